	.target	sm_90a

	.elftype	@"ET_EXEC"


//--------------------- .note.nv.tkinfo           --------------------------
	.section	.note.nv.tkinfo,"",@"SHT_NOTE"
	.sectionflags	@"SHF_NOTE_NV_TKINFO"
	.tkinfo
        /*0018*/ 	.word	0x00000002
        /*0030*/ 	.string	""
        /*0030*/ 	.string	"ptxas"
        /*0030*/ 	.string	"Cuda compilation tools, release 13.0, V13.0.88"
        /*0030*/ 	.string	"Build cuda_13.0.r13.0/compiler.36424714_0"
        /*0030*/ 	.string	"-v  -suppress-debug-info  -lineinfo  -arch sm_90a "



//--------------------- .note.nv.cuinfo           --------------------------
	.section	.note.nv.cuinfo,"",@"SHT_NOTE"
	.sectionflags	@"SHF_NOTE_NV_CUINFO"
        /*0018*/ 	.short	0x0002
        /*001a*/ 	.short	0x005a
        /*001c*/ 	.short	0x0082
	.zero		2


//--------------------- .nv.info                  --------------------------
	.section	.nv.info,"",@"SHT_CUDA_INFO"
	.align	4


	//----- nvinfo : EIATTR_REGCOUNT
	.align		4
        /*0000*/ 	.byte	0x04, 0x2f
        /*0002*/ 	.short	(.L_1 - .L_0)
	.align		4
.L_0:
        /*0004*/ 	.word	index@(matmul_kernel)
        /*0008*/ 	.word	0x00000020


	//----- nvinfo : EIATTR_FRAME_SIZE
	.align		4
.L_1:
        /*000c*/ 	.byte	0x04, 0x11
        /*000e*/ 	.short	(.L_3 - .L_2)
	.align		4
.L_2:
        /*0010*/ 	.word	index@(matmul_kernel)
        /*0014*/ 	.word	0x00000dc0


	//----- nvinfo : EIATTR_MIN_STACK_SIZE
	.align		4
.L_3:
        /*0018*/ 	.byte	0x04, 0x12
        /*001a*/ 	.short	(.L_5 - .L_4)
	.align		4
.L_4:
        /*001c*/ 	.word	index@(matmul_kernel)
        /*0020*/ 	.word	0x00000dc0
.L_5:


//--------------------- .nv.compat                --------------------------
	.section	.nv.compat,"",@"SHT_CUDA_COMPAT_INFO"
	.align	4
        /*0000*/ 	.byte	0x02, 0x09, 0x01, 0x00, 0x02, 0x02, 0x01, 0x00, 0x02, 0x05, 0x05, 0x00, 0x03, 0x07, 0x01, 0x01
        /*0010*/ 	.byte	0x02, 0x03, 0x00, 0x00, 0x02, 0x06, 0x01, 0x00, 0x04, 0x0b, 0x08, 0x00, 0x00, 0x00, 0x00, 0x00
        /*0020*/ 	.byte	0x00, 0x00, 0x00, 0x00


//--------------------- .nv.info.matmul_kernel    --------------------------
	.section	.nv.info.matmul_kernel,"",@"SHT_CUDA_INFO"
	.sectionflags	@""
	.align	4


	//----- nvinfo : EIATTR_CUDA_API_VERSION
	.align		4
        /*0000*/ 	.byte	0x04, 0x37
        /*0002*/ 	.short	(.L_7 - .L_6)
.L_6:
        /*0004*/ 	.word	0x00000082


	//----- nvinfo : EIATTR_KPARAM_INFO
	.align		4
.L_7:
        /*0008*/ 	.byte	0x04, 0x17
        /*000a*/ 	.short	(.L_9 - .L_8)
.L_8:
        /*000c*/ 	.word	0x00000000
        /*0010*/ 	.short	0x000d
        /*0012*/ 	.short	0x0048
        /*0014*/ 	.byte	0x00, 0xf4, 0x21, 0x00


	//----- nvinfo : EIATTR_KPARAM_INFO
	.align		4
.L_9:
        /*0018*/ 	.byte	0x04, 0x17
        /*001a*/ 	.short	(.L_11 - .L_10)
.L_10:
        /*001c*/ 	.word	0x00000000
        /*0020*/ 	.short	0x000c
        /*0022*/ 	.short	0x0040
        /*0024*/ 	.byte	0x00, 0xf4, 0x21, 0x00


	//----- nvinfo : EIATTR_KPARAM_INFO
	.align		4
.L_11:
        /*0028*/ 	.byte	0x04, 0x17
        /*002a*/ 	.short	(.L_13 - .L_12)
.L_12:
        /*002c*/ 	.word	0x00000000
        /*0030*/ 	.short	0x000b
        /*0032*/ 	.short	0x0038
        /*0034*/ 	.byte	0x00, 0xf0, 0x11, 0x00


	//----- nvinfo : EIATTR_KPARAM_INFO
	.align		4
.L_13:
        /*0038*/ 	.byte	0x04, 0x17
        /*003a*/ 	.short	(.L_15 - .L_14)
.L_14:
        /*003c*/ 	.word	0x00000000
        /*0040*/ 	.short	0x000a
        /*0042*/ 	.short	0x0034
        /*0044*/ 	.byte	0x00, 0xf0, 0x11, 0x00


	//----- nvinfo : EIATTR_KPARAM_INFO
	.align		4
.L_15:
        /*0048*/ 	.byte	0x04, 0x17
        /*004a*/ 	.short	(.L_17 - .L_16)
.L_16:
        /*004c*/ 	.word	0x00000000
        /*0050*/ 	.short	0x0009
        /*0052*/ 	.short	0x0030
        /*0054*/ 	.byte	0x00, 0xf0, 0x11, 0x00


	//----- nvinfo : EIATTR_KPARAM_INFO
	.align		4
.L_17:
        /*0058*/ 	.byte	0x04, 0x17
        /*005a*/ 	.short	(.L_19 - .L_18)
.L_18:
        /*005c*/ 	.word	0x00000000
        /*0060*/ 	.short	0x0008
        /*0062*/ 	.short	0x002c
        /*0064*/ 	.byte	0x00, 0xf0, 0x11, 0x00


	//----- nvinfo : EIATTR_KPARAM_INFO
	.align		4
.L_19:
        /*0068*/ 	.byte	0x04, 0x17
        /*006a*/ 	.short	(.L_21 - .L_20)
.L_20:
        /*006c*/ 	.word	0x00000000
        /*0070*/ 	.short	0x0007
        /*0072*/ 	.short	0x0028
        /*0074*/ 	.byte	0x00, 0xf0, 0x11, 0x00


	//----- nvinfo : EIATTR_KPARAM_INFO
	.align		4
.L_21:
        /*0078*/ 	.byte	0x04, 0x17
        /*007a*/ 	.short	(.L_23 - .L_22)
.L_22:
        /*007c*/ 	.word	0x00000000
        /*0080*/ 	.short	0x0006
        /*0082*/ 	.short	0x0024
        /*0084*/ 	.byte	0x00, 0xf0, 0x11, 0x00


	//----- nvinfo : EIATTR_KPARAM_INFO
	.align		4
.L_23:
        /*0088*/ 	.byte	0x04, 0x17
        /*008a*/ 	.short	(.L_25 - .L_24)
.L_24:
        /*008c*/ 	.word	0x00000000
        /*0090*/ 	.short	0x0005
        /*0092*/ 	.short	0x0020
        /*0094*/ 	.byte	0x00, 0xf0, 0x11, 0x00


	//----- nvinfo : EIATTR_KPARAM_INFO
	.align		4
.L_25:
        /*0098*/ 	.byte	0x04, 0x17
        /*009a*/ 	.short	(.L_27 - .L_26)
.L_26:
        /*009c*/ 	.word	0x00000000
        /*00a0*/ 	.short	0x0004
        /*00a2*/ 	.short	0x001c
        /*00a4*/ 	.byte	0x00, 0xf0, 0x11, 0x00


	//----- nvinfo : EIATTR_KPARAM_INFO
	.align		4
.L_27:
        /*00a8*/ 	.byte	0x04, 0x17
        /*00aa*/ 	.short	(.L_29 - .L_28)
.L_28:
        /*00ac*/ 	.word	0x00000000
        /*00b0*/ 	.short	0x0003
        /*00b2*/ 	.short	0x0018
        /*00b4*/ 	.byte	0x00, 0xf0, 0x11, 0x00


	//----- nvinfo : EIATTR_KPARAM_INFO
	.align		4
.L_29:
        /*00b8*/ 	.byte	0x04, 0x17
        /*00ba*/ 	.short	(.L_31 - .L_30)
.L_30:
        /*00bc*/ 	.word	0x00000000
        /*00c0*/ 	.short	0x0002
        /*00c2*/ 	.short	0x0010
        /*00c4*/ 	.byte	0x00, 0xf4, 0x21, 0x00


	//----- nvinfo : EIATTR_KPARAM_INFO
	.align		4
.L_31:
        /*00c8*/ 	.byte	0x04, 0x17
        /*00ca*/ 	.short	(.L_33 - .L_32)
.L_32:
        /*00cc*/ 	.word	0x00000000
        /*00d0*/ 	.short	0x0001
        /*00d2*/ 	.short	0x0008
        /*00d4*/ 	.byte	0x00, 0xf4, 0x21, 0x00


	//----- nvinfo : EIATTR_KPARAM_INFO
	.align		4
.L_33:
        /*00d8*/ 	.byte	0x04, 0x17
        /*00da*/ 	.short	(.L_35 - .L_34)
.L_34:
        /*00dc*/ 	.word	0x00000000
        /*00e0*/ 	.short	0x0000
        /*00e2*/ 	.short	0x0000
        /*00e4*/ 	.byte	0x00, 0xf4, 0x21, 0x00


	//----- nvinfo : EIATTR_SPARSE_MMA_MASK
	.align		4
.L_35:
        /*00e8*/ 	.byte	0x03, 0x50
        /*00ea*/ 	.short	0x0000


	//----- nvinfo : EIATTR_MAXREG_COUNT
	.align		4
        /*00ec*/ 	.byte	0x03, 0x1b
        /*00ee*/ 	.short	0x00ff


	//----- nvinfo : EIATTR_NUM_BARRIERS
	.align		4
        /*00f0*/ 	.byte	0x02, 0x4c
        /*00f2*/ 	.byte	0x01
	.zero		1


	//----- nvinfo : EIATTR_ANNOTATIONS
	.align		4
        /*00f4*/ 	.byte	0x04, 0x55
        /*00f6*/ 	.short	(.L_37 - .L_36)


	//   ....[0]....
.L_36:
        /*00f8*/ 	.word	0x00000001
        /*00fc*/ 	.byte	0x50, 0x05, 0x00, 0x00, 0x01, 0x00, 0x00, 0x00, 0x80, 0x05, 0x00, 0x00, 0x01, 0x00, 0x00, 0x00
        /* <DEDUP_REMOVED lines=1572> */
        /*634c*/ 	.byte	0xa0, 0xca, 0x01, 0x00


	//----- nvinfo : EIATTR_MERCURY_ISA_VERSION
	.align		4
.L_37:
        /*6350*/ 	.byte	0x03, 0x5f
        /*6352*/ 	.short	0x0101


	//----- nvinfo : EIATTR_EXIT_INSTR_OFFSETS
	.align		4
        /*6354*/ 	.byte	0x04, 0x1c
        /*6356*/ 	.short	(.L_39 - .L_38)


	//   ....[0]....
.L_38:
        /*6358*/ 	.word	0x0001cc40


	//   ....[1]....
        /*635c*/ 	.word	0x0001cc70


	//----- nvinfo : EIATTR_REQNTID
	.align		4
.L_39:
        /*6360*/ 	.byte	0x04, 0x10
        /*6362*/ 	.short	(.L_41 - .L_40)
.L_40:
        /*6364*/ 	.word	0x00000040
        /*6368*/ 	.word	0x00000001
        /*636c*/ 	.word	0x00000001


	//----- nvinfo : EIATTR_CBANK_PARAM_SIZE
	.align		4
.L_41:
        /*6370*/ 	.byte	0x03, 0x19
        /*6372*/ 	.short	0x0050


	//----- nvinfo : EIATTR_PARAM_CBANK
	.align		4
        /*6374*/ 	.byte	0x04, 0x0a
        /*6376*/ 	.short	(.L_43 - .L_42)
	.align		4
.L_42:
        /*6378*/ 	.word	index@(.nv.constant0.matmul_kernel)
        /*637c*/ 	.short	0x0210
        /*637e*/ 	.short	0x0050


	//----- nvinfo : EIATTR_SW_WAR
	.align		4
.L_43:
        /*6380*/ 	.byte	0x04, 0x36
        /*6382*/ 	.short	(.L_45 - .L_44)
.L_44:
        /*6384*/ 	.word	0x00000008
.L_45:


//--------------------- .nv.callgraph             --------------------------
	.section	.nv.callgraph,"",@"SHT_CUDA_CALLGRAPH"
	.align	4
	.sectionentsize	8
	.align		4
        /*0000*/ 	.word	0x00000000
	.align		4
        /*0004*/ 	.word	0xffffffff
	.align		4
        /*0008*/ 	.word	0x00000000
	.align		4
        /*000c*/ 	.word	0xfffffffe
	.align		4
        /*0010*/ 	.word	0x00000000
	.align		4
        /*0014*/ 	.word	0xfffffffd
	.align		4
        /*0018*/ 	.word	0x00000000
	.align		4
        /*001c*/ 	.word	0xfffffffc


//--------------------- .text.matmul_kernel       --------------------------
	.section	.text.matmul_kernel,"ax",@progbits
	.align	128
        .global         matmul_kernel
        .type           matmul_kernel,@function
        .size           matmul_kernel,(.L_x_4 - matmul_kernel)
        .other          matmul_kernel,@"STO_CUDA_ENTRY STV_DEFAULT"
matmul_kernel:
.text.matmul_kernel:
[----:B------:R-:W0:Y:S08]  /*0000*/  LDC R1, c[0x0][0x28] ;  /* 0x00000a00ff017b82 */ /* 0x000e300000000800 */
[----:B------:R-:W1:Y:S01]  /*0010*/  LDC.64 R2, c[0x0][0x228] ;  /* 0x00008a00ff027b82 */ /* 0x000e620000000a00 */
[----:B------:R-:W2:Y:S01]  /*0020*/  S2R R14, SR_TID.X ;  /* 0x00000000000e7919 */ /* 0x000ea20000002100 */
[----:B0-----:R-:W-:Y:S01]  /*0030*/  VIADD R1, R1, 0xfffff240 ;  /* 0xfffff24001017836 */ /* 0x001fe20000000000 */
[----:B------:R-:W-:Y:S01]  /*0040*/  ULDC.64 UR8, c[0x0][0x208] ;  /* 0x0000820000087ab9 */ /* 0x000fe20000000a00 */
[----:B------:R-:W-:Y:S01]  /*0050*/  ULDC UR7, c[0x0][0x230] ;  /* 0x00008c0000077ab9 */ /* 0x000fe20000000800 */
[----:B-1----:R-:W-:-:S05]  /*0060*/  VIADD R0, R3, 0x7f ;  /* 0x0000007f03007836 */ /* 0x002fca0000000000 */
[----:B------:R-:W-:-:S04]  /*0070*/  SHF.R.S32.HI R5, RZ, 0x1f, R0 ;  /* 0x0000001fff057819 */ /* 0x000fc80000011400 */
[----:B------:R-:W-:-:S04]  /*0080*/  LEA.HI R5, R5, R0, RZ, 0x7 ;  /* 0x0000000005057211 */ /* 0x000fc800078f38ff */
[----:B------:R-:W-:Y:S02]  /*0090*/  SHF.R.S32.HI R0, RZ, 0x7, R5 ;  /* 0x00000007ff007819 */ /* 0x000fe40000011405 */
[----:B------:R-:W0:Y:S03]  /*00a0*/  S2R R5, SR_CTAID.X ;  /* 0x0000000000057919 */ /* 0x000e260000002500 */
[----:B------:R-:W-:-:S05]  /*00b0*/  IMAD.SHL.U32 R0, R0, 0x8, RZ ;  /* 0x0000000800007824 */ /* 0x000fca00078e00ff */
[-C--:B------:R-:W-:Y:S02]  /*00c0*/  IABS R9, R0.reuse ;  /* 0x0000000000097213 */ /* 0x080fe40000000000 */
[----:B------:R-:W-:Y:S02]  /*00d0*/  IABS R12, R0 ;  /* 0x00000000000c7213 */ /* 0x000fe40000000000 */
[----:B------:R-:W1:Y:S08]  /*00e0*/  I2F.RP R4, R9 ;  /* 0x0000000900047306 */ /* 0x000e700000209400 */
[----:B-1----:R-:W1:Y:S01]  /*00f0*/  MUFU.RCP R4, R4 ;  /* 0x0000000400047308 */ /* 0x002e620000001000 */
[----:B0-----:R-:W-:Y:S01]  /*0100*/  IABS R10, R5 ;  /* 0x00000005000a7213 */ /* 0x001fe20000000000 */
[----:B-1----:R-:W-:-:S02]  /*0110*/  VIADD R6, R4, 0xffffffe ;  /* 0x0ffffffe04067836 */ /* 0x002fc40000000000 */
[----:B------:R-:W-:-:S04]  /*0120*/  IMAD.MOV R4, RZ, RZ, -R12 ;  /* 0x000000ffff047224 */ /* 0x000fc800078e0a0c */
[----:B------:R0:W1:Y:S02]  /*0130*/  F2I.FTZ.U32.TRUNC.NTZ R7, R6 ;  /* 0x0000000600077305 */ /* 0x000064000021f000 */
[----:B0-----:R-:W-:Y:S02]  /*0140*/  IMAD.MOV.U32 R6, RZ, RZ, RZ ;  /* 0x000000ffff067224 */ /* 0x001fe400078e00ff */
[----:B-1----:R-:W-:-:S04]  /*0150*/  IMAD.MOV R8, RZ, RZ, -R7 ;  /* 0x000000ffff087224 */ /* 0x002fc800078e0a07 */
[----:B------:R-:W-:Y:S02]  /*0160*/  IMAD R11, R8, R9, RZ ;  /* 0x00000009080b7224 */ /* 0x000fe400078e02ff */
[----:B------:R-:W-:Y:S02]  /*0170*/  IMAD.MOV.U32 R8, RZ, RZ, R10 ;  /* 0x000000ffff087224 */ /* 0x000fe400078e000a */
[----:B------:R-:W-:-:S06]  /*0180*/  IMAD.HI.U32 R7, R7, R11, R6 ;  /* 0x0000000b07077227 */ /* 0x000fcc00078e0006 */
[----:B------:R-:W-:-:S04]  /*0190*/  IMAD.HI.U32 R7, R7, R8, RZ ;  /* 0x0000000807077227 */ /* 0x000fc800078e00ff */
[----:B------:R-:W-:-:S05]  /*01a0*/  IMAD R4, R7, R4, R8 ;  /* 0x0000000407047224 */ /* 0x000fca00078e0208 */
[----:B------:R-:W-:-:S13]  /*01b0*/  ISETP.GT.U32.AND P1, PT, R9, R4, PT ;  /* 0x000000040900720c */ /* 0x000fda0003f24070 */
[----:B------:R-:W-:Y:S02]  /*01c0*/  @!P1 IMAD.IADD R4, R4, 0x1, -R9 ;  /* 0x0000000104049824 */ /* 0x000fe400078e0a09 */
[----:B------:R-:W-:Y:S01]  /*01d0*/  @!P1 VIADD R7, R7, 0x1 ;  /* 0x0000000107079836 */ /* 0x000fe20000000000 */
[----:B------:R-:W-:Y:S02]  /*01e0*/  ISETP.NE.AND P1, PT, R0, RZ, PT ;  /* 0x000000ff0000720c */ /* 0x000fe40003f25270 */
[----:B------:R-:W-:Y:S02]  /*01f0*/  ISETP.GE.U32.AND P0, PT, R4, R9, PT ;  /* 0x000000090400720c */ /* 0x000fe40003f06070 */
[----:B------:R-:W-:-:S04]  /*0200*/  LOP3.LUT R4, R5, R0, RZ, 0x3c, !PT ;  /* 0x0000000005047212 */ /* 0x000fc800078e3cff */
[----:B------:R-:W-:Y:S01]  /*0210*/  ISETP.GE.AND P2, PT, R4, RZ, PT ;  /* 0x000000ff0400720c */ /* 0x000fe20003f46270 */
[----:B------:R-:W-:-:S06]  /*0220*/  VIADD R4, R2, 0xf ;  /* 0x0000000f02047836 */ /* 0x000fcc0000000000 */
[----:B------:R-:W-:-:S04]  /*0230*/  @P0 VIADD R7, R7, 0x1 ;  /* 0x0000000107070836 */ /* 0x000fc80000000000 */
[----:B------:R-:W-:Y:S01]  /*0240*/  IMAD.MOV.U32 R6, RZ, RZ, R7 ;  /* 0x000000ffff067224 */ /* 0x000fe200078e0007 */
[----:B------:R-:W-:-:S03]  /*0250*/  SHF.R.S32.HI R7, RZ, 0x1f, R4 ;  /* 0x0000001fff077819 */ /* 0x000fc60000011404 */
[----:B------:R-:W-:Y:S01]  /*0260*/  @!P2 IMAD.MOV R6, RZ, RZ, -R6 ;  /* 0x000000ffff06a224 */ /* 0x000fe200078e0a06 */
[----:B------:R-:W-:Y:S02]  /*0270*/  @!P1 LOP3.LUT R6, RZ, R0, RZ, 0x33, !PT ;  /* 0x00000000ff069212 */ /* 0x000fe400078e33ff */
[----:B------:R-:W-:-:S03]  /*0280*/  LEA.HI R7, R7, R4, RZ, 0x4 ;  /* 0x0000000407077211 */ /* 0x000fc600078f20ff */
[C---:B------:R-:W-:Y:S01]  /*0290*/  IMAD.SHL.U32 R4, R6.reuse, 0x8, RZ ;  /* 0x0000000806047824 */ /* 0x040fe200078e00ff */
[----:B------:R-:W-:-:S04]  /*02a0*/  IADD3 R6, -R6, RZ, RZ ;  /* 0x000000ff06067210 */ /* 0x000fc80007ffe1ff */
[----:B------:R-:W-:Y:S01]  /*02b0*/  LEA.HI.SX32 R7, R7, -R4, 0x1c ;  /* 0x8000000407077211 */ /* 0x000fe200078fe2ff */
[----:B------:R-:W-:Y:S02]  /*02c0*/  IMAD R15, R0, R6, R5 ;  /* 0x00000006000f7224 */ /* 0x000fe400078e0205 */
[----:B------:R-:W-:Y:S01]  /*02d0*/  IMAD.MOV.U32 R6, RZ, RZ, RZ ;  /* 0x000000ffff067224 */ /* 0x000fe200078e00ff */
[----:B------:R-:W-:Y:S02]  /*02e0*/  VIMNMX R8, R7, 0x8, PT ;  /* 0x0000000807087848 */ /* 0x000fe40003fe0100 */
[----:B------:R-:W-:Y:S02]  /*02f0*/  IABS R13, R15 ;  /* 0x0000000f000d7213 */ /* 0x000fe40000000000 */
[----:B------:R-:W-:-:S04]  /*0300*/  IABS R11, R8 ;  /* 0x00000008000b7213 */ /* 0x000fc80000000000 */
[----:B------:R-:W0:Y:S08]  /*0310*/  I2F.RP R9, R11 ;  /* 0x0000000b00097306 */ /* 0x000e300000209400 */
[----:B0-----:R-:W0:Y:S02]  /*0320*/  MUFU.RCP R9, R9 ;  /* 0x0000000900097308 */ /* 0x001e240000001000 */
[----:B0-----:R-:W-:-:S06]  /*0330*/  VIADD R7, R9, 0xffffffe ;  /* 0x0ffffffe09077836 */ /* 0x001fcc0000000000 */
[----:B------:R-:W0:Y:S02]  /*0340*/  F2I.FTZ.U32.TRUNC.NTZ R7, R7 ;  /* 0x0000000700077305 */ /* 0x000e24000021f000 */
[----:B0-----:R-:W-:-:S04]  /*0350*/  IMAD.MOV R10, RZ, RZ, -R7 ;  /* 0x000000ffff0a7224 */ /* 0x001fc800078e0a07 */
[----:B------:R-:W-:-:S04]  /*0360*/  IMAD.MOV.U32 R0, RZ, RZ, R10 ;  /* 0x000000ffff007224 */ /* 0x000fc800078e000a */
[----:B------:R-:W-:Y:S01]  /*0370*/  IMAD R5, R0, R11, RZ ;  /* 0x0000000b00057224 */ /* 0x000fe200078e02ff */
[----:B------:R-:W-:-:S03]  /*0380*/  IABS R0, R8 ;  /* 0x0000000800007213 */ /* 0x000fc60000000000 */
[----:B------:R-:W-:Y:S01]  /*0390*/  IMAD.HI.U32 R6, R7, R5, R6 ;  /* 0x0000000507067227 */ /* 0x000fe200078e0006 */
[----:B--2---:R-:W-:-:S03]  /*03a0*/  SHF.R.U32.HI R7, RZ, 0x4, R14 ;  /* 0x00000004ff077819 */ /* 0x004fc6000001160e */
[----:B------:R-:W-:Y:S01]  /*03b0*/  IMAD.MOV R0, RZ, RZ, -R0 ;  /* 0x000000ffff007224 */ /* 0x000fe200078e0a00 */
[----:B------:R-:W-:Y:S01]  /*03c0*/  SGXT.U32 R16, R7, 0x2 ;  /* 0x000000020710781a */ /* 0x000fe20000000000 */
        /* <DEDUP_REMOVED lines=8> */
[----:B------:R-:W-:Y:S02]  /*0450*/  ISETP.GE.AND P2, PT, R0, RZ, PT ;  /* 0x000000ff0000720c */ /* 0x000fe40003f46270 */
[----:B------:R-:W0:Y:S05]  /*0460*/  LDC R0, c[0x0][0x230] ;  /* 0x00008c00ff007b82 */ /* 0x000e2a0000000800 */
[----:B------:R-:W-:-:S06]  /*0470*/  @P0 VIADD R6, R6, 0x1 ;  /* 0x0000000106060836 */ /* 0x000fcc0000000000 */
[----:B------:R-:W-:Y:S01]  /*0480*/  @!P2 IMAD.MOV R6, RZ, RZ, -R6 ;  /* 0x000000ffff06a224 */ /* 0x000fe200078e0a06 */
[----:B------:R-:W-:-:S05]  /*0490*/  @!P1 LOP3.LUT R6, RZ, R8, RZ, 0x33, !PT ;  /* 0x00000008ff069212 */ /* 0x000fca00078e33ff */
[----:B------:R-:W-:Y:S02]  /*04a0*/  IMAD.MOV R5, RZ, RZ, -R6 ;  /* 0x000000ffff057224 */ /* 0x000fe400078e0a06 */
[----:B------:R-:W-:Y:S02]  /*04b0*/  IMAD.SHL.U32 R29, R6, 0x80, RZ ;  /* 0x00000080061d7824 */ /* 0x000fe400078e00ff */
[----:B------:R-:W-:Y:S02]  /*04c0*/  IMAD R5, R8, R5, R15 ;  /* 0x0000000508057224 */ /* 0x000fe400078e020f */
[----:B0-----:R-:W-:Y:S01]  /*04d0*/  VIADD R17, R0, 0x3f ;  /* 0x0000003f00117836 */ /* 0x001fe20000000000 */
[----:B------:R-:W-:Y:S01]  /*04e0*/  LOP3.LUT R0, R14, 0xf, RZ, 0xc0, !PT ;  /* 0x0000000f0e007812 */ /* 0x000fe200078ec0ff */
[----:B------:R-:W-:Y:S01]  /*04f0*/  IMAD.IADD R5, R4, 0x1, R5 ;  /* 0x0000000104057824 */ /* 0x000fe200078e0205 */
[C---:B------:R-:W-:Y:S02]  /*0500*/  LOP3.LUT R4, R16.reuse, 0x4, RZ, 0xfc, !PT ;  /* 0x0000000410047812 */ /* 0x040fe400078efcff */
[----:B------:R-:W-:Y:S01]  /*0510*/  ISETP.GT.AND P0, PT, R17, 0x3f, PT ;  /* 0x0000003f1100780c */ /* 0x000fe20003f04270 */
[----:B------:R-:W-:Y:S01]  /*0520*/  IMAD R20, R5, 0x10, R0 ;  /* 0x0000001005147824 */ /* 0x000fe200078e0200 */
[----:B------:R-:W-:-:S02]  /*0530*/  LOP3.LUT R0, R16, 0xc, RZ, 0xfc, !PT ;  /* 0x0000000c10007812 */ /* 0x000fc400078efcff */
[C---:B------:R-:W-:Y:S02]  /*0540*/  LOP3.LUT R5, R16.reuse, 0x8, RZ, 0xfc, !PT ;  /* 0x0000000810057812 */ /* 0x040fe400078efcff */
[----:B------:R0:W-:Y:S01]  /*0550*/  STL [R1+0x648], R20 ;  /* 0x0006481401007387 */ /* 0x0001e20000100800 */
[C---:B------:R-:W-:Y:S02]  /*0560*/  LOP3.LUT R4, R16.reuse, 0x10, RZ, 0xfc, !PT ;  /* 0x0000001010047812 */ /* 0x040fe400078efcff */
[C---:B------:R-:W-:Y:S01]  /*0570*/  LOP3.LUT R0, R16.reuse, 0x14, RZ, 0xfc, !PT ;  /* 0x0000001410007812 */ /* 0x040fe200078efcff */
[----:B------:R0:W-:Y:S01]  /*0580*/  STL [R1+0x470], R29 ;  /* 0x0004701d01007387 */ /* 0x0001e20000100800 */
[C---:B------:R-:W-:Y:S02]  /*0590*/  LOP3.LUT R5, R16.reuse, 0x18, RZ, 0xfc, !PT ;  /* 0x0000001810057812 */ /* 0x040fe400078efcff */
[C---:B------:R-:W-:Y:S02]  /*05a0*/  LOP3.LUT R4, R16.reuse, 0x1c, RZ, 0xfc, !PT ;  /* 0x0000001c10047812 */ /* 0x040fe400078efcff */
[----:B------:R-:W-:-:S02]  /*05b0*/  LOP3.LUT R0, R16, 0x20, RZ, 0xfc, !PT ;  /* 0x0000002010007812 */ /* 0x000fc400078efcff */
[C---:B------:R-:W-:Y:S02]  /*05c0*/  LOP3.LUT R5, R16.reuse, 0x24, RZ, 0xfc, !PT ;  /* 0x0000002410057812 */ /* 0x040fe400078efcff */
[C---:B------:R-:W-:Y:S02]  /*05d0*/  LOP3.LUT R4, R16.reuse, 0x28, RZ, 0xfc, !PT ;  /* 0x0000002810047812 */ /* 0x040fe400078efcff */
[----:B------:R-:W-:Y:S01]  /*05e0*/  LOP3.LUT R0, R16, 0x2c, RZ, 0xfc, !PT ;  /* 0x0000002c10007812 */ /* 0x000fe200078efcff */
[----:B0-----:R-:W-:Y:S06]  /*05f0*/  @P0 BRA `(.L_x_0) ;  /* 0x0000000000380947 */ /* 0x001fec0003800000 */
[C---:B------:R-:W-:Y:S01]  /*0600*/  IMAD.SHL.U32 R0, R14.reuse, 0x20, RZ ;  /* 0x000000200e007824 */ /* 0x040fe200078e00ff */
[----:B------:R-:W-:Y:S01]  /*0610*/  CS2R R16, SRZ ;  /* 0x0000000000107805 */ /* 0x000fe2000001ff00 */
[----:B------:R-:W-:Y:S01]  /*0620*/  IMAD.SHL.U32 R2, R14, 0x10, RZ ;  /* 0x000000100e027824 */ /* 0x000fe200078e00ff */
[----:B------:R-:W-:Y:S02]  /*0630*/  CS2R R18, SRZ ;  /* 0x0000000000127805 */ /* 0x000fe4000001ff00 */
[----:B------:R-:W-:Y:S02]  /*0640*/  CS2R R12, SRZ ;  /* 0x00000000000c7805 */ /* 0x000fe4000001ff00 */
[----:B------:R-:W-:Y:S02]  /*0650*/  LOP3.LUT R0, R0, 0x60, RZ, 0xc0, !PT ;  /* 0x0000006000007812 */ /* 0x000fe400078ec0ff */
[----:B------:R-:W-:Y:S01]  /*0660*/  CS2R R14, SRZ ;  /* 0x00000000000e7805 */ /* 0x000fe2000001ff00 */
[----:B------:R0:W-:Y:S01]  /*0670*/  STL [R1+0x640], R2 ;  /* 0x0006400201007387 */ /* 0x0001e20000100800 */
[----:B------:R-:W-:-:S02]  /*0680*/  CS2R R8, SRZ ;  /* 0x0000000000087805 */ /* 0x000fc4000001ff00 */
[----:B------:R-:W-:Y:S02]  /*0690*/  CS2R R10, SRZ ;  /* 0x00000000000a7805 */ /* 0x000fe4000001ff00 */
[----:B------:R-:W-:Y:S01]  /*06a0*/  CS2R R4, SRZ ;  /* 0x0000000000047805 */ /* 0x000fe2000001ff00 */
[----:B------:R0:W-:Y:S01]  /*06b0*/  STL [R1+0x644], R0 ;  /* 0x0006440001007387 */ /* 0x0001e20000100800 */
[----:B------:R-:W-:Y:S01]  /*06c0*/  CS2R R6, SRZ ;  /* 0x0000000000067805 */ /* 0x000fe2000001ff00 */
[----:B------:R-:W-:Y:S06]  /*06d0*/  BRA `(.L_x_1) ;  /* 0x000001b400007947 */ /* 0x000fec0003800000 */
.L_x_0:
[----:B------:R-:W-:Y:S01]  /*06e0*/  IABS R0, R2 ;  /* 0x0000000200007213 */ /* 0x000fe20000000000 */
[----:B------:R0:W-:Y:S01]  /*06f0*/  STL [R1+0x7c0], R3 ;  /* 0x0007c00301007387 */ /* 0x0001e20000100800 */
[----:B------:R-:W-:Y:S01]  /*0700*/  IABS R28, R3 ;  /* 0x00000003001c7213 */ /* 0x000fe20000000000 */
[C---:B------:R-:W-:Y:S01]  /*0710*/  VIADD R19, R29.reuse, 0x75 ;  /* 0x000000751d137836 */ /* 0x040fe20000000000 */
[----:B------:R-:W1:Y:S01]  /*0720*/  I2F.RP R9, R0 ;  /* 0x0000000000097306 */ /* 0x000e620000209400 */
[----:B------:R-:W-:Y:S01]  /*0730*/  IABS R15, R29 ;  /* 0x0000001d000f7213 */ /* 0x000fe20000000000 */
[----:B------:R-:W-:Y:S01]  /*0740*/  VIADD R18, R29, 0x72 ;  /* 0x000000721d127836 */ /* 0x000fe20000000000 */
[----:B------:R-:W-:Y:S01]  /*0750*/  ISETP.GE.AND P3, PT, R20, RZ, PT ;  /* 0x000000ff1400720c */ /* 0x000fe20003f66270 */
[----:B------:R-:W-:Y:S01]  /*0760*/  ULDC UR4, c[0x0][0x240] ;  /* 0x0000900000047ab9 */ /* 0x000fe20000000800 */
[----:B------:R-:W-:Y:S01]  /*0770*/  ULDC UR5, c[0x0][0x234] ;  /* 0x00008d0000057ab9 */ /* 0x000fe20000000800 */
[----:B------:R-:W-:Y:S01]  /*0780*/  ULDC.64 UR10, c[0x0][0x210] ;  /* 0x00008400000a7ab9 */ /* 0x000fe20000000a00 */
[----:B------:R-:W-:Y:S01]  /*0790*/  ULDC UR6, c[0x0][0x238] ;  /* 0x00008e0000067ab9 */ /* 0x000fe20000000800 */
[----:B------:R-:W2:Y:S01]  /*07a0*/  I2F.RP R8, R28 ;  /* 0x0000001c00087306 */ /* 0x000ea20000209400 */
[----:B------:R-:W-:Y:S01]  /*07b0*/  ULDC UR12, c[0x0][0x238] ;  /* 0x00008e00000c7ab9 */ /* 0x000fe20000000800 */
[----:B------:R-:W-:Y:S01]  /*07c0*/  ULDC UR13, c[0x0][0x238] ;  /* 0x00008e00000d7ab9 */ /* 0x000fe20000000800 */
[----:B------:R-:W-:Y:S01]  /*07d0*/  ULDC UR14, c[0x0][0x238] ;  /* 0x00008e00000e7ab9 */ /* 0x000fe20000000800 */
[----:B------:R-:W-:Y:S01]  /*07e0*/  ULDC UR15, c[0x0][0x238] ;  /* 0x00008e00000f7ab9 */ /* 0x000fe20000000800 */
[----:B------:R-:W-:Y:S01]  /*07f0*/  ULDC UR16, c[0x0][0x238] ;  /* 0x00008e0000107ab9 */ /* 0x000fe20000000800 */
[----:B------:R-:W-:Y:S01]  /*0800*/  ULDC UR17, c[0x0][0x238] ;  /* 0x00008e0000117ab9 */ /* 0x000fe20000000800 */
[----:B------:R-:W-:Y:S01]  /*0810*/  ULDC UR18, c[0x0][0x238] ;  /* 0x00008e0000127ab9 */ /* 0x000fe20000000800 */
[----:B-1----:R-:W1:Y:S08]  /*0820*/  MUFU.RCP R9, R9 ;  /* 0x0000000900097308 */ /* 0x002e700000001000 */
[----:B--2---:R-:W2:Y:S01]  /*0830*/  MUFU.RCP R8, R8 ;  /* 0x0000000800087308 */ /* 0x004ea20000001000 */
[----:B-1----:R-:W-:Y:S01]  /*0840*/  VIADD R4, R9, 0xffffffe ;  /* 0x0ffffffe09047836 */ /* 0x002fe20000000000 */
[----:B------:R-:W-:Y:S01]  /*0850*/  IABS R9, R20 ;  /* 0x0000001400097213 */ /* 0x000fe20000000000 */
[----:B------:R-:W-:-:S05]  /*0860*/  VIADD R20, R29, 0x74 ;  /* 0x000000741d147836 */ /* 0x000fca0000000000 */
[----:B------:R1:W3:Y:S01]  /*0870*/  F2I.FTZ.U32.TRUNC.NTZ R5, R4 ;  /* 0x0000000400057305 */ /* 0x0002e2000021f000 */
[----:B--2---:R-:W-:-:S07]  /*0880*/  IADD3 R6, R8, 0xffffffe, RZ ;  /* 0x0ffffffe08067810 */ /* 0x004fce0007ffe0ff */
[----:B------:R2:W4:Y:S01]  /*0890*/  F2I.FTZ.U32.TRUNC.NTZ R7, R6 ;  /* 0x0000000600077305 */ /* 0x000522000021f000 */
[----:B-1----:R-:W-:Y:S02]  /*08a0*/  IMAD.MOV.U32 R4, RZ, RZ, RZ ;  /* 0x000000ffff047224 */ /* 0x002fe400078e00ff */
[----:B---3--:R-:W-:Y:S02]  /*08b0*/  IMAD.MOV R11, RZ, RZ, -R5 ;  /* 0x000000ffff0b7224 */ /* 0x008fe400078e0a05 */
[----:B--2---:R-:W-:Y:S02]  /*08c0*/  IMAD.MOV.U32 R6, RZ, RZ, RZ ;  /* 0x000000ffff067224 */ /* 0x004fe400078e00ff */
[----:B------:R-:W-:-:S04]  /*08d0*/  IMAD R11, R11, R0, RZ ;  /* 0x000000000b0b7224 */ /* 0x000fc800078e02ff */
[----:B------:R-:W-:-:S04]  /*08e0*/  IMAD.HI.U32 R10, R5, R11, R4 ;  /* 0x0000000b050a7227 */ /* 0x000fc800078e0004 */
[----:B------:R-:W-:Y:S02]  /*08f0*/  IMAD.MOV.U32 R5, RZ, RZ, R9 ;  /* 0x000000ffff057224 */ /* 0x000fe400078e0009 */
[----:B----4-:R-:W-:Y:S02]  /*0900*/  IMAD.MOV R9, RZ, RZ, -R7 ;  /* 0x000000ffff097224 */ /* 0x010fe400078e0a07 */
[----:B------:R-:W-:-:S04]  /*0910*/  IMAD.HI.U32 R10, R10, R5, RZ ;  /* 0x000000050a0a7227 */ /* 0x000fc800078e00ff */
[----:B------:R-:W-:Y:S02]  /*0920*/  IMAD.MOV R10, RZ, RZ, -R10 ;  /* 0x000000ffff0a7224 */ /* 0x000fe400078e0a0a */
[----:B------:R-:W-:Y:S02]  /*0930*/  IMAD R9, R9, R28, RZ ;  /* 0x0000001c09097224 */ /* 0x000fe400078e02ff */
[----:B------:R-:W-:Y:S02]  /*0940*/  IMAD R5, R0, R10, R5 ;  /* 0x0000000a00057224 */ /* 0x000fe400078e0205 */
[----:B------:R-:W-:-:S03]  /*0950*/  IMAD.HI.U32 R7, R7, R9, R6 ;  /* 0x0000000907077227 */ /* 0x000fc600078e0006 */
[----:B------:R-:W-:Y:S01]  /*0960*/  ISETP.GT.U32.AND P0, PT, R0, R5, PT ;  /* 0x000000050000720c */ /* 0x000fe20003f04070 */
[----:B------:R-:W-:Y:S02]  /*0970*/  VIADD R4, R29, 0x7f ;  /* 0x0000007f1d047836 */ /* 0x000fe40000000000 */
[----:B------:R-:W-:-:S03]  /*0980*/  IMAD.HI.U32 R6, R7, R15, RZ ;  /* 0x0000000f07067227 */ /* 0x000fc600078e00ff */
[----:B------:R-:W-:Y:S01]  /*0990*/  IABS R8, R4 ;  /* 0x0000000400087213 */ /* 0x000fe20000000000 */
[----:B------:R-:W-:Y:S01]  /*09a0*/  IMAD.MOV R6, RZ, RZ, -R6 ;  /* 0x000000ffff067224 */ /* 0x000fe200078e0a06 */
[----:B------:R-:W-:Y:S01]  /*09b0*/  ISETP.GE.AND P5, PT, R4, RZ, PT ;  /* 0x000000ff0400720c */ /* 0x000fe20003fa6270 */
[----:B------:R-:W-:Y:S02]  /*09c0*/  VIADD R10, R29, 0x7d ;  /* 0x0000007d1d0a7836 */ /* 0x000fe40000000000 */
[C---:B------:R-:W-:Y:S02]  /*09d0*/  IMAD R15, R28.reuse, R6, R15 ;  /* 0x000000061c0f7224 */ /* 0x040fe400078e020f */
[----:B------:R-:W-:Y:S01]  /*09e0*/  @!P0 IMAD.IADD R5, R5, 0x1, -R0 ;  /* 0x0000000105058824 */ /* 0x000fe200078e0a00 */
[----:B------:R-:W-:Y:S01]  /*09f0*/  IABS R4, R10 ;  /* 0x0000000a00047213 */ /* 0x000fe20000000000 */
[----:B------:R-:W-:Y:S01]  /*0a00*/  IMAD.HI.U32 R11, R7, R8, RZ ;  /* 0x00000008070b7227 */ /* 0x000fe200078e00ff */
[----:B------:R-:W-:-:S02]  /*0a10*/  ISETP.GT.U32.AND P1, PT, R28, R15, PT ;  /* 0x0000000f1c00720c */ /* 0x000fc40003f24070 */
[----:B------:R-:W-:Y:S01]  /*0a20*/  ISETP.GT.U32.AND P0, PT, R0, R5, PT ;  /* 0x000000050000720c */ /* 0x000fe20003f04070 */
[----:B------:R-:W-:Y:S02]  /*0a30*/  IMAD.MOV R11, RZ, RZ, -R11 ;  /* 0x000000ffff0b7224 */ /* 0x000fe400078e0a0b */
[----:B------:R-:W-:Y:S02]  /*0a40*/  VIADD R6, R29, 0x7e ;  /* 0x0000007e1d067836 */ /* 0x000fe40000000000 */
[C---:B------:R-:W-:Y:S02]  /*0a50*/  IMAD R8, R28.reuse, R11, R8 ;  /* 0x0000000b1c087224 */ /* 0x040fe400078e0208 */
[C---:B------:R-:W-:Y:S01]  /*0a60*/  IMAD.HI.U32 R12, R7.reuse, R4, RZ ;  /* 0x00000004070c7227 */ /* 0x040fe200078e00ff */
[----:B------:R-:W-:Y:S02]  /*0a70*/  IABS R9, R6 ;  /* 0x0000000600097213 */ /* 0x000fe40000000000 */
[----:B------:R-:W-:Y:S01]  /*0a80*/  ISETP.GT.U32.AND P2, PT, R28, R8, PT ;  /* 0x000000081c00720c */ /* 0x000fe20003f44070 */
[----:B------:R-:W-:Y:S01]  /*0a90*/  IMAD.MOV R12, RZ, RZ, -R12 ;  /* 0x000000ffff0c7224 */ /* 0x000fe200078e0a0c */
[----:B------:R-:W-:Y:S01]  /*0aa0*/  ISETP.GE.AND P4, PT, R6, RZ, PT ;  /* 0x000000ff0600720c */ /* 0x000fe20003f86270 */
[----:B------:R-:W-:Y:S01]  /*0ab0*/  IMAD.HI.U32 R11, R7, R9, RZ ;  /* 0x00000009070b7227 */ /* 0x000fe200078e00ff */
[----:B------:R-:W-:-:S03]  /*0ac0*/  @!P1 IADD3 R15, R15, -R28, RZ ;  /* 0x8000001c0f0f9210 */ /* 0x000fc60007ffe0ff */
[----:B------:R-:W-:Y:S01]  /*0ad0*/  @!P0 IMAD.IADD R5, R5, 0x1, -R0 ;  /* 0x0000000105058824 */ /* 0x000fe200078e0a00 */
[----:B------:R-:W-:Y:S01]  /*0ae0*/  ISETP.NE.AND P0, PT, R2, RZ, PT ;  /* 0x000000ff0200720c */ /* 0x000fe20003f05270 */
[C---:B------:R-:W-:Y:S01]  /*0af0*/  IMAD R4, R28.reuse, R12, R4 ;  /* 0x0000000c1c047224 */ /* 0x040fe200078e0204 */
[C---:B------:R-:W-:Y:S01]  /*0b00*/  ISETP.GT.U32.AND P1, PT, R28.reuse, R15, PT ;  /* 0x0000000f1c00720c */ /* 0x040fe20003f24070 */
[C---:B------:R-:W-:Y:S02]  /*0b10*/  VIADD R6, R29.reuse, 0x7c ;  /* 0x0000007c1d067836 */ /* 0x040fe40000000000 */
[----:B------:R-:W-:Y:S01]  /*0b20*/  IMAD.MOV R11, RZ, RZ, -R11 ;  /* 0x000000ffff0b7224 */ /* 0x000fe200078e0a0b */
[C---:B------:R-:W-:Y:S01]  /*0b30*/  ISETP.GT.U32.AND P6, PT, R28.reuse, R4, PT ;  /* 0x000000041c00720c */ /* 0x040fe20003fc4070 */
[----:B------:R-:W-:Y:S02]  /*0b40*/  IMAD.MOV.U32 R0, RZ, RZ, R5 ;  /* 0x000000ffff007224 */ /* 0x000fe400078e0005 */
[----:B------:R-:W-:Y:S01]  /*0b50*/  IMAD R5, R28, R11, R9 ;  /* 0x0000000b1c057224 */ /* 0x000fe200078e0209 */
[----:B------:R-:W-:Y:S01]  /*0b60*/  IABS R9, R6 ;  /* 0x0000000600097213 */ /* 0x000fe20000000000 */
[----:B------:R-:W-:Y:S01]  /*0b70*/  @!P3 IMAD.MOV R0, RZ, RZ, -R0 ;  /* 0x000000ffff00b224 */ /* 0x000fe200078e0a00 */
[C---:B------:R-:W-:Y:S01]  /*0b80*/  ISETP.GE.AND P3, PT, R29.reuse, RZ, PT ;  /* 0x000000ff1d00720c */ /* 0x040fe20003f66270 */
[--C-:B------:R-:W-:Y:S01]  /*0b90*/  @!P2 IMAD.IADD R8, R8, 0x1, -R28.reuse ;  /* 0x000000010808a824 */ /* 0x100fe200078e0a1c */
[----:B------:R-:W-:Y:S01]  /*0ba0*/  @!P0 LOP3.LUT R0, RZ, R2, RZ, 0x33, !PT ;  /* 0x00000002ff008212 */ /* 0x000fe200078e33ff */
[----:B------:R-:W-:Y:S01]  /*0bb0*/  IMAD.MOV.U32 R12, RZ, RZ, R9 ;  /* 0x000000ffff0c7224 */ /* 0x000fe200078e0009 */
[C---:B------:R-:W-:Y:S01]  /*0bc0*/  ISETP.GT.U32.AND P0, PT, R28.reuse, R5, PT ;  /* 0x000000051c00720c */ /* 0x040fe20003f04070 */
[C---:B------:R-:W-:Y:S01]  /*0bd0*/  VIADD R9, R29.reuse, 0x7a ;  /* 0x0000007a1d097836 */ /* 0x040fe20000000000 */
[----:B------:R-:W-:Y:S01]  /*0be0*/  ISETP.GT.U32.AND P2, PT, R28, R8, PT ;  /* 0x000000081c00720c */ /* 0x000fe20003f44070 */
[----:B------:R-:W-:Y:S01]  /*0bf0*/  VIADD R2, R29, 0x7b ;  /* 0x0000007b1d027836 */ /* 0x000fe20000000000 */
[----:B------:R-:W-:Y:S01]  /*0c00*/  STL [R1+0x748], R0 ;  /* 0x0007480001007387 */ /* 0x000fe20000100800 */
[--C-:B------:R-:W-:Y:S01]  /*0c10*/  @!P1 IMAD.IADD R15, R15, 0x1, -R28.reuse ;  /* 0x000000010f0f9824 */ /* 0x100fe200078e0a1c */
[----:B------:R-:W-:Y:S01]  /*0c20*/  IABS R13, R9 ;  /* 0x00000009000d7213 */ /* 0x000fe20000000000 */
[----:B------:R-:W-:Y:S01]  /*0c30*/  @!P6 IMAD.IADD R4, R4, 0x1, -R28 ;  /* 0x000000010404e824 */ /* 0x000fe200078e0a1c */
[----:B------:R-:W-:Y:S01]  /*0c40*/  IABS R11, R2 ;  /* 0x00000002000b7213 */ /* 0x000fe20000000000 */
[----:B------:R-:W-:Y:S01]  /*0c50*/  IMAD.HI.U32 R14, R7, R12, RZ ;  /* 0x0000000c070e7227 */ /* 0x000fe200078e00ff */
[----:B------:R-:W-:-:S02]  /*0c60*/  ISETP.GE.AND P1, PT, R10, RZ, PT ;  /* 0x000000ff0a00720c */ /* 0x000fc40003f26270 */
[----:B------:R-:W-:Y:S01]  /*0c70*/  ISETP.GE.AND P6, PT, R6, RZ, PT ;  /* 0x000000ff0600720c */ /* 0x000fe20003fc6270 */
[----:B------:R-:W-:Y:S01]  /*0c80*/  @!P3 IMAD.MOV R15, RZ, RZ, -R15 ;  /* 0x000000ffff0fb224 */ /* 0x000fe200078e0a0f */
[----:B------:R-:W-:Y:S01]  /*0c90*/  ISETP.GT.U32.AND P3, PT, R28, R4, PT ;  /* 0x000000041c00720c */ /* 0x000fe20003f64070 */
[----:B------:R-:W-:Y:S02]  /*0ca0*/  IMAD.MOV R14, RZ, RZ, -R14 ;  /* 0x000000ffff0e7224 */ /* 0x000fe400078e0a0e */
[----:B------:R-:W-:Y:S01]  /*0cb0*/  IMAD.MOV.U32 R10, RZ, RZ, R13 ;  /* 0x000000ffff0a7224 */ /* 0x000fe200078e000d */
[----:B------:R-:W-:Y:S01]  /*0cc0*/  STL [R1+0x7c4], R15 ;  /* 0x0007c40f01007387 */ /* 0x000fe20000100800 */
[----:B------:R-:W-:-:S04]  /*0cd0*/  IMAD.HI.U32 R13, R7, R11, RZ ;  /* 0x0000000b070d7227 */ /* 0x000fc800078e00ff */
[----:B------:R-:W-:Y:S02]  /*0ce0*/  IMAD R12, R28, R14, R12 ;  /* 0x0000000e1c0c7224 */ /* 0x000fe400078e020c */
[--C-:B------:R-:W-:Y:S02]  /*0cf0*/  @!P2 IMAD.IADD R8, R8, 0x1, -R28.reuse ;  /* 0x000000010808a824 */ /* 0x100fe400078e0a1c */
[----:B------:R-:W-:Y:S01]  /*0d00*/  IMAD.MOV R13, RZ, RZ, -R13 ;  /* 0x000000ffff0d7224 */ /* 0x000fe200078e0a0d */
[C---:B------:R-:W-:Y:S01]  /*0d10*/  ISETP.GT.U32.AND P2, PT, R28.reuse, R12, PT ;  /* 0x0000000c1c00720c */ /* 0x040fe20003f44070 */
[----:B------:R-:W-:Y:S02]  /*0d20*/  @!P0 IMAD.IADD R5, R5, 0x1, -R28 ;  /* 0x0000000105058824 */ /* 0x000fe400078e0a1c */
[----:B0-----:R-:W-:Y:S02]  /*0d30*/  IMAD.MOV.U32 R3, RZ, RZ, R8 ;  /* 0x000000ffff037224 */ /* 0x001fe400078e0008 */
[C---:B------:R-:W-:Y:S01]  /*0d40*/  IMAD R8, R28.reuse, R13, R11 ;  /* 0x0000000d1c087224 */ /* 0x040fe200078e020b */
[----:B------:R-:W-:Y:S01]  /*0d50*/  ISETP.GT.U32.AND P0, PT, R28, R5, PT ;  /* 0x000000051c00720c */ /* 0x000fe20003f04070 */
[----:B------:R-:W-:-:S02]  /*0d60*/  @!P3 IMAD.IADD R4, R4, 0x1, -R28 ;  /* 0x000000010404b824 */ /* 0x000fc400078e0a1c */
[----:B------:R-:W-:Y:S01]  /*0d70*/  @!P5 IMAD.MOV R3, RZ, RZ, -R3 ;  /* 0x000000ffff03d224 */ /* 0x000fe200078e0a03 */
[----:B------:R-:W-:Y:S01]  /*0d80*/  ISETP.GT.U32.AND P3, PT, R28, R8, PT ;  /* 0x000000081c00720c */ /* 0x000fe20003f64070 */
[----:B------:R-:W-:Y:S01]  /*0d90*/  IMAD.HI.U32 R14, R7, R10, RZ ;  /* 0x0000000a070e7227 */ /* 0x000fe200078e00ff */
[----:B------:R-:W-:Y:S02]  /*0da0*/  ISETP.GE.AND P5, PT, R2, RZ, PT ;  /* 0x000000ff0200720c */ /* 0x000fe40003fa6270 */
[----:B------:R0:W-:Y:S01]  /*0db0*/  STL [R1+0x50], R3 ;  /* 0x0000500301007387 */ /* 0x0001e20000100800 */
[--C-:B------:R-:W-:Y:S01]  /*0dc0*/  @!P2 IMAD.IADD R12, R12, 0x1, -R28.reuse ;  /* 0x000000010c0ca824 */ /* 0x100fe200078e0a1c */
[----:B------:R-:W-:Y:S01]  /*0dd0*/  IADD3 R14, -R14, RZ, RZ ;  /* 0x000000ff0e0e7210 */ /* 0x000fe20007ffe1ff */
[----:B------:R-:W-:Y:S02]  /*0de0*/  VIADD R2, R29, 0x79 ;  /* 0x000000791d027836 */ /* 0x000fe40000000000 */
[----:B------:R-:W-:Y:S01]  /*0df0*/  @!P0 IMAD.IADD R5, R5, 0x1, -R28 ;  /* 0x0000000105058824 */ /* 0x000fe200078e0a1c */
[----:B------:R-:W-:Y:S01]  /*0e00*/  ISETP.GE.AND P0, PT, R9, RZ, PT ;  /* 0x000000ff0900720c */ /* 0x000fe20003f06270 */
[C---:B------:R-:W-:Y:S01]  /*0e10*/  IMAD R10, R28.reuse, R14, R10 ;  /* 0x0000000e1c0a7224 */ /* 0x040fe200078e020a */
[----:B------:R-:W-:Y:S01]  /*0e20*/  ISETP.GT.U32.AND P2, PT, R28, R12, PT ;  /* 0x0000000c1c00720c */ /* 0x000fe20003f44070 */
[----:B------:R-:W-:Y:S01]  /*0e30*/  @!P3 IMAD.IADD R8, R8, 0x1, -R28 ;  /* 0x000000010808b824 */ /* 0x000fe200078e0a1c */
[----:B------:R-:W-:Y:S01]  /*0e40*/  IABS R9, R2 ;  /* 0x0000000200097213 */ /* 0x000fe20000000000 */
[----:B0-----:R-:W-:Y:S01]  /*0e50*/  IMAD.MOV.U32 R3, RZ, RZ, R5 ;  /* 0x000000ffff037224 */ /* 0x001fe200078e0005 */
[----:B------:R-:W-:Y:S01]  /*0e60*/  IABS R14, R20 ;  /* 0x00000014000e7213 */ /* 0x000fe20000000000 */
[----:B------:R-:W-:Y:S01]  /*0e70*/  VIADD R5, R29, 0x78 ;  /* 0x000000781d057836 */ /* 0x000fe20000000000 */
[----:B------:R-:W-:Y:S01]  /*0e80*/  ISETP.GT.U32.AND P3, PT, R28, R8, PT ;  /* 0x000000081c00720c */ /* 0x000fe20003f64070 */
[----:B------:R-:W-:-:S03]  /*0e90*/  IMAD.HI.U32 R6, R7, R9, RZ ;  /* 0x0000000907067227 */ /* 0x000fc600078e00ff */
[----:B------:R-:W-:Y:S01]  /*0ea0*/  IABS R21, R5 ;  /* 0x0000000500157213 */ /* 0x000fe20000000000 */
[----:B------:R-:W-:Y:S02]  /*0eb0*/  IMAD.MOV R6, RZ, RZ, -R6 ;  /* 0x000000ffff067224 */ /* 0x000fe400078e0a06 */
[----:B------:R-:W-:Y:S01]  /*0ec0*/  @!P2 IMAD.IADD R12, R12, 0x1, -R28 ;  /* 0x000000010c0ca824 */ /* 0x000fe200078e0a1c */
[----:B------:R-:W-:Y:S01]  /*0ed0*/  ISETP.GT.U32.AND P2, PT, R28, R10, PT ;  /* 0x0000000a1c00720c */ /* 0x000fe20003f44070 */
[----:B------:R-:W-:Y:S01]  /*0ee0*/  @!P4 IMAD.MOV R3, RZ, RZ, -R3 ;  /* 0x000000ffff03c224 */ /* 0x000fe200078e0a03 */
[----:B------:R-:W-:Y:S01]  /*0ef0*/  ISETP.GE.AND P4, PT, R2, RZ, PT ;  /* 0x000000ff0200720c */ /* 0x000fe20003f86270 */
[----:B------:R-:W-:Y:S02]  /*0f00*/  IMAD R9, R28, R6, R9 ;  /* 0x000000061c097224 */ /* 0x000fe400078e0209 */
[----:B------:R-:W-:Y:S01]  /*0f10*/  IMAD.HI.U32 R2, R7, R21, RZ ;  /* 0x0000001507027227 */ /* 0x000fe200078e00ff */
[----:B------:R-:W-:Y:S01]  /*0f20*/  @!P3 IADD3 R8, R8, -R28, RZ ;  /* 0x8000001c0808b210 */ /* 0x000fe20007ffe0ff */
[----:B------:R0:W-:Y:S01]  /*0f30*/  STL [R1+0x4c], R3 ;  /* 0x00004c0301007387 */ /* 0x0001e20000100800 */
[----:B------:R-:W-:Y:S01]  /*0f40*/  ISETP.GT.U32.AND P3, PT, R28, R9, PT ;  /* 0x000000091c00720c */ /* 0x000fe20003f64070 */
[----:B------:R-:W-:-:S02]  /*0f50*/  IMAD.MOV R2, RZ, RZ, -R2 ;  /* 0x000000ffff027224 */ /* 0x000fc400078e0a02 */
[----:B------:R-:W-:Y:S02]  /*0f60*/  IMAD.MOV.U32 R0, RZ, RZ, R4 ;  /* 0x000000ffff007224 */ /* 0x000fe400078e0004 */
[----:B------:R-:W-:Y:S02]  /*0f70*/  IMAD R21, R28, R2, R21 ;  /* 0x000000021c157224 */ /* 0x000fe400078e0215 */
[----:B------:R-:W-:Y:S02]  /*0f80*/  @!P2 IMAD.IADD R10, R10, 0x1, -R28 ;  /* 0x000000010a0aa824 */ /* 0x000fe400078e0a1c */
[----:B0-----:R-:W-:Y:S02]  /*0f90*/  IMAD.MOV.U32 R3, RZ, RZ, R12 ;  /* 0x000000ffff037224 */ /* 0x001fe400078e000c */
[----:B------:R-:W-:Y:S01]  /*0fa0*/  VIADD R4, R29, 0x77 ;  /* 0x000000771d047836 */ /* 0x000fe20000000000 */
[C---:B------:R-:W-:Y:S01]  /*0fb0*/  ISETP.GT.U32.AND P2, PT, R28.reuse, R10, PT ;  /* 0x0000000a1c00720c */ /* 0x040fe20003f44070 */
[----:B------:R-:W-:Y:S01]  /*0fc0*/  @!P6 IMAD.MOV R3, RZ, RZ, -R3 ;  /* 0x000000ffff03e224 */ /* 0x000fe200078e0a03 */
[C---:B------:R-:W-:Y:S01]  /*0fd0*/  ISETP.GT.U32.AND P6, PT, R28.reuse, R21, PT ;  /* 0x000000151c00720c */ /* 0x040fe20003fc4070 */
[----:B------:R-:W-:Y:S01]  /*0fe0*/  @!P3 IMAD.IADD R9, R9, 0x1, -R28 ;  /* 0x000000010909b824 */ /* 0x000fe200078e0a1c */
[----:B------:R-:W-:Y:S01]  /*0ff0*/  IABS R11, R4 ;  /* 0x00000004000b7213 */ /* 0x000fe20000000000 */
[----:B------:R-:W-:Y:S01]  /*1000*/  @!P1 IMAD.MOV R0, RZ, RZ, -R0 ;  /* 0x000000ffff009224 */ /* 0x000fe200078e0a00 */
[----:B------:R-:W-:Y:S01]  /*1010*/  ISETP.GE.AND P1, PT, R5, RZ, PT ;  /* 0x000000ff0500720c */ /* 0x000fe20003f26270 */
[----:B------:R-:W-:Y:S01]  /*1020*/  VIADD R5, R29, 0x76 ;  /* 0x000000761d057836 */ /* 0x000fe20000000000 */
[----:B------:R-:W-:Y:S01]  /*1030*/  ISETP.GT.U32.AND P3, PT, R28, R9, PT ;  /* 0x000000091c00720c */ /* 0x000fe20003f64070 */
[----:B------:R-:W-:Y:S01]  /*1040*/  IMAD.HI.U32 R6, R7, R11, RZ ;  /* 0x0000000b07067227 */ /* 0x000fe200078e00ff */
[----:B------:R0:W-:Y:S02]  /*1050*/  STL [R1+0x44], R0 ;  /* 0x0000440001007387 */ /* 0x0001e40000100800 */
[----:B------:R-:W-:Y:S01]  /*1060*/  IABS R16, R5 ;  /* 0x0000000500107213 */ /* 0x000fe20000000000 */
[----:B------:R-:W-:Y:S01]  /*1070*/  IMAD.MOV R6, RZ, RZ, -R6 ;  /* 0x000000ffff067224 */ /* 0x000fe200078e0a06 */
[----:B------:R-:W-:Y:S01]  /*1080*/  STL [R1+0x1d8], R3 ;  /* 0x0001d80301007387 */ /* 0x000fe20000100800 */
[----:B------:R-:W-:-:S02]  /*1090*/  @!P6 IMAD.IADD R21, R21, 0x1, -R28 ;  /* 0x000000011515e824 */ /* 0x000fc400078e0a1c */
[--C-:B------:R-:W-:Y:S01]  /*10a0*/  @!P2 IMAD.IADD R10, R10, 0x1, -R28.reuse ;  /* 0x000000010a0aa824 */ /* 0x100fe200078e0a1c */
[----:B------:R-:W-:Y:S01]  /*10b0*/  ISETP.GE.AND P2, PT, R5, RZ, PT ;  /* 0x000000ff0500720c */ /* 0x000fe20003f46270 */
[C---:B------:R-:W-:Y:S01]  /*10c0*/  IMAD R11, R28.reuse, R6, R11 ;  /* 0x000000061c0b7224 */ /* 0x040fe200078e020b */
[----:B------:R-:W-:Y:S01]  /*10d0*/  IABS R5, R19 ;  /* 0x0000001300057213 */ /* 0x000fe20000000000 */
[----:B------:R-:W-:Y:S01]  /*10e0*/  IMAD.HI.U32 R2, R7, R16, RZ ;  /* 0x0000001007027227 */ /* 0x000fe200078e00ff */
[C---:B------:R-:W-:Y:S02]  /*10f0*/  ISETP.GT.U32.AND P6, PT, R28.reuse, R21, PT ;  /* 0x000000151c00720c */ /* 0x040fe40003fc4070 */
[----:B------:R-:W-:Y:S01]  /*1100*/  IABS R6, R18 ;  /* 0x0000001200067213 */ /* 0x000fe20000000000 */
[----:B------:R-:W-:Y:S01]  /*1110*/  @!P3 IMAD.IADD R9, R9, 0x1, -R28 ;  /* 0x000000010909b824 */ /* 0x000fe200078e0a1c */
[----:B------:R-:W-:Y:S01]  /*1120*/  ISETP.GT.U32.AND P3, PT, R28, R11, PT ;  /* 0x0000000b1c00720c */ /* 0x000fe20003f64070 */
[----:B0-----:R-:W-:-:S02]  /*1130*/  IMAD.MOV.U32 R0, RZ, RZ, R8 ;  /* 0x000000ffff007224 */ /* 0x001fc400078e0008 */
[----:B------:R-:W-:Y:S02]  /*1140*/  IMAD.MOV R2, RZ, RZ, -R2 ;  /* 0x000000ffff027224 */ /* 0x000fe400078e0a02 */
[----:B------:R-:W-:-:S04]  /*1150*/  IMAD.HI.U32 R8, R7, R5, RZ ;  /* 0x0000000507087227 */ /* 0x000fc800078e00ff */
[C---:B------:R-:W-:Y:S01]  /*1160*/  IMAD R16, R28.reuse, R2, R16 ;  /* 0x000000021c107224 */ /* 0x040fe200078e0210 */
[----:B------:R-:W-:Y:S01]  /*1170*/  @!P6 IADD3 R21, R21, -R28, RZ ;  /* 0x8000001c1515e210 */ /* 0x000fe20007ffe0ff */
[----:B------:R-:W-:Y:S02]  /*1180*/  IMAD.MOV R8, RZ, RZ, -R8 ;  /* 0x000000ffff087224 */ /* 0x000fe400078e0a08 */
[----:B------:R-:W-:Y:S01]  /*1190*/  @!P5 IMAD.MOV R0, RZ, RZ, -R0 ;  /* 0x000000ffff00d224 */ /* 0x000fe200078e0a00 */
[C---:B------:R-:W-:Y:S01]  /*11a0*/  ISETP.GT.U32.AND P6, PT, R28.reuse, R16, PT ;  /* 0x000000101c00720c */ /* 0x040fe20003fc4070 */
[----:B------:R-:W-:Y:S01]  /*11b0*/  IMAD R5, R28, R8, R5 ;  /* 0x000000081c057224 */ /* 0x000fe200078e0205 */
[----:B------:R-:W-:Y:S01]  /*11c0*/  ISETP.GE.AND P5, PT, R4, RZ, PT ;  /* 0x000000ff0400720c */ /* 0x000fe20003fa6270 */
[----:B------:R-:W-:Y:S01]  /*11d0*/  IMAD.HI.U32 R23, R7, R14, RZ ;  /* 0x0000000e07177227 */ /* 0x000fe200078e00ff */
[----:B------:R0:W-:Y:S03]  /*11e0*/  STL [R1+0x1dc], R0 ;  /* 0x0001dc0001007387 */ /* 0x0001e60000100800 */
[----:B------:R-:W-:Y:S01]  /*11f0*/  @!P3 IMAD.IADD R11, R11, 0x1, -R28 ;  /* 0x000000010b0bb824 */ /* 0x000fe200078e0a1c */
[----:B------:R-:W-:Y:S01]  /*1200*/  ISETP.GT.U32.AND P3, PT, R28, R5, PT ;  /* 0x000000051c00720c */ /* 0x000fe20003f64070 */
[----:B------:R-:W-:-:S02]  /*1210*/  IMAD.MOV R23, RZ, RZ, -R23 ;  /* 0x000000ffff177224 */ /* 0x000fc400078e0a17 */
[----:B------:R-:W-:Y:S02]  /*1220*/  VIADD R4, R29, 0x73 ;  /* 0x000000731d047836 */ /* 0x000fe40000000000 */
[----:B------:R-:W-:Y:S02]  /*1230*/  IMAD R14, R28, R23, R14 ;  /* 0x000000171c0e7224 */ /* 0x000fe400078e020e */
[----:B0-----:R-:W-:Y:S01]  /*1240*/  IMAD.MOV.U32 R0, RZ, RZ, R10 ;  /* 0x000000ffff007224 */ /* 0x001fe200078e000a */
[----:B------:R-:W-:Y:S01]  /*1250*/  IABS R17, R4 ;  /* 0x0000000400117213 */ /* 0x000fe20000000000 */
[----:B------:R-:W-:Y:S01]  /*1260*/  @!P6 IMAD.IADD R16, R16, 0x1, -R28 ;  /* 0x000000011010e824 */ /* 0x000fe200078e0a1c */
[C---:B------:R-:W-:Y:S01]  /*1270*/  ISETP.GT.U32.AND P6, PT, R28.reuse, R14, PT ;  /* 0x0000000e1c00720c */ /* 0x040fe20003fc4070 */
[----:B------:R-:W-:Y:S02]  /*1280*/  @!P0 IMAD.MOV R0, RZ, RZ, -R0 ;  /* 0x000000ffff008224 */ /* 0x000fe400078e0a00 */
[----:B------:R-:W-:Y:S01]  /*1290*/  IMAD.HI.U32 R22, R7, R17, RZ ;  /* 0x0000001107167227 */ /* 0x000fe200078e00ff */
[----:B------:R-:W-:-:S02]  /*12a0*/  ISETP.GT.U32.AND P0, PT, R28, R16, PT ;  /* 0x000000101c00720c */ /* 0x000fc40003f04070 */
[----:B------:R0:W-:Y:S01]  /*12b0*/  STL [R1+0x40], R0 ;  /* 0x0000400001007387 */ /* 0x0001e20000100800 */
[----:B------:R-:W-:Y:S01]  /*12c0*/  @!P3 IMAD.IADD R5, R5, 0x1, -R28 ;  /* 0x000000010505b824 */ /* 0x000fe200078e0a1c */
[----:B------:R-:W-:Y:S01]  /*12d0*/  ISETP.GT.U32.AND P3, PT, R28, R11, PT ;  /* 0x0000000b1c00720c */ /* 0x000fe20003f64070 */
[----:B------:R-:W-:Y:S02]  /*12e0*/  VIADD R12, R29, 0x71 ;  /* 0x000000711d0c7836 */ /* 0x000fe40000000000 */
[----:B------:R-:W-:-:S03]  /*12f0*/  IMAD.HI.U32 R8, R7, R6, RZ ;  /* 0x0000000607087227 */ /* 0x000fc600078e00ff */
[----:B------:R-:W-:Y:S01]  /*1300*/  IABS R2, R12 ;  /* 0x0000000c00027213 */ /* 0x000fe20000000000 */
[----:B------:R-:W-:Y:S02]  /*1310*/  IMAD.MOV R22, RZ, RZ, -R22 ;  /* 0x000000ffff167224 */ /* 0x000fe400078e0a16 */
[----:B0-----:R-:W-:Y:S02]  /*1320*/  IMAD.MOV.U32 R0, RZ, RZ, R9 ;  /* 0x000000ffff007224 */ /* 0x001fe400078e0009 */
[----:B------:R-:W-:Y:S02]  /*1330*/  IMAD.MOV R23, RZ, RZ, -R8 ;  /* 0x000000ffff177224 */ /* 0x000fe400078e0a08 */
[----:B------:R-:W-:Y:S01]  /*1340*/  @!P4 IMAD.MOV R0, RZ, RZ, -R0 ;  /* 0x000000ffff00c224 */ /* 0x000fe200078e0a00 */
[----:B------:R-:W-:Y:S01]  /*1350*/  @!P3 IADD3 R11, R11, -R28, RZ ;  /* 0x8000001c0b0bb210 */ /* 0x000fe20007ffe0ff */
[C---:B------:R-:W-:Y:S02]  /*1360*/  IMAD R8, R28.reuse, R22, R17 ;  /* 0x000000161c087224 */ /* 0x040fe400078e0211 */
[----:B------:R-:W-:Y:S01]  /*1370*/  IMAD R6, R28, R23, R6 ;  /* 0x000000171c067224 */ /* 0x000fe200078e0206 */
[----:B------:R0:W-:Y:S01]  /*1380*/  STL [R1+0x74], R0 ;  /* 0x0000740001007387 */ /* 0x0001e20000100800 */
[----:B------:R-:W-:Y:S01]  /*1390*/  @!P6 IMAD.IADD R14, R14, 0x1, -R28 ;  /* 0x000000010e0ee824 */ /* 0x000fe200078e0a1c */
[C---:B------:R-:W-:Y:S01]  /*13a0*/  ISETP.GT.U32.AND P6, PT, R28.reuse, R5, PT ;  /* 0x000000051c00720c */ /* 0x040fe20003fc4070 */
[----:B------:R-:W-:Y:S01]  /*13b0*/  IMAD.HI.U32 R13, R7, R2, RZ ;  /* 0x00000002070d7227 */ /* 0x000fe200078e00ff */
[----:B------:R-:W-:-:S02]  /*13c0*/  ISETP.GT.U32.AND P3, PT, R28, R6, PT ;  /* 0x000000061c00720c */ /* 0x000fc40003f64070 */
[C---:B------:R-:W-:Y:S01]  /*13d0*/  ISETP.GT.U32.AND P4, PT, R28.reuse, R14, PT ;  /* 0x0000000e1c00720c */ /* 0x040fe20003f84070 */
[----:B------:R-:W-:Y:S02]  /*13e0*/  IMAD.MOV R17, RZ, RZ, -R13 ;  /* 0x000000ffff117224 */ /* 0x000fe400078e0a0d */
[C---:B------:R-:W-:Y:S02]  /*13f0*/  VIADD R10, R29.reuse, 0x6f ;  /* 0x0000006f1d0a7836 */ /* 0x040fe40000000000 */
[----:B0-----:R-:W-:Y:S02]  /*1400*/  IMAD.MOV.U32 R0, RZ, RZ, R21 ;  /* 0x000000ffff007224 */ /* 0x001fe400078e0015 */
[C---:B------:R-:W-:Y:S01]  /*1410*/  IMAD R2, R28.reuse, R17, R2 ;  /* 0x000000111c027224 */ /* 0x040fe200078e0202 */
[----:B------:R-:W-:Y:S01]  /*1420*/  IABS R9, R10 ;  /* 0x0000000a00097213 */ /* 0x000fe20000000000 */
[----:B------:R-:W-:Y:S01]  /*1430*/  @!P1 IMAD.MOV R0, RZ, RZ, -R0 ;  /* 0x000000ffff009224 */ /* 0x000fe200078e0a00 */
[----:B------:R-:W-:Y:S01]  /*1440*/  ISETP.GT.U32.AND P1, PT, R28, R8, PT ;  /* 0x000000081c00720c */ /* 0x000fe20003f24070 */
[----:B------:R-:W-:-:S02]  /*1450*/  VIADD R13, R29, 0x70 ;  /* 0x000000701d0d7836 */ /* 0x000fc40000000000 */
[--C-:B------:R-:W-:Y:S01]  /*1460*/  @!P0 IMAD.IADD R16, R16, 0x1, -R28.reuse ;  /* 0x0000000110108824 */ /* 0x100fe200078e0a1c */
[----:B------:R0:W-:Y:S01]  /*1470*/  STL [R1+0x1d4], R0 ;  /* 0x0001d40001007387 */ /* 0x0001e20000100800 */
[--C-:B------:R-:W-:Y:S01]  /*1480*/  @!P6 IMAD.IADD R5, R5, 0x1, -R28.reuse ;  /* 0x000000010505e824 */ /* 0x100fe200078e0a1c */
[----:B------:R-:W-:Y:S01]  /*1490*/  ISETP.GT.U32.AND P6, PT, R28, R2, PT ;  /* 0x000000021c00720c */ /* 0x000fe20003fc4070 */
[----:B------:R-:W-:Y:S01]  /*14a0*/  IMAD.MOV.U32 R3, RZ, RZ, R11 ;  /* 0x000000ffff037224 */ /* 0x000fe200078e000b */
[----:B------:R-:W-:Y:S01]  /*14b0*/  IABS R17, R13 ;  /* 0x0000000d00117213 */ /* 0x000fe20000000000 */
[--C-:B------:R-:W-:Y:S01]  /*14c0*/  @!P3 IMAD.IADD R6, R6, 0x1, -R28.reuse ;  /* 0x000000010606b824 */ /* 0x100fe200078e0a1c */
[----:B------:R-:W-:Y:S01]  /*14d0*/  ISETP.GE.AND P0, PT, R19, RZ, PT ;  /* 0x000000ff1300720c */ /* 0x000fe20003f06270 */
[--C-:B------:R-:W-:Y:S01]  /*14e0*/  @!P4 IMAD.IADD R14, R14, 0x1, -R28.reuse ;  /* 0x000000010e0ec824 */ /* 0x100fe200078e0a1c */
[----:B------:R-:W-:Y:S01]  /*14f0*/  ISETP.GE.AND P4, PT, R20, RZ, PT ;  /* 0x000000ff1400720c */ /* 0x000fe20003f86270 */
[----:B------:R-:W-:Y:S01]  /*1500*/  @!P1 IMAD.IADD R8, R8, 0x1, -R28 ;  /* 0x0000000108089824 */ /* 0x000fe200078e0a1c */
[----:B------:R-:W-:Y:S01]  /*1510*/  ISETP.GE.AND P1, PT, R4, RZ, PT ;  /* 0x000000ff0400720c */ /* 0x000fe20003f26270 */
[----:B0-----:R-:W-:Y:S01]  /*1520*/  IMAD.MOV.U32 R0, RZ, RZ, R16 ;  /* 0x000000ffff007224 */ /* 0x001fe200078e0010 */
[----:B------:R-:W-:Y:S01]  /*1530*/  ISETP.GE.AND P3, PT, R18, RZ, PT ;  /* 0x000000ff1200720c */ /* 0x000fe20003f66270 */
[----:B------:R-:W-:Y:S01]  /*1540*/  @!P5 IMAD.MOV R3, RZ, RZ, -R3 ;  /* 0x000000ffff03d224 */ /* 0x000fe200078e0a03 */
[----:B------:R-:W-:Y:S01]  /*1550*/  ISETP.GT.U32.AND P5, PT, R28, R8, PT ;  /* 0x000000081c00720c */ /* 0x000fe20003fa4070 */
[----:B------:R-:W-:-:S03]  /*1560*/  IMAD.HI.U32 R19, R7, R9, RZ ;  /* 0x0000000907137227 */ /* 0x000fc600078e00ff */
[----:B------:R0:W-:Y:S01]  /*1570*/  STL [R1+0x84], R3 ;  /* 0x0000840301007387 */ /* 0x0001e20000100800 */
[----:B------:R-:W-:Y:S01]  /*1580*/  @!P2 IMAD.MOV R0, RZ, RZ, -R0 ;  /* 0x000000ffff00a224 */ /* 0x000fe200078e0a00 */
[----:B------:R-:W-:Y:S01]  /*1590*/  ISETP.GT.U32.AND P2, PT, R28, R6, PT ;  /* 0x000000061c00720c */ /* 0x000fe20003f44070 */
[----:B------:R-:W-:-:S03]  /*15a0*/  IMAD.HI.U32 R21, R7, R17, RZ ;  /* 0x0000001107157227 */ /* 0x000fc600078e00ff */
[----:B------:R1:W-:Y:S01]  /*15b0*/  STL [R1+0x8c], R0 ;  /* 0x00008c0001007387 */ /* 0x0003e20000100800 */
[----:B------:R-:W-:Y:S02]  /*15c0*/  IMAD.MOV R19, RZ, RZ, -R19 ;  /* 0x000000ffff137224 */ /* 0x000fe400078e0a13 */
[----:B------:R-:W-:Y:S02]  /*15d0*/  IMAD.MOV R21, RZ, RZ, -R21 ;  /* 0x000000ffff157224 */ /* 0x000fe400078e0a15 */
[----:B------:R-:W-:Y:S02]  /*15e0*/  @!P6 IMAD.IADD R2, R2, 0x1, -R28 ;  /* 0x000000010202e824 */ /* 0x000fe400078e0a1c */
[----:B0-----:R-:W-:Y:S02]  /*15f0*/  IMAD.MOV.U32 R3, RZ, RZ, R5 ;  /* 0x000000ffff037224 */ /* 0x001fe400078e0005 */
[C---:B------:R-:W-:Y:S01]  /*1600*/  IMAD R9, R28.reuse, R19, R9 ;  /* 0x000000131c097224 */ /* 0x040fe200078e0209 */
[C---:B------:R-:W-:Y:S01]  /*1610*/  ISETP.GT.U32.AND P6, PT, R28.reuse, R2, PT ;  /* 0x000000021c00720c */ /* 0x040fe20003fc4070 */
[----:B-1----:R-:W-:Y:S01]  /*1620*/  IMAD.MOV.U32 R0, RZ, RZ, R14 ;  /* 0x000000ffff007224 */ /* 0x002fe200078e000e */
[----:B------:R-:W-:Y:S01]  /*1630*/  @!P0 IADD3 R3, -R3, RZ, RZ ;  /* 0x000000ff03038210 */ /* 0x000fe20007ffe1ff */
[----:B------:R-:W-:-:S02]  /*1640*/  IMAD R4, R28, R21, R17 ;  /* 0x000000151c047224 */ /* 0x000fc400078e0211 */
[C---:B------:R-:W-:Y:S02]  /*1650*/  VIADD R11, R29.reuse, 0x6e ;  /* 0x0000006e1d0b7836 */ /* 0x040fe40000000000 */
[----:B------:R-:W-:Y:S01]  /*1660*/  @!P4 IMAD.MOV R0, RZ, RZ, -R0 ;  /* 0x000000ffff00c224 */ /* 0x000fe200078e0a00 */
[----:B------:R-:W-:Y:S01]  /*1670*/  ISETP.GT.U32.AND P0, PT, R28, R4, PT ;  /* 0x000000041c00720c */ /* 0x000fe20003f04070 */
[--C-:B------:R-:W-:Y:S01]  /*1680*/  @!P5 IMAD.IADD R8, R8, 0x1, -R28.reuse ;  /* 0x000000010808d824 */ /* 0x100fe200078e0a1c */
[----:B------:R-:W-:Y:S01]  /*1690*/  ISETP.GT.U32.AND P5, PT, R28, R9, PT ;  /* 0x000000091c00720c */ /* 0x000fe20003fa4070 */
[----:B------:R-:W-:Y:S01]  /*16a0*/  @!P2 IMAD.IADD R6, R6, 0x1, -R28 ;  /* 0x000000010606a824 */ /* 0x000fe200078e0a1c */
[----:B------:R-:W-:Y:S01]  /*16b0*/  IABS R16, R11 ;  /* 0x0000000b00107213 */ /* 0x000fe20000000000 */
[----:B------:R0:W-:Y:S01]  /*16c0*/  STL [R1+0xa0], R3 ;  /* 0x0000a00301007387 */ /* 0x0001e20000100800 */
[----:B------:R-:W-:Y:S01]  /*16d0*/  ISETP.GE.AND P4, PT, R12, RZ, PT ;  /* 0x000000ff0c00720c */ /* 0x000fe20003f86270 */
[----:B------:R-:W-:Y:S01]  /*16e0*/  VIADD R5, R29, 0x6d ;  /* 0x0000006d1d057836 */ /* 0x000fe20000000000 */
[----:B------:R-:W-:Y:S01]  /*16f0*/  ISETP.GE.AND P2, PT, R13, RZ, PT ;  /* 0x000000ff0d00720c */ /* 0x000fe20003f46270 */
[----:B------:R1:W-:Y:S01]  /*1700*/  STL [R1+0xa4], R0 ;  /* 0x0000a40001007387 */ /* 0x0003e20000100800 */
[----:B------:R-:W-:-:S02]  /*1710*/  IMAD.HI.U32 R13, R7, R16, RZ ;  /* 0x00000010070d7227 */ /* 0x000fc400078e00ff */
[----:B------:R-:W-:Y:S02]  /*1720*/  IABS R12, R5 ;  /* 0x00000005000c7213 */ /* 0x000fe40000000000 */
[----:B------:R-:W-:Y:S01]  /*1730*/  @!P6 IMAD.IADD R2, R2, 0x1, -R28 ;  /* 0x000000010202e824 */ /* 0x000fe200078e0a1c */
[----:B------:R-:W-:Y:S01]  /*1740*/  ISETP.GE.AND P6, PT, R10, RZ, PT ;  /* 0x000000ff0a00720c */ /* 0x000fe20003fc6270 */
[----:B0-----:R-:W-:Y:S02]  /*1750*/  IMAD.MOV.U32 R3, RZ, RZ, R8 ;  /* 0x000000ffff037224 */ /* 0x001fe400078e0008 */
[----:B------:R-:W-:Y:S02]  /*1760*/  IMAD.MOV R13, RZ, RZ, -R13 ;  /* 0x000000ffff0d7224 */ /* 0x000fe400078e0a0d */
[----:B-1----:R-:W-:Y:S01]  /*1770*/  IMAD.MOV.U32 R0, RZ, RZ, R6 ;  /* 0x000000ffff007224 */ /* 0x002fe200078e0006 */
[----:B------:R-:W-:Y:S01]  /*1780*/  IADD3 R6, R29, 0x6a, RZ ;  /* 0x0000006a1d067810 */ /* 0x000fe20007ffe0ff */
[----:B------:R-:W-:-:S02]  /*1790*/  @!P1 IMAD.MOV R3, RZ, RZ, -R3 ;  /* 0x000000ffff039224 */ /* 0x000fc400078e0a03 */
[----:B------:R-:W-:Y:S01]  /*17a0*/  @!P3 IMAD.MOV R0, RZ, RZ, -R0 ;  /* 0x000000ffff00b224 */ /* 0x000fe200078e0a00 */
[----:B------:R-:W-:Y:S01]  /*17b0*/  ISETP.GE.AND P3, PT, R5, RZ, PT ;  /* 0x000000ff0500720c */ /* 0x000fe20003f66270 */
[--C-:B------:R-:W-:Y:S01]  /*17c0*/  @!P5 IMAD.IADD R9, R9, 0x1, -R28.reuse ;  /* 0x000000010909d824 */ /* 0x100fe200078e0a1c */
[----:B------:R-:W-:Y:S01]  /*17d0*/  STL [R1+0xac], R3 ;  /* 0x0000ac0301007387 */ /* 0x000fe20000100800 */
[----:B------:R-:W-:Y:S01]  /*17e0*/  @!P0 IMAD.IADD R4, R4, 0x1, -R28 ;  /* 0x0000000104048824 */ /* 0x000fe200078e0a1c */
[----:B------:R-:W-:Y:S01]  /*17f0*/  ISETP.GE.AND P0, PT, R11, RZ, PT ;  /* 0x000000ff0b00720c */ /* 0x000fe20003f06270 */
[C---:B------:R-:W-:Y:S01]  /*1800*/  IMAD R16, R28.reuse, R13, R16 ;  /* 0x0000000d1c107224 */ /* 0x040fe200078e0210 */
[----:B------:R0:W-:Y:S01]  /*1810*/  STL [R1+0xb0], R0 ;  /* 0x0000b00001007387 */ /* 0x0001e20000100800 */
[C---:B------:R-:W-:Y:S01]  /*1820*/  ISETP.GT.U32.AND P5, PT, R28.reuse, R9, PT ;  /* 0x000000091c00720c */ /* 0x040fe20003fa4070 */
[----:B------:R-:W-:Y:S01]  /*1830*/  IMAD.HI.U32 R10, R7, R12, RZ ;  /* 0x0000000c070a7227 */ /* 0x000fe200078e00ff */
[----:B------:R-:W-:-:S03]  /*1840*/  ISETP.GT.U32.AND P1, PT, R28, R4, PT ;  /* 0x000000041c00720c */ /* 0x000fc60003f24070 */
[----:B------:R-:W-:Y:S02]  /*1850*/  IMAD.MOV R10, RZ, RZ, -R10 ;  /* 0x000000ffff0a7224 */ /* 0x000fe400078e0a0a */
[----:B------:R-:W-:Y:S02]  /*1860*/  VIADD R14, R29, 0x6c ;  /* 0x0000006c1d0e7836 */ /* 0x000fe40000000000 */
[----:B0-----:R-:W-:Y:S02]  /*1870*/  IMAD.MOV.U32 R0, RZ, RZ, R2 ;  /* 0x000000ffff007224 */ /* 0x001fe400078e0002 */
[C---:B------:R-:W-:Y:S01]  /*1880*/  IMAD R12, R28.reuse, R10, R12 ;  /* 0x0000000a1c0c7224 */ /* 0x040fe200078e020c */
[----:B------:R-:W-:Y:S01]  /*1890*/  IABS R10, R6 ;  /* 0x00000006000a7213 */ /* 0x000fe20000000000 */
[----:B------:R-:W-:Y:S01]  /*18a0*/  @!P4 IMAD.MOV R0, RZ, RZ, -R0 ;  /* 0x000000ffff00c224 */ /* 0x000fe200078e0a00 */
[C---:B------:R-:W-:Y:S01]  /*18b0*/  ISETP.GT.U32.AND P4, PT, R28.reuse, R16, PT ;  /* 0x000000101c00720c */ /* 0x040fe20003f84070 */
[--C-:B------:R-:W-:Y:S01]  /*18c0*/  @!P5 IMAD.IADD R9, R9, 0x1, -R28.reuse ;  /* 0x000000010909d824 */ /* 0x100fe200078e0a1c */
[----:B------:R-:W-:Y:S01]  /*18d0*/  ISETP.GT.U32.AND P5, PT, R28, R12, PT ;  /* 0x0000000c1c00720c */ /* 0x000fe20003fa4070 */
[----:B------:R-:W-:Y:S01]  /*18e0*/  @!P1 IMAD.IADD R4, R4, 0x1, -R28 ;  /* 0x0000000104049824 */ /* 0x000fe200078e0a1c */
[----:B------:R-:W-:Y:S01]  /*18f0*/  ISETP.GE.AND P1, PT, R14, RZ, PT ;  /* 0x000000ff0e00720c */ /* 0x000fe20003f26270 */
[----:B------:R0:W-:Y:S01]  /*1900*/  STL [R1+0x1bc], R0 ;  /* 0x0001bc0001007387 */ /* 0x0001e20000100800 */
[----:B------:R-:W-:Y:S01]  /*1910*/  IABS R14, R14 ;  /* 0x0000000e000e7213 */ /* 0x000fe20000000000 */
[----:B------:R-:W-:-:S02]  /*1920*/  VIADD R2, R29, 0x6b ;  /* 0x0000006b1d027836 */ /* 0x000fc40000000000 */
[----:B------:R-:W-:Y:S02]  /*1930*/  VIADD R11, R29, 0x68 ;  /* 0x000000681d0b7836 */ /* 0x000fe40000000000 */
[----:B------:R-:W-:Y:S01]  /*1940*/  IMAD.HI.U32 R8, R7, R14, RZ ;  /* 0x0000000e07087227 */ /* 0x000fe200078e00ff */
[----:B------:R-:W-:Y:S02]  /*1950*/  IABS R5, R2 ;  /* 0x0000000200057213 */ /* 0x000fe40000000000 */
[----:B------:R-:W-:Y:S01]  /*1960*/  IABS R17, R11 ;  /* 0x0000000b00117213 */ /* 0x000fe20000000000 */
[----:B------:R-:W-:Y:S02]  /*1970*/  @!P4 IMAD.IADD R16, R16, 0x1, -R28 ;  /* 0x000000011010c824 */ /* 0x000fe400078e0a1c */
[----:B0-----:R-:W-:Y:S02]  /*1980*/  IMAD.MOV.U32 R0, RZ, RZ, R4 ;  /* 0x000000ffff007224 */ /* 0x001fe400078e0004 */
[----:B------:R-:W-:Y:S01]  /*1990*/  IMAD.MOV R8, RZ, RZ, -R8 ;  /* 0x000000ffff087224 */ /* 0x000fe200078e0a08 */
[----:B------:R-:W-:Y:S01]  /*19a0*/  ISETP.GT.U32.AND P4, PT, R28, R16, PT ;  /* 0x000000101c00720c */ /* 0x000fe20003f84070 */
[----:B------:R-:W-:Y:S01]  /*19b0*/  @!P2 IMAD.MOV R0, RZ, RZ, -R0 ;  /* 0x000000ffff00a224 */ /* 0x000fe200078e0a00 */
[----:B------:R-:W-:Y:S01]  /*19c0*/  ISETP.GE.AND P2, PT, R2, RZ, PT ;  /* 0x000000ff0200720c */ /* 0x000fe20003f46270 */
[----:B------:R-:W-:-:S02]  /*19d0*/  @!P5 IMAD.IADD R12, R12, 0x1, -R28 ;  /* 0x000000010c0cd824 */ /* 0x000fc400078e0a1c */
[----:B------:R-:W-:Y:S01]  /*19e0*/  IMAD.MOV.U32 R4, RZ, RZ, R5 ;  /* 0x000000ffff047224 */ /* 0x000fe200078e0005 */
[----:B------:R0:W-:Y:S01]  /*19f0*/  STL [R1+0x1d0], R0 ;  /* 0x0001d00001007387 */ /* 0x0001e20000100800 */
[C---:B------:R-:W-:Y:S01]  /*1a00*/  IMAD R14, R28.reuse, R8, R14 ;  /* 0x000000081c0e7224 */ /* 0x040fe200078e020e */
[----:B------:R-:W-:Y:S01]  /*1a10*/  ISETP.GT.U32.AND P5, PT, R28, R12, PT ;  /* 0x0000000c1c00720c */ /* 0x000fe20003fa4070 */
[----:B------:R-:W-:-:S04]  /*1a20*/  IMAD.HI.U32 R2, R7, R10, RZ ;  /* 0x0000000a07027227 */ /* 0x000fc800078e00ff */
[----:B------:R-:W-:-:S04]  /*1a30*/  IMAD.HI.U32 R5, R7, R4, RZ ;  /* 0x0000000407057227 */ /* 0x000fc800078e00ff */
[----:B0-----:R-:W-:Y:S02]  /*1a40*/  IMAD.MOV.U32 R0, RZ, RZ, R9 ;  /* 0x000000ffff007224 */ /* 0x001fe400078e0009 */
[----:B------:R-:W-:Y:S01]  /*1a50*/  @!P4 IMAD.IADD R16, R16, 0x1, -R28 ;  /* 0x000000011010c824 */ /* 0x000fe200078e0a1c */
[----:B------:R-:W-:Y:S01]  /*1a60*/  ISETP.GT.U32.AND P4, PT, R28, R14, PT ;  /* 0x0000000e1c00720c */ /* 0x000fe20003f84070 */
[----:B------:R-:W-:Y:S01]  /*1a70*/  @!P6 IMAD.MOV R0, RZ, RZ, -R0 ;  /* 0x000000ffff00e224 */ /* 0x000fe200078e0a00 */
[----:B------:R-:W-:Y:S01]  /*1a80*/  ISETP.GE.AND P6, PT, R6, RZ, PT ;  /* 0x000000ff0600720c */ /* 0x000fe20003fc6270 */
[----:B------:R-:W-:Y:S01]  /*1a90*/  IMAD.MOV R6, RZ, RZ, -R2 ;  /* 0x000000ffff067224 */ /* 0x000fe200078e0a02 */
[----:B------:R-:W-:Y:S01]  /*1aa0*/  @!P5 IADD3 R12, R12, -R28, RZ ;  /* 0x8000001c0c0cd210 */ /* 0x000fe20007ffe0ff */
[----:B------:R-:W-:Y:S01]  /*1ab0*/  IMAD.MOV R5, RZ, RZ, -R5 ;  /* 0x000000ffff057224 */ /* 0x000fe200078e0a05 */
[----:B------:R0:W-:Y:S01]  /*1ac0*/  STL [R1+0x1cc], R0 ;  /* 0x0001cc0001007387 */ /* 0x0001e20000100800 */
[----:B------:R-:W-:-:S02]  /*1ad0*/  IMAD R10, R28, R6, R10 ;  /* 0x000000061c0a7224 */ /* 0x000fc400078e020a */
[----:B------:R-:W-:Y:S02]  /*1ae0*/  IMAD R4, R28, R5, R4 ;  /* 0x000000051c047224 */ /* 0x000fe400078e0204 */
[C---:B------:R-:W-:Y:S02]  /*1af0*/  VIADD R2, R29.reuse, 0x69 ;  /* 0x000000691d027836 */ /* 0x040fe40000000000 */
[----:B------:R-:W-:Y:S01]  /*1b00*/  @!P4 IMAD.IADD R14, R14, 0x1, -R28 ;  /* 0x000000010e0ec824 */ /* 0x000fe200078e0a1c */
[C---:B------:R-:W-:Y:S01]  /*1b10*/  ISETP.GT.U32.AND P5, PT, R28.reuse, R4, PT ;  /* 0x000000041c00720c */ /* 0x040fe20003fa4070 */
[----:B------:R-:W-:Y:S01]  /*1b20*/  VIADD R8, R29, 0x67 ;  /* 0x000000671d087836 */ /* 0x000fe20000000000 */
[----:B------:R-:W-:Y:S01]  /*1b30*/  IABS R9, R2 ;  /* 0x0000000200097213 */ /* 0x000fe20000000000 */
[----:B0-----:R-:W-:Y:S01]  /*1b40*/  IMAD.MOV.U32 R0, RZ, RZ, R16 ;  /* 0x000000ffff007224 */ /* 0x001fe200078e0010 */
[C---:B------:R-:W-:Y:S01]  /*1b50*/  ISETP.GT.U32.AND P4, PT, R28.reuse, R14, PT ;  /* 0x0000000e1c00720c */ /* 0x040fe20003f84070 */
[----:B------:R-:W-:Y:S01]  /*1b60*/  IMAD.MOV.U32 R16, RZ, RZ, R17 ;  /* 0x000000ffff107224 */ /* 0x000fe200078e0011 */
[----:B------:R-:W-:Y:S01]  /*1b70*/  IABS R13, R8 ;  /* 0x00000008000d7213 */ /* 0x000fe20000000000 */
[----:B------:R-:W-:Y:S01]  /*1b80*/  @!P0 IMAD.MOV R0, RZ, RZ, -R0 ;  /* 0x000000ffff008224 */ /* 0x000fe200078e0a00 */
[----:B------:R-:W-:Y:S01]  /*1b90*/  ISETP.GT.U32.AND P0, PT, R28, R10, PT ;  /* 0x0000000a1c00720c */ /* 0x000fe20003f04070 */
[----:B------:R-:W-:-:S03]  /*1ba0*/  IMAD.HI.U32 R17, R7, R9, RZ ;  /* 0x0000000907117227 */ /* 0x000fc600078e00ff */
[----:B------:R0:W-:Y:S01]  /*1bb0*/  STL [R1+0x1c8], R0 ;  /* 0x0001c80001007387 */ /* 0x0001e20000100800 */
[----:B------:R-:W-:Y:S02]  /*1bc0*/  IMAD.MOV R17, RZ, RZ, -R17 ;  /* 0x000000ffff117224 */ /* 0x000fe400078e0a11 */
[--C-:B------:R-:W-:Y:S02]  /*1bd0*/  @!P5 IMAD.IADD R4, R4, 0x1, -R28.reuse ;  /* 0x000000010404d824 */ /* 0x100fe400078e0a1c */
[----:B------:R-:W-:Y:S02]  /*1be0*/  VIADD R5, R29, 0x66 ;  /* 0x000000661d057836 */ /* 0x000fe40000000000 */
[--C-:B------:R-:W-:Y:S01]  /*1bf0*/  @!P4 IMAD.IADD R14, R14, 0x1, -R28.reuse ;  /* 0x000000010e0ec824 */ /* 0x100fe200078e0a1c */
[----:B------:R-:W-:Y:S01]  /*1c00*/  ISETP.GT.U32.AND P5, PT, R28, R4, PT ;  /* 0x000000041c00720c */ /* 0x000fe20003fa4070 */
[----:B------:R-:W-:Y:S01]  /*1c10*/  @!P0 IMAD.IADD R10, R10, 0x1, -R28 ;  /* 0x000000010a0a8824 */ /* 0x000fe200078e0a1c */
[----:B------:R-:W-:Y:S01]  /*1c20*/  IABS R6, R5 ;  /* 0x0000000500067213 */ /* 0x000fe20000000000 */
[----:B0-----:R-:W-:-:S02]  /*1c30*/  IMAD.MOV.U32 R0, RZ, RZ, R12 ;  /* 0x000000ffff007224 */ /* 0x001fc400078e000c */
[----:B------:R-:W-:Y:S01]  /*1c40*/  IMAD.MOV.U32 R12, RZ, RZ, R13 ;  /* 0x000000ffff0c7224 */ /* 0x000fe200078e000d */
[----:B------:R-:W-:Y:S01]  /*1c50*/  ISETP.GT.U32.AND P0, PT, R28, R10, PT ;  /* 0x0000000a1c00720c */ /* 0x000fe20003f04070 */
[----:B------:R-:W-:Y:S01]  /*1c60*/  @!P3 IMAD.MOV R0, RZ, RZ, -R0 ;  /* 0x000000ffff00b224 */ /* 0x000fe200078e0a00 */
[----:B------:R-:W-:Y:S01]  /*1c70*/  ISETP.GE.AND P3, PT, R2, RZ, PT ;  /* 0x000000ff0200720c */ /* 0x000fe20003f66270 */
[C---:B------:R-:W-:Y:S02]  /*1c80*/  IMAD R2, R28.reuse, R17, R9 ;  /* 0x000000111c027224 */ /* 0x040fe400078e0209 */
[C---:B------:R-:W-:Y:S01]  /*1c90*/  IMAD.HI.U32 R9, R7.reuse, R12, RZ ;  /* 0x0000000c07097227 */ /* 0x040fe200078e00ff */
[----:B------:R0:W-:Y:S02]  /*1ca0*/  STL [R1+0x1a4], R0 ;  /* 0x0001a40001007387 */ /* 0x0001e40000100800 */
[----:B------:R-:W-:Y:S01]  /*1cb0*/  ISETP.GT.U32.AND P4, PT, R28, R2, PT ;  /* 0x000000021c00720c */ /* 0x000fe20003f84070 */
[----:B------:R-:W-:-:S04]  /*1cc0*/  IMAD.HI.U32 R17, R7, R16, RZ ;  /* 0x0000001007117227 */ /* 0x000fc800078e00ff */
[----:B------:R-:W-:-:S04]  /*1cd0*/  IMAD.HI.U32 R13, R7, R6, RZ ;  /* 0x00000006070d7227 */ /* 0x000fc800078e00ff */
[----:B0-----:R-:W-:Y:S02]  /*1ce0*/  IMAD.MOV.U32 R0, RZ, RZ, R14 ;  /* 0x000000ffff007224 */ /* 0x001fe400078e000e */
[----:B------:R-:W-:Y:S02]  /*1cf0*/  IMAD.MOV R9, RZ, RZ, -R9 ;  /* 0x000000ffff097224 */ /* 0x000fe400078e0a09 */
[----:B------:R-:W-:Y:S02]  /*1d00*/  @!P1 IMAD.MOV R0, RZ, RZ, -R0 ;  /* 0x000000ffff009224 */ /* 0x000fe400078e0a00 */
[----:B------:R-:W-:Y:S02]  /*1d10*/  IMAD.MOV R17, RZ, RZ, -R17 ;  /* 0x000000ffff117224 */ /* 0x000fe400078e0a11 */
[----:B------:R-:W-:Y:S01]  /*1d20*/  IMAD.MOV R13, RZ, RZ, -R13 ;  /* 0x000000ffff0d7224 */ /* 0x000fe200078e0a0d */
[----:B------:R0:W-:Y:S01]  /*1d30*/  STL [R1+0xb4], R0 ;  /* 0x0000b40001007387 */ /* 0x0001e20000100800 */
[----:B------:R-:W-:Y:S01]  /*1d40*/  IMAD R12, R28, R9, R12 ;  /* 0x000000091c0c7224 */ /* 0x000fe200078e020c */
[----:B------:R-:W-:Y:S01]  /*1d50*/  IADD3 R9, R29, 0x65, RZ ;  /* 0x000000651d097810 */ /* 0x000fe20007ffe0ff */
[----:B------:R-:W-:-:S02]  /*1d60*/  @!P0 IMAD.IADD R10, R10, 0x1, -R28 ;  /* 0x000000010a0a8824 */ /* 0x000fc400078e0a1c */
[----:B------:R-:W-:Y:S01]  /*1d70*/  @!P5 IMAD.IADD R4, R4, 0x1, -R28 ;  /* 0x000000010404d824 */ /* 0x000fe200078e0a1c */
[----:B------:R-:W-:Y:S01]  /*1d80*/  ISETP.GE.AND P5, PT, R11, RZ, PT ;  /* 0x000000ff0b00720c */ /* 0x000fe20003fa6270 */
[C---:B------:R-:W-:Y:S01]  /*1d90*/  IMAD R11, R28.reuse, R17, R16 ;  /* 0x000000111c0b7224 */ /* 0x040fe200078e0210 */
[----:B------:R-:W-:Y:S01]  /*1da0*/  ISETP.GT.U32.AND P0, PT, R28, R12, PT ;  /* 0x0000000c1c00720c */ /* 0x000fe20003f04070 */
[----:B------:R-:W-:Y:S02]  /*1db0*/  @!P4 IMAD.IADD R2, R2, 0x1, -R28 ;  /* 0x000000010202c824 */ /* 0x000fe400078e0a1c */
[C---:B------:R-:W-:Y:S01]  /*1dc0*/  IMAD R6, R28.reuse, R13, R6 ;  /* 0x0000000d1c067224 */ /* 0x040fe200078e0206 */
[----:B------:R-:W-:Y:S01]  /*1dd0*/  IABS R13, R9 ;  /* 0x00000009000d7213 */ /* 0x000fe20000000000 */
[----:B0-----:R-:W-:Y:S01]  /*1de0*/  IMAD.MOV.U32 R0, RZ, RZ, R10 ;  /* 0x000000ffff007224 */ /* 0x001fe200078e000a */
[C---:B------:R-:W-:Y:S01]  /*1df0*/  ISETP.GT.U32.AND P4, PT, R28.reuse, R2, PT ;  /* 0x000000021c00720c */ /* 0x040fe20003f84070 */
[----:B------:R-:W-:Y:S01]  /*1e00*/  IMAD.MOV.U32 R3, RZ, RZ, R4 ;  /* 0x000000ffff037224 */ /* 0x000fe200078e0004 */
[C---:B------:R-:W-:Y:S01]  /*1e10*/  ISETP.GT.U32.AND P1, PT, R28.reuse, R11, PT ;  /* 0x0000000b1c00720c */ /* 0x040fe20003f24070 */
[----:B------:R-:W-:Y:S01]  /*1e20*/  @!P6 IMAD.MOV R0, RZ, RZ, -R0 ;  /* 0x000000ffff00e224 */ /* 0x000fe200078e0a00 */
[----:B------:R-:W-:Y:S01]  /*1e30*/  ISETP.GT.U32.AND P6, PT, R28, R6, PT ;  /* 0x000000061c00720c */ /* 0x000fe20003fc4070 */
[----:B------:R-:W-:-:S02]  /*1e40*/  IMAD.MOV.U32 R4, RZ, RZ, R13 ;  /* 0x000000ffff047224 */ /* 0x000fc400078e000d */
[----:B------:R-:W-:Y:S01]  /*1e50*/  @!P2 IMAD.MOV R3, RZ, RZ, -R3 ;  /* 0x000000ffff03a224 */ /* 0x000fe200078e0a03 */
[----:B------:R-:W-:Y:S01]  /*1e60*/  ISETP.GE.AND P2, PT, R8, RZ, PT ;  /* 0x000000ff0800720c */ /* 0x000fe20003f46270 */
[----:B------:R-:W-:Y:S02]  /*1e70*/  VIADD R8, R29, 0x64 ;  /* 0x000000641d087836 */ /* 0x000fe40000000000 */
[----:B------:R-:W-:Y:S01]  /*1e80*/  IMAD.HI.U32 R10, R7, R4, RZ ;  /* 0x00000004070a7227 */ /* 0x000fe200078e00ff */
[----:B------:R-:W-:Y:S02]  /*1e90*/  STL [R1+0xbc], R3 ;  /* 0x0000bc0301007387 */ /* 0x000fe40000100800 */
[----:B------:R-:W-:Y:S01]  /*1ea0*/  IABS R13, R8 ;  /* 0x00000008000d7213 */ /* 0x000fe20000000000 */
[----:B------:R-:W-:Y:S01]  /*1eb0*/  @!P0 IMAD.IADD R12, R12, 0x1, -R28 ;  /* 0x000000010c0c8824 */ /* 0x000fe200078e0a1c */
[----:B------:R0:W-:Y:S01]  /*1ec0*/  STL [R1+0xc4], R0 ;  /* 0x0000c40001007387 */ /* 0x0001e20000100800 */
[----:B------:R-:W-:-:S02]  /*1ed0*/  IMAD.MOV R10, RZ, RZ, -R10 ;  /* 0x000000ffff0a7224 */ /* 0x000fc400078e0a0a */
[--C-:B------:R-:W-:Y:S01]  /*1ee0*/  @!P4 IMAD.IADD R2, R2, 0x1, -R28.reuse ;  /* 0x000000010202c824 */ /* 0x100fe200078e0a1c */
[----:B------:R-:W-:Y:S01]  /*1ef0*/  ISETP.GE.AND P4, PT, R5, RZ, PT ;  /* 0x000000ff0500720c */ /* 0x000fe20003f86270 */
[--C-:B------:R-:W-:Y:S01]  /*1f00*/  @!P1 IMAD.IADD R11, R11, 0x1, -R28.reuse ;  /* 0x000000010b0b9824 */ /* 0x100fe200078e0a1c */
[----:B------:R-:W-:Y:S01]  /*1f10*/  ISETP.GE.AND P1, PT, R9, RZ, PT ;  /* 0x000000ff0900720c */ /* 0x000fe20003f26270 */
[----:B------:R-:W-:Y:S01]  /*1f20*/  @!P6 IMAD.IADD R6, R6, 0x1, -R28 ;  /* 0x000000010606e824 */ /* 0x000fe200078e0a1c */
[C---:B------:R-:W-:Y:S01]  /*1f30*/  ISETP.GT.U32.AND P6, PT, R28.reuse, R12, PT ;  /* 0x0000000c1c00720c */ /* 0x040fe20003fc4070 */
[C---:B------:R-:W-:Y:S01]  /*1f40*/  IMAD R4, R28.reuse, R10, R4 ;  /* 0x0000000a1c047224 */ /* 0x040fe200078e0204 */
[----:B------:R-:W-:Y:S01]  /*1f50*/  ISETP.GT.U32.AND P0, PT, R28, R11, PT ;  /* 0x0000000b1c00720c */ /* 0x000fe20003f04070 */
[----:B------:R-:W-:-:S04]  /*1f60*/  IMAD.HI.U32 R10, R7, R13, RZ ;  /* 0x0000000d070a7227 */ /* 0x000fc800078e00ff */
[----:B0-----:R-:W-:Y:S02]  /*1f70*/  IMAD.MOV.U32 R0, RZ, RZ, R2 ;  /* 0x000000ffff007224 */ /* 0x001fe400078e0002 */
[----:B------:R-:W-:Y:S02]  /*1f80*/  IMAD.MOV R10, RZ, RZ, -R10 ;  /* 0x000000ffff0a7224 */ /* 0x000fe400078e0a0a */
[C---:B------:R-:W-:Y:S01]  /*1f90*/  VIADD R9, R29.reuse, 0x61 ;  /* 0x000000611d097836 */ /* 0x040fe20000000000 */
[----:B------:R-:W-:Y:S01]  /*1fa0*/  @!P3 IADD3 R0, -R0, RZ, RZ ;  /* 0x000000ff0000b210 */ /* 0x000fe20007ffe1ff */
[C---:B------:R-:W-:Y:S01]  /*1fb0*/  IMAD R13, R28.reuse, R10, R13 ;  /* 0x0000000a1c0d7224 */ /* 0x040fe200078e020d */
[----:B------:R-:W-:Y:S01]  /*1fc0*/  ISETP.GT.U32.AND P3, PT, R28, R6, PT ;  /* 0x000000061c00720c */ /* 0x000fe20003f64070 */
[--C-:B------:R-:W-:Y:S01]  /*1fd0*/  @!P6 IMAD.IADD R12, R12, 0x1, -R28.reuse ;  /* 0x000000010c0ce824 */ /* 0x100fe200078e0a1c */
[----:B------:R-:W-:Y:S01]  /*1fe0*/  IABS R16, R9 ;  /* 0x0000000900107213 */ /* 0x000fe20000000000 */
[----:B------:R-:W-:Y:S01]  /*1ff0*/  VIADD R5, R29, 0x63 ;  /* 0x000000631d057836 */ /* 0x000fe20000000000 */
[C---:B------:R-:W-:Y:S01]  /*2000*/  ISETP.GT.U32.AND P6, PT, R28.reuse, R13, PT ;  /* 0x0000000d1c00720c */ /* 0x040fe20003fc4070 */
[----:B------:R-:W-:Y:S01]  /*2010*/  @!P0 IMAD.IADD R11, R11, 0x1, -R28 ;  /* 0x000000010b0b8824 */ /* 0x000fe200078e0a1c */
[----:B------:R-:W-:Y:S01]  /*2020*/  ISETP.GT.U32.AND P0, PT, R28, R4, PT ;  /* 0x000000041c00720c */ /* 0x000fe20003f04070 */
[C---:B------:R-:W-:Y:S01]  /*2030*/  VIADD R2, R29.reuse, 0x62 ;  /* 0x000000621d027836 */ /* 0x040fe20000000000 */
[----:B------:R-:W-:Y:S01]  /*2040*/  IABS R14, R5 ;  /* 0x00000005000e7213 */ /* 0x000fe20000000000 */
[----:B------:R0:W-:Y:S01]  /*2050*/  STL [R1+0xd0], R0 ;  /* 0x0000d00001007387 */ /* 0x0001e20000100800 */
[----:B------:R-:W-:Y:S01]  /*2060*/  IMAD.MOV.U32 R3, RZ, RZ, R12 ;  /* 0x000000ffff037224 */ /* 0x000fe200078e000c */
[C---:B------:R-:W-:Y:S01]  /*2070*/  IADD3 R12, R29.reuse, 0x5c, RZ ;  /* 0x0000005c1d0c7810 */ /* 0x040fe20007ffe0ff */
[----:B------:R-:W-:Y:S01]  /*2080*/  VIADD R21, R29, 0x2e ;  /* 0x0000002e1d157836 */ /* 0x000fe20000000000 */
[----:B------:R-:W-:Y:S01]  /*2090*/  IABS R10, R2 ;  /* 0x00000002000a7213 */ /* 0x000fe20000000000 */
[----:B------:R-:W-:Y:S01]  /*20a0*/  @!P3 IMAD.IADD R6, R6, 0x1, -R28 ;  /* 0x000000010606b824 */ /* 0x000fe200078e0a1c */
[----:B------:R-:W-:Y:S01]  /*20b0*/  ISETP.GE.AND P3, PT, R8, RZ, PT ;  /* 0x000000ff0800720c */ /* 0x000fe20003f66270 */
[----:B------:R-:W-:-:S02]  /*20c0*/  IMAD.MOV.U32 R8, RZ, RZ, R16 ;  /* 0x000000ffff087224 */ /* 0x000fc400078e0010 */
[----:B------:R-:W-:-:S04]  /*20d0*/  IMAD.HI.U32 R16, R7, R14, RZ ;  /* 0x0000000e07107227 */ /* 0x000fc800078e00ff */
[----:B0-----:R-:W-:Y:S02]  /*20e0*/  IMAD.MOV.U32 R0, RZ, RZ, R11 ;  /* 0x000000ffff007224 */ /* 0x001fe400078e000b */
[----:B------:R-:W-:Y:S02]  /*20f0*/  @!P6 IMAD.IADD R13, R13, 0x1, -R28 ;  /* 0x000000010d0de824 */ /* 0x000fe400078e0a1c */
[----:B------:R-:W-:-:S03]  /*2100*/  IMAD.HI.U32 R17, R7, R10, RZ ;  /* 0x0000000a07117227 */ /* 0x000fc600078e00ff */
[----:B------:R-:W-:Y:S01]  /*2110*/  ISETP.GT.U32.AND P6, PT, R28, R13, PT ;  /* 0x0000000d1c00720c */ /* 0x000fe20003fc4070 */
[----:B------:R-:W-:Y:S02]  /*2120*/  IMAD.MOV R16, RZ, RZ, -R16 ;  /* 0x000000ffff107224 */ /* 0x000fe400078e0a10 */
[----:B------:R-:W-:Y:S02]  /*2130*/  @!P5 IMAD.MOV R0, RZ, RZ, -R0 ;  /* 0x000000ffff00d224 */ /* 0x000fe400078e0a00 */
[----:B------:R-:W-:Y:S01]  /*2140*/  @!P0 IMAD.IADD R4, R4, 0x1, -R28 ;  /* 0x0000000104048824 */ /* 0x000fe200078e0a1c */
[----:B------:R-:W-:Y:S01]  /*2150*/  ISETP.GE.AND P0, PT, R5, RZ, PT ;  /* 0x000000ff0500720c */ /* 0x000fe20003f06270 */
[----:B------:R-:W-:Y:S01]  /*2160*/  IMAD.HI.U32 R5, R7, R8, RZ ;  /* 0x0000000807057227 */ /* 0x000fe200078e00ff */
[----:B------:R0:W-:Y:S02]  /*2170*/  STL [R1+0xd8], R0 ;  /* 0x0000d80001007387 */ /* 0x0001e40000100800 */
[----:B------:R-:W-:Y:S01]  /*2180*/  ISETP.GT.U32.AND P5, PT, R28, R4, PT ;  /* 0x000000041c00720c */ /* 0x000fe20003fa4070 */
[----:B------:R-:W-:-:S02]  /*2190*/  IMAD.MOV R11, RZ, RZ, -R17 ;  /* 0x000000ffff0b7224 */ /* 0x000fc400078e0a11 */
[C---:B------:R-:W-:Y:S02]  /*21a0*/  IMAD R14, R28.reuse, R16, R14 ;  /* 0x000000101c0e7224 */ /* 0x040fe400078e020e */
[----:B------:R-:W-:Y:S02]  /*21b0*/  IMAD.MOV R5, RZ, RZ, -R5 ;  /* 0x000000ffff057224 */ /* 0x000fe400078e0a05 */
[C---:B------:R-:W-:Y:S01]  /*21c0*/  IMAD R10, R28.reuse, R11, R10 ;  /* 0x0000000b1c0a7224 */ /* 0x040fe200078e020a */
[----:B0-----:R-:W-:Y:S01]  /*21d0*/  MOV R0, R6 ;  /* 0x0000000600007202 */ /* 0x001fe20000000f00 */
[----:B------:R-:W-:Y:S01]  /*21e0*/  @!P2 IMAD.MOV R3, RZ, RZ, -R3 ;  /* 0x000000ffff03a224 */ /* 0x000fe200078e0a03 */
[C---:B------:R-:W-:Y:S01]  /*21f0*/  ISETP.GT.U32.AND P2, PT, R28.reuse, R14, PT ;  /* 0x0000000e1c00720c */ /* 0x040fe20003f44070 */
[C---:B------:R-:W-:Y:S02]  /*2200*/  IMAD R8, R28.reuse, R5, R8 ;  /* 0x000000051c087224 */ /* 0x040fe400078e0208 */
[----:B------:R-:W-:Y:S01]  /*2210*/  @!P4 IMAD.MOV R0, RZ, RZ, -R0 ;  /* 0x000000ffff00c224 */ /* 0x000fe200078e0a00 */
[C---:B------:R-:W-:Y:S01]  /*2220*/  ISETP.GT.U32.AND P4, PT, R28.reuse, R10, PT ;  /* 0x0000000a1c00720c */ /* 0x040fe20003f84070 */
[--C-:B------:R-:W-:Y:S01]  /*2230*/  @!P6 IMAD.IADD R13, R13, 0x1, -R28.reuse ;  /* 0x000000010d0de824 */ /* 0x100fe200078e0a1c */
[----:B------:R-:W-:Y:S01]  /*2240*/  ISETP.GT.U32.AND P6, PT, R28, R8, PT ;  /* 0x000000081c00720c */ /* 0x000fe20003fc4070 */
[C---:B------:R-:W-:Y:S01]  /*2250*/  VIADD R16, R29.reuse, 0x60 ;  /* 0x000000601d107836 */ /* 0x040fe20000000000 */
[----:B------:R-:W-:Y:S01]  /*2260*/  STL [R1+0xdc], R3 ;  /* 0x0000dc0301007387 */ /* 0x000fe20000100800 */
[--C-:B------:R-:W-:Y:S01]  /*2270*/  @!P5 IMAD.IADD R4, R4, 0x1, -R28.reuse ;  /* 0x000000010404d824 */ /* 0x100fe200078e0a1c */
[----:B------:R-:W-:Y:S01]  /*2280*/  ISETP.GE.AND P5, PT, R2, RZ, PT ;  /* 0x000000ff0200720c */ /* 0x000fe20003fa6270 */
[----:B------:R-:W-:Y:S01]  /*2290*/  VIADD R2, R29, 0x5f ;  /* 0x0000005f1d027836 */ /* 0x000fe20000000000 */
[----:B------:R-:W-:Y:S01]  /*22a0*/  IABS R5, R16 ;  /* 0x0000001000057213 */ /* 0x000fe20000000000 */
[--C-:B------:R-:W-:Y:S01]  /*22b0*/  @!P2 IMAD.IADD R14, R14, 0x1, -R28.reuse ;  /* 0x000000010e0ea824 */ /* 0x100fe200078e0a1c */
[----:B------:R-:W-:Y:S01]  /*22c0*/  ISETP.GE.AND P2, PT, R9, RZ, PT ;  /* 0x000000ff0900720c */ /* 0x000fe20003f46270 */
[----:B------:R0:W-:Y:S01]  /*22d0*/  STL [R1+0xe0], R0 ;  /* 0x0000e00001007387 */ /* 0x0001e20000100800 */
[----:B------:R-:W-:Y:S01]  /*22e0*/  IABS R6, R2 ;  /* 0x0000000200067213 */ /* 0x000fe20000000000 */
[----:B------:R-:W-:Y:S01]  /*22f0*/  @!P4 IMAD.IADD R10, R10, 0x1, -R28 ;  /* 0x000000010a0ac824 */ /* 0x000fe200078e0a1c */
[----:B------:R-:W-:Y:S01]  /*2300*/  ISETP.GT.U32.AND P4, PT, R28, R14, PT ;  /* 0x0000000e1c00720c */ /* 0x000fe20003f84070 */
[----:B------:R-:W-:-:S04]  /*2310*/  IMAD.HI.U32 R9, R7, R5, RZ ;  /* 0x0000000507097227 */ /* 0x000fc800078e00ff */
[----:B------:R-:W-:Y:S01]  /*2320*/  @!P6 IMAD.IADD R8, R8, 0x1, -R28 ;  /* 0x000000010808e824 */ /* 0x000fe200078e0a1c */
[----:B------:R-:W-:Y:S01]  /*2330*/  ISETP.GT.U32.AND P6, PT, R28, R10, PT ;  /* 0x0000000a1c00720c */ /* 0x000fe20003fc4070 */
[----:B0-----:R-:W-:Y:S02]  /*2340*/  IMAD.MOV.U32 R0, RZ, RZ, R4 ;  /* 0x000000ffff007224 */ /* 0x001fe400078e0004 */
[----:B------:R-:W-:Y:S02]  /*2350*/  IMAD.MOV R9, RZ, RZ, -R9 ;  /* 0x000000ffff097224 */ /* 0x000fe400078e0a09 */
[----:B------:R-:W-:-:S04]  /*2360*/  IMAD.HI.U32 R4, R7, R6, RZ ;  /* 0x0000000607047227 */ /* 0x000fc800078e00ff */
[----:B------:R-:W-:Y:S02]  /*2370*/  IMAD R5, R28, R9, R5 ;  /* 0x000000091c057224 */ /* 0x000fe400078e0205 */
[----:B------:R-:W-:Y:S02]  /*2380*/  IMAD.MOV R4, RZ, RZ, -R4 ;  /* 0x000000ffff047224 */ /* 0x000fe400078e0a04 */
[----:B------:R-:W-:Y:S01]  /*2390*/  @!P4 IMAD.IADD R14, R14, 0x1, -R28 ;  /* 0x000000010e0ec824 */ /* 0x000fe200078e0a1c */
[C---:B------:R-:W-:Y:S01]  /*23a0*/  ISETP.GT.U32.AND P4, PT, R28.reuse, R5, PT ;  /* 0x000000051c00720c */ /* 0x040fe20003f84070 */
[----:B------:R-:W-:Y:S02]  /*23b0*/  IMAD R6, R28, R4, R6 ;  /* 0x000000041c067224 */ /* 0x000fe400078e0206 */
[----:B------:R-:W-:Y:S02]  /*23c0*/  @!P6 IMAD.IADD R10, R10, 0x1, -R28 ;  /* 0x000000010a0ae824 */ /* 0x000fe400078e0a1c */
[C---:B------:R-:W-:Y:S01]  /*23d0*/  VIADD R11, R29.reuse, 0x5e ;  /* 0x0000005e1d0b7836 */ /* 0x040fe20000000000 */
[C---:B------:R-:W-:Y:S01]  /*23e0*/  ISETP.GT.U32.AND P6, PT, R28.reuse, R6, PT ;  /* 0x000000061c00720c */ /* 0x040fe20003fc4070 */
[----:B------:R-:W-:Y:S01]  /*23f0*/  @!P1 IMAD.MOV R0, RZ, RZ, -R0 ;  /* 0x000000ffff009224 */ /* 0x000fe200078e0a00 */
[----:B------:R-:W-:Y:S01]  /*2400*/  ISETP.GT.U32.AND P1, PT, R28, R8, PT ;  /* 0x000000081c00720c */ /* 0x000fe20003f24070 */
[----:B------:R-:W-:Y:S01]  /*2410*/  VIADD R9, R29, 0x5d ;  /* 0x0000005d1d097836 */ /* 0x000fe20000000000 */
[----:B------:R-:W-:Y:S01]  /*2420*/  IABS R18, R11 ;  /* 0x0000000b00127213 */ /* 0x000fe20000000000 */
[----:B------:R-:W-:Y:S01]  /*2430*/  IMAD.MOV.U32 R3, RZ, RZ, R13 ;  /* 0x000000ffff037224 */ /* 0x000fe200078e000d */
[----:B------:R0:W-:Y:S01]  /*2440*/  STL [R1+0xe4], R0 ;  /* 0x0000e40001007387 */ /* 0x0001e20000100800 */
[----:B------:R-:W-:Y:S01]  /*2450*/  @!P4 IMAD.IADD R5, R5, 0x1, -R28 ;  /* 0x000000010505c824 */ /* 0x000fe200078e0a1c */
[----:B------:R-:W-:Y:S01]  /*2460*/  IABS R4, R9 ;  /* 0x0000000900047213 */ /* 0x000fe20000000000 */
[----:B------:R-:W-:Y:S01]  /*2470*/  IMAD.HI.U32 R19, R7, R18, RZ ;  /* 0x0000001207137227 */ /* 0x000fe200078e00ff */
[----:B------:R-:W-:-:S03]  /*2480*/  ISETP.GE.AND P4, PT, R2, RZ, PT ;  /* 0x000000ff0200720c */ /* 0x000fc60003f86270 */
[----:B------:R-:W-:Y:S01]  /*2490*/  @!P6 IMAD.IADD R6, R6, 0x1, -R28 ;  /* 0x000000010606e824 */ /* 0x000fe200078e0a1c */
[----:B------:R-:W-:Y:S01]  /*24a0*/  ISETP.GT.U32.AND P6, PT, R28, R5, PT ;  /* 0x000000051c00720c */ /* 0x000fe20003fc4070 */
[----:B------:R-:W-:Y:S02]  /*24b0*/  IMAD.MOV R19, RZ, RZ, -R19 ;  /* 0x000000ffff137224 */ /* 0x000fe400078e0a13 */
[----:B0-----:R-:W-:Y:S02]  /*24c0*/  IMAD.MOV.U32 R0, RZ, RZ, R14 ;  /* 0x000000ffff007224 */ /* 0x001fe400078e000e */
[----:B------:R-:W-:-:S04]  /*24d0*/  IMAD.HI.U32 R17, R7, R4, RZ ;  /* 0x0000000407117227 */ /* 0x000fc800078e00ff */
[----:B------:R-:W-:Y:S02]  /*24e0*/  @!P3 IMAD.MOV R3, RZ, RZ, -R3 ;  /* 0x000000ffff03b224 */ /* 0x000fe400078e0a03 */
[----:B------:R-:W-:Y:S01]  /*24f0*/  @!P0 IMAD.MOV R0, RZ, RZ, -R0 ;  /* 0x000000ffff008224 */ /* 0x000fe200078e0a00 */
[----:B------:R-:W-:Y:S01]  /*2500*/  ISETP.GT.U32.AND P0, PT, R28, R6, PT ;  /* 0x000000061c00720c */ /* 0x000fe20003f04070 */
[----:B------:R-:W-:Y:S01]  /*2510*/  @!P1 IMAD.IADD R8, R8, 0x1, -R28 ;  /* 0x0000000108089824 */ /* 0x000fe200078e0a1c */
[----:B------:R0:W-:Y:S01]  /*2520*/  STL [R1+0xec], R3 ;  /* 0x0000ec0301007387 */ /* 0x0001e20000100800 */
[----:B------:R-:W-:Y:S01]  /*2530*/  IMAD R2, R28, R19, R18 ;  /* 0x000000131c027224 */ /* 0x000fe200078e0212 */
[----:B------:R-:W-:Y:S01]  /*2540*/  ISETP.GE.AND P1, PT, R16, RZ, PT ;  /* 0x000000ff1000720c */ /* 0x000fe20003f26270 */
[----:B------:R-:W-:Y:S01]  /*2550*/  IMAD.MOV R17, RZ, RZ, -R17 ;  /* 0x000000ffff117224 */ /* 0x000fe200078e0a11 */
[----:B------:R1:W-:Y:S01]  /*2560*/  STL [R1+0xf4], R0 ;  /* 0x0000f40001007387 */ /* 0x0003e20000100800 */
[----:B------:R-:W-:Y:S01]  /*2570*/  @!P6 IADD3 R5, R5, -R28, RZ ;  /* 0x8000001c0505e210 */ /* 0x000fe20007ffe0ff */
[----:B------:R-:W-:Y:S01]  /*2580*/  VIADD R15, R29, 0x8 ;  /* 0x000000081d0f7836 */ /* 0x000fe20000000000 */
[----:B------:R-:W-:-:S02]  /*2590*/  ISETP.GT.U32.AND P3, PT, R28, R2, PT ;  /* 0x000000021c00720c */ /* 0x000fc40003f64070 */
[----:B------:R-:W-:Y:S01]  /*25a0*/  IABS R16, R12 ;  /* 0x0000000c00107213 */ /* 0x000fe20000000000 */
[----:B0-----:R-:W-:Y:S02]  /*25b0*/  IMAD.MOV.U32 R3, RZ, RZ, R10 ;  /* 0x000000ffff037224 */ /* 0x001fe400078e000a */
[----:B------:R-:W-:Y:S01]  /*25c0*/  @!P0 IMAD.IADD R6, R6, 0x1, -R28 ;  /* 0x0000000106068824 */ /* 0x000fe200078e0a1c */
[----:B------:R-:W-:Y:S01]  /*25d0*/  ISETP.GE.AND P0, PT, R12, RZ, PT ;  /* 0x000000ff0c00720c */ /* 0x000fe20003f06270 */
[----:B-1----:R-:W-:Y:S02]  /*25e0*/  IMAD.MOV.U32 R0, RZ, RZ, R8 ;  /* 0x000000ffff007224 */ /* 0x002fe400078e0008 */
[C---:B------:R-:W-:Y:S02]  /*25f0*/  IMAD R8, R28.reuse, R17, R4 ;  /* 0x000000111c087224 */ /* 0x040fe400078e0204 */
[----:B------:R-:W-:Y:S01]  /*2600*/  @!P5 IMAD.MOV R3, RZ, RZ, -R3 ;  /* 0x000000ffff03d224 */ /* 0x000fe200078e0a03 */
[----:B------:R-:W-:Y:S01]  /*2610*/  ISETP.GE.AND P5, PT, R11, RZ, PT ;  /* 0x000000ff0b00720c */ /* 0x000fe20003fa6270 */
[----:B------:R-:W-:Y:S01]  /*2620*/  @!P2 IMAD.MOV R0, RZ, RZ, -R0 ;  /* 0x000000ffff00a224 */ /* 0x000fe200078e0a00 */
[----:B------:R-:W-:Y:S01]  /*2630*/  ISETP.GT.U32.AND P6, PT, R28, R8, PT ;  /* 0x000000081c00720c */ /* 0x000fe20003fc4070 */
[----:B------:R-:W-:Y:S01]  /*2640*/  IMAD.HI.U32 R10, R7, R16, RZ ;  /* 0x00000010070a7227 */ /* 0x000fe200078e00ff */
[----:B------:R-:W-:Y:S01]  /*2650*/  STL [R1+0xf8], R3 ;  /* 0x0000f80301007387 */ /* 0x000fe20000100800 */
[----:B------:R-:W-:-:S02]  /*2660*/  ISETP.GE.AND P2, PT, R9, RZ, PT ;  /* 0x000000ff0900720c */ /* 0x000fc40003f46270 */
[C---:B------:R-:W-:Y:S01]  /*2670*/  VIADD R4, R29.reuse, 0x5b ;  /* 0x0000005b1d047836 */ /* 0x040fe20000000000 */
[----:B------:R0:W-:Y:S01]  /*2680*/  STL [R1+0x108], R0 ;  /* 0x0001080001007387 */ /* 0x0001e20000100800 */
[----:B------:R-:W-:Y:S02]  /*2690*/  @!P3 IMAD.IADD R2, R2, 0x1, -R28 ;  /* 0x000000010202b824 */ /* 0x000fe400078e0a1c */
[----:B------:R-:W-:Y:S01]  /*26a0*/  IMAD.MOV R10, RZ, RZ, -R10 ;  /* 0x000000ffff0a7224 */ /* 0x000fe200078e0a0a */
[----:B------:R-:W-:Y:S01]  /*26b0*/  IABS R12, R4 ;  /* 0x00000004000c7213 */ /* 0x000fe20000000000 */
[----:B------:R-:W-:Y:S01]  /*26c0*/  VIADD R9, R29, 0x59 ;  /* 0x000000591d097836 */ /* 0x000fe20000000000 */
[----:B------:R-:W-:Y:S01]  /*26d0*/  ISETP.GE.AND P3, PT, R4, RZ, PT ;  /* 0x000000ff0400720c */ /* 0x000fe20003f66270 */
[----:B------:R-:W-:Y:S01]  /*26e0*/  @!P6 IMAD.IADD R8, R8, 0x1, -R28 ;  /* 0x000000010808e824 */ /* 0x000fe200078e0a1c */
[C---:B------:R-:W-:Y:S01]  /*26f0*/  ISETP.GT.U32.AND P6, PT, R28.reuse, R2, PT ;  /* 0x000000021c00720c */ /* 0x040fe20003fc4070 */
[----:B------:R-:W-:Y:S01]  /*2700*/  IMAD R18, R28, R10, R16 ;  /* 0x0000000a1c127224 */ /* 0x000fe200078e0210 */
[----:B------:R-:W-:Y:S01]  /*2710*/  IABS R16, R9 ;  /* 0x0000000900107213 */ /* 0x000fe20000000000 */
[----:B0-----:R-:W-:-:S02]  /*2720*/  IMAD.MOV.U32 R0, RZ, RZ, R5 ;  /* 0x000000ffff007224 */ /* 0x001fc400078e0005 */
[----:B------:R-:W-:-:S04]  /*2730*/  IMAD.HI.U32 R5, R7, R12, RZ ;  /* 0x0000000c07057227 */ /* 0x000fc800078e00ff */
[----:B------:R-:W-:Y:S01]  /*2740*/  @!P1 IMAD.MOV R0, RZ, RZ, -R0 ;  /* 0x000000ffff009224 */ /* 0x000fe200078e0a00 */
[C---:B------:R-:W-:Y:S01]  /*2750*/  ISETP.GT.U32.AND P1, PT, R28.reuse, R8, PT ;  /* 0x000000081c00720c */ /* 0x040fe20003f24070 */
[----:B------:R-:W-:Y:S02]  /*2760*/  IMAD.MOV R5, RZ, RZ, -R5 ;  /* 0x000000ffff057224 */ /* 0x000fe400078e0a05 */
[C---:B------:R-:W-:Y:S01]  /*2770*/  VIADD R10, R29.reuse, 0x5a ;  /* 0x0000005a1d0a7836 */ /* 0x040fe20000000000 */
[----:B------:R0:W-:Y:S01]  /*2780*/  STL [R1+0x110], R0 ;  /* 0x0001100001007387 */ /* 0x0001e20000100800 */
[----:B------:R-:W-:Y:S02]  /*2790*/  IMAD R12, R28, R5, R12 ;  /* 0x000000051c0c7224 */ /* 0x000fe400078e020c */
[----:B------:R-:W-:Y:S01]  /*27a0*/  @!P6 IMAD.IADD R2, R2, 0x1, -R28 ;  /* 0x000000010202e824 */ /* 0x000fe200078e0a1c */
[----:B------:R-:W-:Y:S01]  /*27b0*/  IABS R13, R10 ;  /* 0x0000000a000d7213 */ /* 0x000fe20000000000 */
[C---:B------:R-:W-:Y:S01]  /*27c0*/  VIADD R4, R29.reuse, 0x58 ;  /* 0x000000581d047836 */ /* 0x040fe20000000000 */
[----:B------:R-:W-:Y:S01]  /*27d0*/  ISETP.GT.U32.AND P6, PT, R28, R12, PT ;  /* 0x0000000c1c00720c */ /* 0x000fe20003fc4070 */
[----:B------:R-:W-:-:S02]  /*27e0*/  VIADD R11, R29, 0x54 ;  /* 0x000000541d0b7836 */ /* 0x000fc40000000000 */
[----:B------:R-:W-:Y:S01]  /*27f0*/  IMAD.HI.U32 R5, R7, R13, RZ ;  /* 0x0000000d07057227 */ /* 0x000fe200078e00ff */
[----:B------:R-:W-:-:S03]  /*2800*/  IABS R14, R4 ;  /* 0x00000004000e7213 */ /* 0x000fc60000000000 */
[----:B0-----:R-:W-:Y:S02]  /*2810*/  IMAD.MOV.U32 R0, RZ, RZ, R6 ;  /* 0x000000ffff007224 */ /* 0x001fe400078e0006 */
[----:B------:R-:W-:Y:S01]  /*2820*/  @!P1 IMAD.IADD R8, R8, 0x1, -R28 ;  /* 0x0000000108089824 */ /* 0x000fe200078e0a1c */
[----:B------:R-:W-:Y:S01]  /*2830*/  ISETP.GE.AND P1, PT, R10, RZ, PT ;  /* 0x000000ff0a00720c */ /* 0x000fe20003f26270 */
[----:B------:R-:W-:Y:S01]  /*2840*/  @!P4 IMAD.MOV R0, RZ, RZ, -R0 ;  /* 0x000000ffff00c224 */ /* 0x000fe200078e0a00 */
[----:B------:R-:W-:Y:S01]  /*2850*/  ISETP.GT.U32.AND P4, PT, R28, R18, PT ;  /* 0x000000121c00720c */ /* 0x000fe20003f84070 */
[----:B------:R-:W-:-:S03]  /*2860*/  IMAD.HI.U32 R6, R7, R16, RZ ;  /* 0x0000001007067227 */ /* 0x000fc600078e00ff */
[----:B------:R0:W-:Y:S01]  /*2870*/  STL [R1+0x114], R0 ;  /* 0x0001140001007387 */ /* 0x0001e20000100800 */
[----:B------:R-:W-:Y:S02]  /*2880*/  IMAD.MOV R10, RZ, RZ, -R5 ;  /* 0x000000ffff0a7224 */ /* 0x000fe400078e0a05 */
[----:B------:R-:W-:Y:S02]  /*2890*/  IMAD.MOV R6, RZ, RZ, -R6 ;  /* 0x000000ffff067224 */ /* 0x000fe400078e0a06 */
[----:B------:R-:W-:Y:S02]  /*28a0*/  IMAD R13, R28, R10, R13 ;  /* 0x0000000a1c0d7224 */ /* 0x000fe400078e020d */
[--C-:B------:R-:W-:Y:S02]  /*28b0*/  @!P6 IMAD.IADD R12, R12, 0x1, -R28.reuse ;  /* 0x000000010c0ce824 */ /* 0x100fe400078e0a1c */
[----:B------:R-:W-:Y:S01]  /*28c0*/  @!P4 IMAD.IADD R18, R18, 0x1, -R28 ;  /* 0x000000011212c824 */ /* 0x000fe200078e0a1c */
[----:B0-----:R-:W-:Y:S01]  /*28d0*/  MOV R0, R2 ;  /* 0x0000000200007202 */ /* 0x001fe20000000f00 */
[C---:B------:R-:W-:Y:S01]  /*28e0*/  IMAD R16, R28.reuse, R6, R16 ;  /* 0x000000061c107224 */ /* 0x040fe200078e0210 */
[----:B------:R-:W-:Y:S01]  /*28f0*/  ISETP.GT.U32.AND P6, PT, R28, R12, PT ;  /* 0x0000000c1c00720c */ /* 0x000fe20003fc4070 */
[----:B------:R-:W-:Y:S01]  /*2900*/  IMAD.HI.U32 R5, R7, R14, RZ ;  /* 0x0000000e07057227 */ /* 0x000fe200078e00ff */
[----:B------:R-:W-:-:S03]  /*2910*/  ISETP.GE.AND P4, PT, R9, RZ, PT ;  /* 0x000000ff0900720c */ /* 0x000fc60003f86270 */
[----:B------:R-:W-:Y:S01]  /*2920*/  @!P5 IMAD.MOV R0, RZ, RZ, -R0 ;  /* 0x000000ffff00d224 */ /* 0x000fe200078e0a00 */
[C---:B------:R-:W-:Y:S01]  /*2930*/  ISETP.GT.U32.AND P5, PT, R28.reuse, R18, PT ;  /* 0x000000121c00720c */ /* 0x040fe20003fa4070 */
[----:B------:R-:W-:Y:S02]  /*2940*/  IMAD.MOV R5, RZ, RZ, -R5 ;  /* 0x000000ffff057224 */ /* 0x000fe400078e0a05 */
[C---:B------:R-:W-:Y:S01]  /*2950*/  VIADD R10, R29.reuse, 0x57 ;  /* 0x000000571d0a7836 */ /* 0x040fe20000000000 */
[----:B------:R0:W-:Y:S01]  /*2960*/  STL [R1+0x118], R0 ;  /* 0x0001180001007387 */ /* 0x0001e20000100800 */
[----:B------:R-:W-:Y:S01]  /*2970*/  IMAD R14, R28, R5, R14 ;  /* 0x000000051c0e7224 */ /* 0x000fe200078e020e */
[----:B------:R-:W-:Y:S01]  /*2980*/  IABS R5, R11 ;  /* 0x0000000b00057213 */ /* 0x000fe20000000000 */
[----:B------:R-:W-:Y:S01]  /*2990*/  @!P6 IMAD.IADD R12, R12, 0x1, -R28 ;  /* 0x000000010c0ce824 */ /* 0x000fe200078e0a1c */
[----:B------:R-:W-:Y:S01]  /*29a0*/  IABS R17, R10 ;  /* 0x0000000a00117213 */ /* 0x000fe20000000000 */
[C---:B------:R-:W-:Y:S01]  /*29b0*/  VIADD R6, R29.reuse, 0x56 ;  /* 0x000000561d067836 */ /* 0x040fe20000000000 */
[----:B------:R-:W-:Y:S01]  /*29c0*/  ISETP.GT.U32.AND P6, PT, R28, R14, PT ;  /* 0x0000000e1c00720c */ /* 0x000fe20003fc4070 */
[----:B------:R-:W-:-:S02]  /*29d0*/  VIADD R2, R29, 0x55 ;  /* 0x000000551d027836 */ /* 0x000fc40000000000 */
[----:B------:R-:W-:Y:S01]  /*29e0*/  @!P5 IMAD.IADD R18, R18, 0x1, -R28 ;  /* 0x000000011212d824 */ /* 0x000fe200078e0a1c */
[----:B------:R-:W-:Y:S01]  /*29f0*/  ISETP.GT.U32.AND P5, PT, R28, R16, PT ;  /* 0x000000101c00720c */ /* 0x000fe20003fa4070 */
[----:B0-----:R-:W-:Y:S01]  /*2a00*/  IMAD.MOV.U32 R0, RZ, RZ, R8 ;  /* 0x000000ffff007224 */ /* 0x001fe200078e0008 */
[----:B------:R-:W-:Y:S01]  /*2a10*/  IABS R8, R6 ;  /* 0x0000000600087213 */ /* 0x000fe20000000000 */
[----:B------:R-:W-:Y:S01]  /*2a20*/  IMAD.HI.U32 R19, R7, R17, RZ ;  /* 0x0000001107137227 */ /* 0x000fe200078e00ff */
[----:B------:R-:W-:-:S03]  /*2a30*/  IABS R9, R2 ;  /* 0x0000000200097213 */ /* 0x000fc60000000000 */
[----:B------:R-:W-:Y:S01]  /*2a40*/  @!P2 IMAD.MOV R0, RZ, RZ, -R0 ;  /* 0x000000ffff00a224 */ /* 0x000fe200078e0a00 */
[----:B------:R-:W-:Y:S01]  /*2a50*/  ISETP.GT.U32.AND P2, PT, R28, R13, PT ;  /* 0x0000000d1c00720c */ /* 0x000fe20003f44070 */
[----:B------:R-:W-:Y:S01]  /*2a60*/  IMAD.MOV R19, RZ, RZ, -R19 ;  /* 0x000000ffff137224 */ /* 0x000fe200078e0a13 */
[----:B------:R-:W-:Y:S01]  /*2a70*/  @!P6 IADD3 R14, R14, -R28, RZ ;  /* 0x8000001c0e0ee210 */ /* 0x000fe20007ffe0ff */
[----:B------:R-:W-:Y:S01]  /*2a80*/  IMAD.MOV.U32 R3, RZ, RZ, R18 ;  /* 0x000000ffff037224 */ /* 0x000fe200078e0012 */
[----:B------:R0:W-:Y:S01]  /*2a90*/  STL [R1+0x120], R0 ;  /* 0x0001200001007387 */ /* 0x0001e20000100800 */
[----:B------:R-:W-:Y:S02]  /*2aa0*/  @!P5 IMAD.IADD R16, R16, 0x1, -R28 ;  /* 0x000000011010d824 */ /* 0x000fe400078e0a1c */
[----:B------:R-:W-:Y:S01]  /*2ab0*/  @!P0 IMAD.MOV R3, RZ, RZ, -R3 ;  /* 0x000000ffff038224 */ /* 0x000fe200078e0a03 */
[C---:B------:R-:W-:Y:S01]  /*2ac0*/  ISETP.GT.U32.AND P0, PT, R28.reuse, R14, PT ;  /* 0x0000000e1c00720c */ /* 0x040fe20003f04070 */
[----:B------:R-:W-:Y:S01]  /*2ad0*/  IMAD.HI.U32 R18, R7, R9, RZ ;  /* 0x0000000907127227 */ /* 0x000fe200078e00ff */
[----:B------:R-:W-:-:S02]  /*2ae0*/  ISETP.GT.U32.AND P6, PT, R28, R16, PT ;  /* 0x000000101c00720c */ /* 0x000fc40003fc4070 */
[----:B------:R-:W-:Y:S01]  /*2af0*/  STL [R1+0x128], R3 ;  /* 0x0001280301007387 */ /* 0x000fe20000100800 */
[----:B------:R-:W-:Y:S01]  /*2b00*/  @!P2 IMAD.IADD R13, R13, 0x1, -R28 ;  /* 0x000000010d0da824 */ /* 0x000fe200078e0a1c */
[----:B------:R-:W-:Y:S01]  /*2b10*/  ISETP.GE.AND P2, PT, R4, RZ, PT ;  /* 0x000000ff0400720c */ /* 0x000fe20003f46270 */
[----:B0-----:R-:W-:Y:S02]  /*2b20*/  IMAD.MOV.U32 R0, RZ, RZ, R12 ;  /* 0x000000ffff007224 */ /* 0x001fe400078e000c */
[----:B------:R-:W-:Y:S01]  /*2b30*/  IMAD.HI.U32 R4, R7, R8, RZ ;  /* 0x0000000807047227 */ /* 0x000fe200078e00ff */
[----:B------:R-:W-:-:S03]  /*2b40*/  ISETP.GT.U32.AND P5, PT, R28, R13, PT ;  /* 0x0000000d1c00720c */ /* 0x000fc60003fa4070 */
[----:B------:R-:W-:Y:S01]  /*2b50*/  @!P3 IMAD.MOV R0, RZ, RZ, -R0 ;  /* 0x000000ffff00b224 */ /* 0x000fe200078e0a00 */
[----:B------:R-:W-:Y:S01]  /*2b60*/  ISETP.GE.AND P3, PT, R10, RZ, PT ;  /* 0x000000ff0a00720c */ /* 0x000fe20003f66270 */
[----:B------:R-:W-:Y:S02]  /*2b70*/  IMAD R10, R28, R19, R17 ;  /* 0x000000131c0a7224 */ /* 0x000fe400078e0211 */
[----:B------:R-:W-:Y:S01]  /*2b80*/  IMAD.MOV R4, RZ, RZ, -R4 ;  /* 0x000000ffff047224 */ /* 0x000fe200078e0a04 */
[----:B------:R0:W-:Y:S01]  /*2b90*/  STL [R1+0x148], R0 ;  /* 0x0001480001007387 */ /* 0x0001e20000100800 */
[----:B------:R-:W-:-:S04]  /*2ba0*/  IMAD.HI.U32 R17, R7, R5, RZ ;  /* 0x0000000507117227 */ /* 0x000fc800078e00ff */
[----:B------:R-:W-:Y:S01]  /*2bb0*/  @!P5 IMAD.IADD R13, R13, 0x1, -R28 ;  /* 0x000000010d0dd824 */ /* 0x000fe200078e0a1c */
[C---:B------:R-:W-:Y:S01]  /*2bc0*/  ISETP.GT.U32.AND P5, PT, R28.reuse, R10, PT ;  /* 0x0000000a1c00720c */ /* 0x040fe20003fa4070 */
[----:B------:R-:W-:Y:S02]  /*2bd0*/  IMAD R8, R28, R4, R8 ;  /* 0x000000041c087224 */ /* 0x000fe400078e0208 */
[----:B------:R-:W-:Y:S02]  /*2be0*/  @!P6 IMAD.IADD R16, R16, 0x1, -R28 ;  /* 0x000000011010e824 */ /* 0x000fe400078e0a1c */
[----:B------:R-:W-:Y:S01]  /*2bf0*/  IMAD.MOV R17, RZ, RZ, -R17 ;  /* 0x000000ffff117224 */ /* 0x000fe200078e0a11 */
[C---:B------:R-:W-:Y:S01]  /*2c00*/  ISETP.GT.U32.AND P6, PT, R28.reuse, R8, PT ;  /* 0x000000081c00720c */ /* 0x040fe20003fc4070 */
[----:B0-----:R-:W-:Y:S02]  /*2c10*/  IMAD.MOV.U32 R0, RZ, RZ, R13 ;  /* 0x000000ffff007224 */ /* 0x001fe400078e000d */
[----:B------:R-:W-:-:S02]  /*2c20*/  IMAD R5, R28, R17, R5 ;  /* 0x000000111c057224 */ /* 0x000fc400078e0205 */
[----:B------:R-:W-:Y:S02]  /*2c30*/  @!P1 IMAD.MOV R0, RZ, RZ, -R0 ;  /* 0x000000ffff009224 */ /* 0x000fe400078e0a00 */
[----:B------:R-:W-:Y:S02]  /*2c40*/  @!P5 IMAD.IADD R10, R10, 0x1, -R28 ;  /* 0x000000010a0ad824 */ /* 0x000fe400078e0a1c */
[----:B------:R-:W-:Y:S01]  /*2c50*/  IMAD.MOV.U32 R3, RZ, RZ, R16 ;  /* 0x000000ffff037224 */ /* 0x000fe200078e0010 */
[----:B------:R0:W-:Y:S01]  /*2c60*/  STL [R1+0x14c], R0 ;  /* 0x00014c0001007387 */ /* 0x0001e20000100800 */
[----:B------:R-:W-:Y:S01]  /*2c70*/  @!P0 IMAD.IADD R14, R14, 0x1, -R28 ;  /* 0x000000010e0e8824 */ /* 0x000fe200078e0a1c */
[----:B------:R-:W-:Y:S01]  /*2c80*/  ISETP.GT.U32.AND P1, PT, R28, R10, PT ;  /* 0x0000000a1c00720c */ /* 0x000fe20003f24070 */
[C---:B------:R-:W-:Y:S01]  /*2c90*/  VIADD R4, R29.reuse, 0x53 ;  /* 0x000000531d047836 */ /* 0x040fe20000000000 */
[----:B------:R-:W-:Y:S01]  /*2ca0*/  ISETP.GE.AND P0, PT, R6, RZ, PT ;  /* 0x000000ff0600720c */ /* 0x000fe20003f06270 */
[----:B------:R-:W-:Y:S01]  /*2cb0*/  @!P4 IMAD.MOV R3, RZ, RZ, -R3 ;  /* 0x000000ffff03c224 */ /* 0x000fe200078e0a03 */
[----:B------:R-:W-:Y:S01]  /*2cc0*/  ISETP.GT.U32.AND P4, PT, R28, R5, PT ;  /* 0x000000051c00720c */ /* 0x000fe20003f84070 */
[----:B------:R-:W-:Y:S01]  /*2cd0*/  IMAD.MOV R18, RZ, RZ, -R18 ;  /* 0x000000ffff127224 */ /* 0x000fe200078e0a12 */
[----:B------:R-:W-:Y:S01]  /*2ce0*/  IABS R12, R4 ;  /* 0x00000004000c7213 */ /* 0x000fe20000000000 */
[----:B------:R-:W-:Y:S01]  /*2cf0*/  @!P6 IMAD.IADD R8, R8, 0x1, -R28 ;  /* 0x000000010808e824 */ /* 0x000fe200078e0a1c */
[----:B0-----:R-:W-:Y:S01]  /*2d00*/  MOV R0, R14 ;  /* 0x0000000e00007202 */ /* 0x001fe20000000f00 */
[C---:B------:R-:W-:Y:S01]  /*2d10*/  IMAD R6, R28.reuse, R18, R9 ;  /* 0x000000121c067224 */ /* 0x040fe200078e0209 */
[----:B------:R-:W-:Y:S01]  /*2d20*/  STL [R1+0x150], R3 ;  /* 0x0001500301007387 */ /* 0x000fe20000100800 */
[----:B------:R-:W-:Y:S01]  /*2d30*/  VIADD R9, R29, 0x52 ;  /* 0x000000521d097836 */ /* 0x000fe20000000000 */
[C---:B------:R-:W-:Y:S01]  /*2d40*/  ISETP.GT.U32.AND P6, PT, R28.reuse, R8, PT ;  /* 0x000000081c00720c */ /* 0x040fe20003fc4070 */
[----:B------:R-:W-:Y:S01]  /*2d50*/  @!P2 IMAD.MOV R0, RZ, RZ, -R0 ;  /* 0x000000ffff00a224 */ /* 0x000fe200078e0a00 */
[----:B------:R-:W-:Y:S01]  /*2d60*/  ISETP.GT.U32.AND P5, PT, R28, R6, PT ;  /* 0x000000061c00720c */ /* 0x000fe20003fa4070 */
[----:B------:R-:W-:Y:S01]  /*2d70*/  IMAD.HI.U32 R17, R7, R12, RZ ;  /* 0x0000000c07117227 */ /* 0x000fe200078e00ff */
[----:B------:R-:W-:-:S02]  /*2d80*/  IABS R13, R9 ;  /* 0x00000009000d7213 */ /* 0x000fc40000000000 */
[----:B------:R0:W-:Y:S01]  /*2d90*/  STL [R1+0x154], R0 ;  /* 0x0001540001007387 */ /* 0x0001e20000100800 */
[--C-:B------:R-:W-:Y:S01]  /*2da0*/  @!P1 IMAD.IADD R10, R10, 0x1, -R28.reuse ;  /* 0x000000010a0a9824 */ /* 0x100fe200078e0a1c */
[----:B------:R-:W-:Y:S01]  /*2db0*/  ISETP.GE.AND P2, PT, R2, RZ, PT ;  /* 0x000000ff0200720c */ /* 0x000fe20003f46270 */
[----:B------:R-:W-:Y:S01]  /*2dc0*/  IMAD.MOV R16, RZ, RZ, -R17 ;  /* 0x000000ffff107224 */ /* 0x000fe200078e0a11 */
[----:B------:R-:W-:Y:S01]  /*2dd0*/  ISETP.GE.AND P1, PT, R11, RZ, PT ;  /* 0x000000ff0b00720c */ /* 0x000fe20003f26270 */
[----:B------:R-:W-:Y:S01]  /*2de0*/  @!P4 IMAD.IADD R5, R5, 0x1, -R28 ;  /* 0x000000010505c824 */ /* 0x000fe200078e0a1c */
[----:B------:R-:W-:Y:S01]  /*2df0*/  ISETP.GE.AND P4, PT, R4, RZ, PT ;  /* 0x000000ff0400720c */ /* 0x000fe20003f86270 */
[----:B------:R-:W-:Y:S01]  /*2e00*/  IMAD R2, R28, R16, R12 ;  /* 0x000000101c027224 */ /* 0x000fe200078e020c */
[----:B------:R-:W-:Y:S01]  /*2e10*/  IADD3 R14, R29, 0x4c, RZ ;  /* 0x0000004c1d0e7810 */ /* 0x000fe20007ffe0ff */
[----:B------:R-:W-:-:S03]  /*2e20*/  IMAD.HI.U32 R11, R7, R13, RZ ;  /* 0x0000000d070b7227 */ /* 0x000fc600078e00ff */
[----:B------:R-:W-:Y:S01]  /*2e30*/  IABS R17, R14 ;  /* 0x0000000e00117213 */ /* 0x000fe20000000000 */
[----:B0-----:R-:W-:Y:S02]  /*2e40*/  IMAD.MOV.U32 R0, RZ, RZ, R10 ;  /* 0x000000ffff007224 */ /* 0x001fe400078e000a */
[----:B------:R-:W-:Y:S01]  /*2e50*/  @!P6 IMAD.IADD R8, R8, 0x1, -R28 ;  /* 0x000000010808e824 */ /* 0x000fe200078e0a1c */
[C---:B------:R-:W-:Y:S01]  /*2e60*/  ISETP.GT.U32.AND P6, PT, R28.reuse, R2, PT ;  /* 0x000000021c00720c */ /* 0x040fe20003fc4070 */
[----:B------:R-:W-:Y:S01]  /*2e70*/  @!P3 IMAD.MOV R0, RZ, RZ, -R0 ;  /* 0x000000ffff00b224 */ /* 0x000fe200078e0a00 */
[----:B------:R-:W-:Y:S01]  /*2e80*/  ISETP.GT.U32.AND P3, PT, R28, R5, PT ;  /* 0x000000051c00720c */ /* 0x000fe20003f64070 */
[----:B------:R-:W-:Y:S02]  /*2e90*/  IMAD.MOV R11, RZ, RZ, -R11 ;  /* 0x000000ffff0b7224 */ /* 0x000fe400078e0a0b */
[----:B------:R-:W-:Y:S01]  /*2ea0*/  @!P5 IMAD.IADD R6, R6, 0x1, -R28 ;  /* 0x000000010606d824 */ /* 0x000fe200078e0a1c */
[----:B------:R0:W-:Y:S01]  /*2eb0*/  STL [R1+0x15c], R0 ;  /* 0x00015c0001007387 */ /* 0x0001e20000100800 */
[----:B------:R-:W-:-:S02]  /*2ec0*/  IMAD R4, R28, R11, R13 ;  /* 0x0000000b1c047224 */ /* 0x000fc400078e020d */
[C---:B------:R-:W-:Y:S01]  /*2ed0*/  VIADD R12, R29.reuse, 0x51 ;  /* 0x000000511d0c7836 */ /* 0x040fe20000000000 */
[----:B------:R-:W-:Y:S01]  /*2ee0*/  ISETP.GT.U32.AND P5, PT, R28, R6, PT ;  /* 0x000000061c00720c */ /* 0x000fe20003fa4070 */
[----:B------:R-:W-:Y:S02]  /*2ef0*/  VIADD R11, R29, 0x50 ;  /* 0x000000501d0b7836 */ /* 0x000fe40000000000 */
[--C-:B------:R-:W-:Y:S01]  /*2f00*/  @!P6 IMAD.IADD R2, R2, 0x1, -R28.reuse ;  /* 0x000000010202e824 */ /* 0x100fe200078e0a1c */
[----:B------:R-:W-:Y:S01]  /*2f10*/  IABS R18, R12 ;  /* 0x0000000c00127213 */ /* 0x000fe20000000000 */
[----:B------:R-:W-:Y:S01]  /*2f20*/  @!P3 IMAD.IADD R5, R5, 0x1, -R28 ;  /* 0x000000010505b824 */ /* 0x000fe200078e0a1c */
[C---:B------:R-:W-:Y:S01]  /*2f30*/  ISETP.GT.U32.AND P3, PT, R28.reuse, R4, PT ;  /* 0x000000041c00720c */ /* 0x040fe20003f64070 */
[----:B0-----:R-:W-:Y:S01]  /*2f40*/  IMAD.MOV.U32 R0, RZ, RZ, R8 ;  /* 0x000000ffff007224 */ /* 0x001fe200078e0008 */
[----:B------:R-:W-:Y:S01]  /*2f50*/  ISETP.GT.U32.AND P6, PT, R28, R2, PT ;  /* 0x000000021c00720c */ /* 0x000fe20003fc4070 */
[----:B------:R-:W-:-:S02]  /*2f60*/  VIADD R10, R29, 0x4f ;  /* 0x0000004f1d0a7836 */ /* 0x000fc40000000000 */
[----:B------:R-:W-:Y:S01]  /*2f70*/  IMAD.HI.U32 R8, R7, R18, RZ ;  /* 0x0000001207087227 */ /* 0x000fe200078e00ff */
[----:B------:R-:W-:Y:S02]  /*2f80*/  @!P0 IADD3 R0, -R0, RZ, RZ ;  /* 0x000000ff00008210 */ /* 0x000fe40007ffe1ff */
[----:B------:R-:W-:Y:S01]  /*2f90*/  ISETP.GE.AND P0, PT, R12, RZ, PT ;  /* 0x000000ff0c00720c */ /* 0x000fe20003f06270 */
[----:B------:R-:W-:Y:S01]  /*2fa0*/  @!P5 IMAD.IADD R6, R6, 0x1, -R28 ;  /* 0x000000010606d824 */ /* 0x000fe200078e0a1c */
[----:B------:R-:W-:Y:S01]  /*2fb0*/  ISETP.GE.AND P5, PT, R9, RZ, PT ;  /* 0x000000ff0900720c */ /* 0x000fe20003fa6270 */
[----:B------:R0:W-:Y:S01]  /*2fc0*/  STL [R1+0x160], R0 ;  /* 0x0001600001007387 */ /* 0x0001e20000100800 */
[----:B------:R-:W-:Y:S02]  /*2fd0*/  IMAD.MOV R8, RZ, RZ, -R8 ;  /* 0x000000ffff087224 */ /* 0x000fe400078e0a08 */
[----:B------:R-:W-:Y:S02]  /*2fe0*/  @!P3 IMAD.IADD R4, R4, 0x1, -R28 ;  /* 0x000000010404b824 */ /* 0x000fe400078e0a1c */
[----:B------:R-:W-:-:S02]  /*2ff0*/  IMAD.MOV.U32 R3, RZ, RZ, R6 ;  /* 0x000000ffff037224 */ /* 0x000fc400078e0006 */
[----:B------:R-:W-:Y:S01]  /*3000*/  @!P6 IMAD.IADD R2, R2, 0x1, -R28 ;  /* 0x000000010202e824 */ /* 0x000fe200078e0a1c */
[C---:B------:R-:W-:Y:S01]  /*3010*/  ISETP.GT.U32.AND P3, PT, R28.reuse, R4, PT ;  /* 0x000000041c00720c */ /* 0x040fe20003f64070 */
[----:B------:R-:W-:Y:S01]  /*3020*/  @!P2 IMAD.MOV R3, RZ, RZ, -R3 ;  /* 0x000000ffff03a224 */ /* 0x000fe200078e0a03 */
[----:B------:R-:W-:Y:S01]  /*3030*/  ISETP.GE.AND P2, PT, R11, RZ, PT ;  /* 0x000000ff0b00720c */ /* 0x000fe20003f46270 */
[----:B0-----:R-:W-:Y:S01]  /*3040*/  IMAD.MOV.U32 R0, RZ, RZ, R5 ;  /* 0x000000ffff007224 */ /* 0x001fe200078e0005 */
[----:B------:R-:W-:Y:S01]  /*3050*/  IABS R11, R11 ;  /* 0x0000000b000b7213 */ /* 0x000fe20000000000 */
[----:B------:R-:W-:Y:S01]  /*3060*/  IMAD R18, R28, R8, R18 ;  /* 0x000000081c127224 */ /* 0x000fe200078e0212 */
[----:B------:R-:W-:Y:S01]  /*3070*/  STL [R1+0x168], R3 ;  /* 0x0001680301007387 */ /* 0x000fe20000100800 */
[----:B------:R-:W-:Y:S01]  /*3080*/  @!P1 IMAD.MOV R0, RZ, RZ, -R0 ;  /* 0x000000ffff009224 */ /* 0x000fe200078e0a00 */
[----:B------:R-:W-:Y:S01]  /*3090*/  ISETP.GE.AND P1, PT, R10, RZ, PT ;  /* 0x000000ff0a00720c */ /* 0x000fe20003f26270 */
[----:B------:R-:W-:Y:S01]  /*30a0*/  IMAD.HI.U32 R6, R7, R11, RZ ;  /* 0x0000000b07067227 */ /* 0x000fe200078e00ff */
[----:B------:R-:W-:-:S02]  /*30b0*/  IABS R10, R10 ;  /* 0x0000000a000a7213 */ /* 0x000fc40000000000 */
[----:B------:R0:W-:Y:S01]  /*30c0*/  STL [R1+0x16c], R0 ;  /* 0x00016c0001007387 */ /* 0x0001e20000100800 */
[----:B------:R-:W-:Y:S02]  /*30d0*/  IMAD.MOV R6, RZ, RZ, -R6 ;  /* 0x000000ffff067224 */ /* 0x000fe400078e0a06 */
[----:B------:R-:W-:-:S04]  /*30e0*/  IMAD.HI.U32 R5, R7, R10, RZ ;  /* 0x0000000a07057227 */ /* 0x000fc800078e00ff */
[----:B------:R-:W-:Y:S02]  /*30f0*/  IMAD.MOV R5, RZ, RZ, -R5 ;  /* 0x000000ffff057224 */ /* 0x000fe400078e0a05 */
[----:B------:R-:W-:Y:S02]  /*3100*/  @!P3 IMAD.IADD R4, R4, 0x1, -R28 ;  /* 0x000000010404b824 */ /* 0x000fe400078e0a1c */
[----:B0-----:R-:W-:Y:S02]  /*3110*/  IMAD.MOV.U32 R0, RZ, RZ, R2 ;  /* 0x000000ffff007224 */ /* 0x001fe400078e0002 */
[----:B------:R-:W-:Y:S02]  /*3120*/  VIADD R9, R29, 0x4e ;  /* 0x0000004e1d097836 */ /* 0x000fe40000000000 */
[----:B------:R-:W-:Y:S01]  /*3130*/  @!P4 IMAD.MOV R0, RZ, RZ, -R0 ;  /* 0x000000ffff00c224 */ /* 0x000fe200078e0a00 */
[C---:B------:R-:W-:Y:S01]  /*3140*/  ISETP.GT.U32.AND P4, PT, R28.reuse, R18, PT ;  /* 0x000000121c00720c */ /* 0x040fe20003f84070 */
[C---:B------:R-:W-:Y:S01]  /*3150*/  IMAD R11, R28.reuse, R6, R11 ;  /* 0x000000061c0b7224 */ /* 0x040fe200078e020b */
[----:B------:R-:W-:Y:S01]  /*3160*/  ISETP.GE.AND P6, PT, R9, RZ, PT ;  /* 0x000000ff0900720c */ /* 0x000fe20003fc6270 */
[C---:B------:R-:W-:Y:S01]  /*3170*/  IMAD R10, R28.reuse, R5, R10 ;  /* 0x000000051c0a7224 */ /* 0x040fe200078e020a */
[----:B------:R0:W-:Y:S01]  /*3180*/  STL [R1+0x170], R0 ;  /* 0x0001700001007387 */ /* 0x0001e20000100800 */
[----:B------:R-:W-:Y:S01]  /*3190*/  IABS R9, R9 ;  /* 0x0000000900097213 */ /* 0x000fe20000000000 */
[----:B------:R-:W-:Y:S01]  /*31a0*/  VIADD R19, R29, 0x4d ;  /* 0x0000004d1d137836 */ /* 0x000fe20000000000 */
[----:B------:R-:W-:Y:S01]  /*31b0*/  ISETP.GT.U32.AND P3, PT, R28, R11, PT ;  /* 0x0000000b1c00720c */ /* 0x000fe20003f64070 */
[----:B------:R-:W-:-:S04]  /*31c0*/  IMAD.HI.U32 R5, R7, R17, RZ ;  /* 0x0000001107057227 */ /* 0x000fc800078e00ff */
[----:B------:R-:W-:-:S04]  /*31d0*/  IMAD.HI.U32 R2, R7, R9, RZ ;  /* 0x0000000907027227 */ /* 0x000fc800078e00ff */
[----:B0-----:R-:W-:Y:S02]  /*31e0*/  IMAD.MOV.U32 R0, RZ, RZ, R4 ;  /* 0x000000ffff007224 */ /* 0x001fe400078e0004 */
[----:B------:R-:W-:Y:S02]  /*31f0*/  @!P4 IMAD.IADD R18, R18, 0x1, -R28 ;  /* 0x000000011212c824 */ /* 0x000fe400078e0a1c */
[----:B------:R-:W-:Y:S01]  /*3200*/  @!P5 IMAD.MOV R0, RZ, RZ, -R0 ;  /* 0x000000ffff00d224 */ /* 0x000fe200078e0a00 */
[C---:B------:R-:W-:Y:S01]  /*3210*/  ISETP.GT.U32.AND P5, PT, R28.reuse, R10, PT ;  /* 0x0000000a1c00720c */ /* 0x040fe20003fa4070 */
[----:B------:R-:W-:Y:S01]  /*3220*/  IMAD.MOV R2, RZ, RZ, -R2 ;  /* 0x000000ffff027224 */ /* 0x000fe200078e0a02 */
[C---:B------:R-:W-:Y:S01]  /*3230*/  ISETP.GT.U32.AND P4, PT, R28.reuse, R18, PT ;  /* 0x000000121c00720c */ /* 0x040fe20003f84070 */
[----:B------:R-:W-:Y:S01]  /*3240*/  @!P3 IMAD.IADD R11, R11, 0x1, -R28 ;  /* 0x000000010b0bb824 */ /* 0x000fe200078e0a1c */
[----:B------:R0:W-:Y:S01]  /*3250*/  STL [R1+0x17c], R0 ;  /* 0x00017c0001007387 */ /* 0x0001e20000100800 */
[C---:B------:R-:W-:Y:S01]  /*3260*/  IMAD R9, R28.reuse, R2, R9 ;  /* 0x000000021c097224 */ /* 0x040fe200078e0209 */
[----:B------:R-:W-:Y:S01]  /*3270*/  IABS R2, R19 ;  /* 0x0000001300027213 */ /* 0x000fe20000000000 */
[----:B------:R-:W-:Y:S01]  /*3280*/  IMAD.MOV R5, RZ, RZ, -R5 ;  /* 0x000000ffff057224 */ /* 0x000fe200078e0a05 */
[----:B------:R-:W-:Y:S01]  /*3290*/  ISETP.GT.U32.AND P3, PT, R28, R11, PT ;  /* 0x0000000b1c00720c */ /* 0x000fe20003f64070 */
[----:B------:R-:W-:-:S02]  /*32a0*/  VIADD R4, R29, 0x4b ;  /* 0x0000004b1d047836 */ /* 0x000fc40000000000 */
[----:B------:R-:W-:-:S03]  /*32b0*/  IMAD.HI.U32 R12, R7, R2, RZ ;  /* 0x00000002070c7227 */ /* 0x000fc600078e00ff */
[----:B------:R-:W-:Y:S01]  /*32c0*/  IABS R6, R4 ;  /* 0x0000000400067213 */ /* 0x000fe20000000000 */
[----:B------:R-:W-:Y:S02]  /*32d0*/  @!P5 IMAD.IADD R10, R10, 0x1, -R28 ;  /* 0x000000010a0ad824 */ /* 0x000fe400078e0a1c */
[----:B------:R-:W-:Y:S02]  /*32e0*/  IMAD.MOV R12, RZ, RZ, -R12 ;  /* 0x000000ffff0c7224 */ /* 0x000fe400078e0a0c */
[----:B------:R-:W-:Y:S01]  /*32f0*/  @!P4 IMAD.IADD R18, R18, 0x1, -R28 ;  /* 0x000000011212c824 */ /* 0x000fe200078e0a1c */
[C---:B------:R-:W-:Y:S01]  /*3300*/  ISETP.GT.U32.AND P5, PT, R28.reuse, R10, PT ;  /* 0x0000000a1c00720c */ /* 0x040fe20003fa4070 */
[C---:B------:R-:W-:Y:S01]  /*3310*/  IMAD R2, R28.reuse, R12, R2 ;  /* 0x0000000c1c027224 */ /* 0x040fe200078e0202 */
[C---:B------:R-:W-:Y:S01]  /*3320*/  ISETP.GT.U32.AND P4, PT, R28.reuse, R9, PT ;  /* 0x000000091c00720c */ /* 0x040fe20003f84070 */
[C---:B------:R-:W-:Y:S02]  /*3330*/  IMAD R17, R28.reuse, R5, R17 ;  /* 0x000000051c117224 */ /* 0x040fe400078e0211 */
[----:B------:R-:W-:Y:S01]  /*3340*/  @!P3 IMAD.IADD R11, R11, 0x1, -R28 ;  /* 0x000000010b0bb824 */ /* 0x000fe200078e0a1c */
[----:B------:R-:W-:Y:S01]  /*3350*/  ISETP.GT.U32.AND P3, PT, R28, R2, PT ;  /* 0x000000021c00720c */ /* 0x000fe20003f64070 */
[----:B------:R-:W-:-:S02]  /*3360*/  VIADD R5, R29, 0x49 ;  /* 0x000000491d057836 */ /* 0x000fc40000000000 */
[----:B0-----:R-:W-:Y:S02]  /*3370*/  IMAD.MOV.U32 R0, RZ, RZ, R18 ;  /* 0x000000ffff007224 */ /* 0x001fe400078e0012 */
[----:B------:R-:W-:Y:S01]  /*3380*/  VIADD R8, R29, 0x4a ;  /* 0x0000004a1d087836 */ /* 0x000fe20000000000 */
[----:B------:R-:W-:Y:S01]  /*3390*/  IABS R18, R5 ;  /* 0x0000000500127213 */ /* 0x000fe20000000000 */
[--C-:B------:R-:W-:Y:S01]  /*33a0*/  @!P5 IMAD.IADD R10, R10, 0x1, -R28.reuse ;  /* 0x000000010a0ad824 */ /* 0x100fe200078e0a1c */
[----:B------:R-:W-:Y:S01]  /*33b0*/  ISETP.GT.U32.AND P5, PT, R28, R17, PT ;  /* 0x000000111c00720c */ /* 0x000fe20003fa4070 */
[----:B------:R-:W-:Y:S01]  /*33c0*/  @!P4 IMAD.IADD R9, R9, 0x1, -R28 ;  /* 0x000000010909c824 */ /* 0x000fe200078e0a1c */
[----:B------:R-:W-:Y:S01]  /*33d0*/  IABS R16, R8 ;  /* 0x0000000800107213 */ /* 0x000fe20000000000 */
[----:B------:R-:W-:Y:S01]  /*33e0*/  @!P0 IMAD.MOV R0, RZ, RZ, -R0 ;  /* 0x000000ffff008224 */ /* 0x000fe200078e0a00 */
[----:B------:R-:W-:Y:S01]  /*33f0*/  ISETP.GE.AND P4, PT, R19, RZ, PT ;  /* 0x000000ff1300720c */ /* 0x000fe20003f86270 */
[----:B------:R-:W-:Y:S01]  /*3400*/  @!P3 IMAD.IADD R2, R2, 0x1, -R28 ;  /* 0x000000010202b824 */ /* 0x000fe200078e0a1c */
[----:B------:R-:W-:Y:S01]  /*3410*/  ISETP.GT.U32.AND P0, PT, R28, R9, PT ;  /* 0x000000091c00720c */ /* 0x000fe20003f04070 */
[----:B------:R-:W-:Y:S01]  /*3420*/  IMAD.HI.U32 R13, R7, R6, RZ ;  /* 0x00000006070d7227 */ /* 0x000fe200078e00ff */
[----:B------:R-:W-:Y:S01]  /*3430*/  ISETP.GE.AND P3, PT, R14, RZ, PT ;  /* 0x000000ff0e00720c */ /* 0x000fe20003f66270 */
[----:B------:R0:W-:Y:S02]  /*3440*/  STL [R1+0x184], R0 ;  /* 0x0001840001007387 */ /* 0x0001e40000100800 */
[----:B------:R-:W-:-:S02]  /*3450*/  IMAD.MOV.U32 R14, RZ, RZ, R18 ;  /* 0x000000ffff0e7224 */ /* 0x000fc400078e0012 */
[----:B------:R-:W-:Y:S02]  /*3460*/  @!P5 IMAD.IADD R17, R17, 0x1, -R28 ;  /* 0x000000011111d824 */ /* 0x000fe400078e0a1c */
[----:B------:R-:W-:-:S03]  /*3470*/  IMAD.HI.U32 R12, R7, R16, RZ ;  /* 0x00000010070c7227 */ /* 0x000fc600078e00ff */
[----:B------:R-:W-:Y:S01]  /*3480*/  ISETP.GT.U32.AND P5, PT, R28, R17, PT ;  /* 0x000000111c00720c */ /* 0x000fe20003fa4070 */
[----:B------:R-:W-:Y:S01]  /*3490*/  IMAD.MOV R13, RZ, RZ, -R13 ;  /* 0x000000ffff0d7224 */ /* 0x000fe200078e0a0d */
[----:B------:R-:W-:Y:S01]  /*34a0*/  IADD3 R12, -R12, RZ, RZ ;  /* 0x000000ff0c0c7210 */ /* 0x000fe20007ffe1ff */
[----:B0-----:R-:W-:Y:S02]  /*34b0*/  IMAD.MOV.U32 R0, RZ, RZ, R11 ;  /* 0x000000ffff007224 */ /* 0x001fe400078e000b */
[----:B------:R-:W-:-:S04]  /*34c0*/  IMAD.HI.U32 R11, R7, R14, RZ ;  /* 0x0000000e070b7227 */ /* 0x000fc800078e00ff */
[C---:B------:R-:W-:Y:S02]  /*34d0*/  IMAD R6, R28.reuse, R13, R6 ;  /* 0x0000000d1c067224 */ /* 0x040fe400078e0206 */
[----:B------:R-:W-:Y:S01]  /*34e0*/  @!P2 IMAD.MOV R0, RZ, RZ, -R0 ;  /* 0x000000ffff00a224 */ /* 0x000fe200078e0a00 */
[C---:B------:R-:W-:Y:S01]  /*34f0*/  ISETP.GT.U32.AND P2, PT, R28.reuse, R2, PT ;  /* 0x000000021c00720c */ /* 0x040fe20003f44070 */
[----:B------:R-:W-:Y:S02]  /*3500*/  IMAD.MOV R11, RZ, RZ, -R11 ;  /* 0x000000ffff0b7224 */ /* 0x000fe400078e0a0b */
[----:B------:R-:W-:Y:S01]  /*3510*/  @!P0 IMAD.IADD R9, R9, 0x1, -R28 ;  /* 0x0000000109098824 */ /* 0x000fe200078e0a1c */
[----:B------:R0:W-:Y:S01]  /*3520*/  STL [R1+0x188], R0 ;  /* 0x0001880001007387 */ /* 0x0001e20000100800 */
[C---:B------:R-:W-:Y:S01]  /*3530*/  ISETP.GT.U32.AND P0, PT, R28.reuse, R6, PT ;  /* 0x000000061c00720c */ /* 0x040fe20003f04070 */
[C---:B------:R-:W-:Y:S02]  /*3540*/  IMAD R14, R28.reuse, R11, R14 ;  /* 0x0000000b1c0e7224 */ /* 0x040fe400078e020e */
[----:B------:R-:W-:-:S02]  /*3550*/  IMAD R16, R28, R12, R16 ;  /* 0x0000000c1c107224 */ /* 0x000fc400078e0210 */
[----:B------:R-:W-:Y:S01]  /*3560*/  @!P5 IMAD.IADD R17, R17, 0x1, -R28 ;  /* 0x000000011111d824 */ /* 0x000fe200078e0a1c */
[----:B------:R-:W-:Y:S01]  /*3570*/  ISETP.GT.U32.AND P5, PT, R28, R14, PT ;  /* 0x0000000e1c00720c */ /* 0x000fe20003fa4070 */
[----:B------:R-:W-:Y:S02]  /*3580*/  IMAD.MOV.U32 R3, RZ, RZ, R10 ;  /* 0x000000ffff037224 */ /* 0x000fe400078e000a */
[----:B0-----:R-:W-:Y:S02]  /*3590*/  IMAD.MOV.U32 R0, RZ, RZ, R9 ;  /* 0x000000ffff007224 */ /* 0x001fe400078e0009 */
[----:B------:R-:W-:Y:S01]  /*35a0*/  @!P1 IMAD.MOV R3, RZ, RZ, -R3 ;  /* 0x000000ffff039224 */ /* 0x000fe200078e0a03 */
[----:B------:R-:W-:Y:S01]  /*35b0*/  ISETP.GE.AND P1, PT, R4, RZ, PT ;  /* 0x000000ff0400720c */ /* 0x000fe20003f26270 */
[----:B------:R-:W-:Y:S01]  /*35c0*/  @!P6 IMAD.MOV R0, RZ, RZ, -R0 ;  /* 0x000000ffff00e224 */ /* 0x000fe200078e0a00 */
[----:B------:R-:W-:Y:S01]  /*35d0*/  ISETP.GT.U32.AND P6, PT, R28, R16, PT ;  /* 0x000000101c00720c */ /* 0x000fe20003fc4070 */
[C---:B------:R-:W-:Y:S01]  /*35e0*/  VIADD R10, R29.reuse, 0x47 ;  /* 0x000000471d0a7836 */ /* 0x040fe20000000000 */
[----:B------:R-:W-:Y:S01]  /*35f0*/  @!P0 IADD3 R6, R6, -R28, RZ ;  /* 0x8000001c06068210 */ /* 0x000fe20007ffe0ff */
[----:B------:R-:W-:Y:S01]  /*3600*/  VIADD R4, R29, 0x48 ;  /* 0x000000481d047836 */ /* 0x000fe20000000000 */
[----:B------:R-:W-:Y:S01]  /*3610*/  ISETP.GE.AND P0, PT, R5, RZ, PT ;  /* 0x000000ff0500720c */ /* 0x000fe20003f06270 */
[--C-:B------:R-:W-:Y:S01]  /*3620*/  @!P2 IMAD.IADD R2, R2, 0x1, -R28.reuse ;  /* 0x000000010202a824 */ /* 0x100fe200078e0a1c */
[----:B------:R-:W-:Y:S01]  /*3630*/  IABS R5, R10 ;  /* 0x0000000a00057213 */ /* 0x000fe20000000000 */
[----:B------:R-:W-:Y:S01]  /*3640*/  STL [R1+0x194], R3 ;  /* 0x0001940301007387 */ /* 0x000fe20000100800 */
[----:B------:R-:W-:Y:S01]  /*3650*/  IABS R9, R4 ;  /* 0x0000000400097213 */ /* 0x000fe20000000000 */
[----:B------:R-:W-:Y:S01]  /*3660*/  @!P5 IMAD.IADD R14, R14, 0x1, -R28 ;  /* 0x000000010e0ed824 */ /* 0x000fe200078e0a1c */
[----:B------:R-:W-:Y:S01]  /*3670*/  ISETP.GE.AND P2, PT, R8, RZ, PT ;  /* 0x000000ff0800720c */ /* 0x000fe20003f46270 */
[----:B------:R0:W-:Y:S01]  /*3680*/  STL [R1+0x19c], R0 ;  /* 0x00019c0001007387 */ /* 0x0001e20000100800 */
[----:B------:R-:W-:-:S02]  /*3690*/  VIADD R13, R29, 0x46 ;  /* 0x000000461d0d7836 */ /* 0x000fc40000000000 */
[----:B------:R-:W-:Y:S01]  /*36a0*/  @!P6 IMAD.IADD R16, R16, 0x1, -R28 ;  /* 0x000000011010e824 */ /* 0x000fe200078e0a1c */
[C---:B------:R-:W-:Y:S01]  /*36b0*/  ISETP.GT.U32.AND P6, PT, R28.reuse, R6, PT ;  /* 0x000000061c00720c */ /* 0x040fe20003fc4070 */
[----:B------:R-:W-:Y:S01]  /*36c0*/  IMAD.HI.U32 R8, R7, R9, RZ ;  /* 0x0000000907087227 */ /* 0x000fe200078e00ff */
[----:B------:R-:W-:Y:S02]  /*36d0*/  IABS R12, R13 ;  /* 0x0000000d000c7213 */ /* 0x000fe40000000000 */
[----:B------:R-:W-:Y:S01]  /*36e0*/  ISETP.GT.U32.AND P5, PT, R28, R16, PT ;  /* 0x000000101c00720c */ /* 0x000fe20003fa4070 */
[----:B------:R-:W-:Y:S02]  /*36f0*/  IMAD.MOV R8, RZ, RZ, -R8 ;  /* 0x000000ffff087224 */ /* 0x000fe400078e0a08 */
[----:B0-----:R-:W-:Y:S02]  /*3700*/  IMAD.MOV.U32 R0, RZ, RZ, R2 ;  /* 0x000000ffff007224 */ /* 0x001fe400078e0002 */
[----:B------:R-:W-:-:S02]  /*3710*/  IMAD.MOV.U32 R2, RZ, RZ, R5 ;  /* 0x000000ffff027224 */ /* 0x000fc400078e0005 */
[----:B------:R-:W-:Y:S01]  /*3720*/  @!P4 IMAD.MOV R0, RZ, RZ, -R0 ;  /* 0x000000ffff00c224 */ /* 0x000fe200078e0a00 */
[----:B------:R-:W-:Y:S01]  /*3730*/  ISETP.GT.U32.AND P4, PT, R28, R14, PT ;  /* 0x0000000e1c00720c */ /* 0x000fe20003f84070 */
[----:B------:R-:W-:-:S03]  /*3740*/  IMAD.HI.U32 R5, R7, R2, RZ ;  /* 0x0000000207057227 */ /* 0x000fc600078e00ff */
[----:B------:R0:W-:Y:S01]  /*3750*/  STL [R1+0x1a0], R0 ;  /* 0x0001a00001007387 */ /* 0x0001e20000100800 */
[----:B------:R-:W-:Y:S02]  /*3760*/  IMAD.MOV R5, RZ, RZ, -R5 ;  /* 0x000000ffff057224 */ /* 0x000fe400078e0a05 */
[C---:B------:R-:W-:Y:S02]  /*3770*/  IMAD R9, R28.reuse, R8, R9 ;  /* 0x000000081c097224 */ /* 0x040fe400078e0209 */
[----:B------:R-:W-:Y:S02]  /*3780*/  IMAD R2, R28, R5, R2 ;  /* 0x000000051c027224 */ /* 0x000fe400078e0202 */
[--C-:B------:R-:W-:Y:S01]  /*3790*/  @!P6 IMAD.IADD R6, R6, 0x1, -R28.reuse ;  /* 0x000000010606e824 */ /* 0x100fe200078e0a1c */
[----:B------:R-:W-:Y:S01]  /*37a0*/  ISETP.GT.U32.AND P6, PT, R28, R9, PT ;  /* 0x000000091c00720c */ /* 0x000fe20003fc4070 */
[----:B------:R-:W-:Y:S01]  /*37b0*/  @!P4 IMAD.IADD R14, R14, 0x1, -R28 ;  /* 0x000000010e0ec824 */ /* 0x000fe200078e0a1c */
[----:B------:R-:W-:Y:S01]  /*37c0*/  ISETP.GT.U32.AND P4, PT, R28, R2, PT ;  /* 0x000000021c00720c */ /* 0x000fe20003f84070 */
[----:B------:R-:W-:-:S02]  /*37d0*/  VIADD R11, R29, 0x45 ;  /* 0x000000451d0b7836 */ /* 0x000fc40000000000 */
[----:B------:R-:W-:-:S03]  /*37e0*/  IMAD.HI.U32 R5, R7, R12, RZ ;  /* 0x0000000c07057227 */ /* 0x000fc600078e00ff */
[----:B------:R-:W-:Y:S01]  /*37f0*/  IABS R19, R11 ;  /* 0x0000000b00137213 */ /* 0x000fe20000000000 */
[----:B------:R-:W-:Y:S02]  /*3800*/  IMAD.MOV.U32 R3, RZ, RZ, R17 ;  /* 0x000000ffff037224 */ /* 0x000fe400078e0011 */
[----:B------:R-:W-:Y:S01]  /*3810*/  @!P5 IMAD.IADD R16, R16, 0x1, -R28 ;  /* 0x000000011010d824 */ /* 0x000fe200078e0a1c */
[----:B------:R-:W-:Y:S01]  /*3820*/  ISETP.GE.AND P5, PT, R4, RZ, PT ;  /* 0x000000ff0400720c */ /* 0x000fe20003fa6270 */
[----:B------:R-:W-:Y:S01]  /*3830*/  IMAD.HI.U32 R8, R7, R19, RZ ;  /* 0x0000001307087227 */ /* 0x000fe200078e00ff */
[----:B------:R-:W-:Y:S02]  /*3840*/  @!P6 IADD3 R9, R9, -R28, RZ ;  /* 0x8000001c0909e210 */ /* 0x000fe40007ffe0ff */
[----:B------:R-:W-:Y:S01]  /*3850*/  ISETP.GE.AND P6, PT, R10, RZ, PT ;  /* 0x000000ff0a00720c */ /* 0x000fe20003fc6270 */
[----:B------:R-:W-:Y:S02]  /*3860*/  VIADD R4, R29, 0x44 ;  /* 0x000000441d047836 */ /* 0x000fe40000000000 */
[----:B------:R-:W-:-:S02]  /*3870*/  IMAD.MOV R5, RZ, RZ, -R5 ;  /* 0x000000ffff057224 */ /* 0x000fc400078e0a05 */
[----:B------:R-:W-:Y:S02]  /*3880*/  @!P4 IMAD.IADD R2, R2, 0x1, -R28 ;  /* 0x000000010202c824 */ /* 0x000fe400078e0a1c */
[----:B------:R-:W-:Y:S01]  /*3890*/  @!P3 IMAD.MOV R3, RZ, RZ, -R3 ;  /* 0x000000ffff03b224 */ /* 0x000fe200078e0a03 */
[C---:B------:R-:W-:Y:S01]  /*38a0*/  ISETP.GT.U32.AND P3, PT, R28.reuse, R9, PT ;  /* 0x000000091c00720c */ /* 0x040fe20003f64070 */
[----:B0-----:R-:W-:Y:S01]  /*38b0*/  IMAD.MOV.U32 R0, RZ, RZ, R6 ;  /* 0x000000ffff007224 */ /* 0x001fe200078e0006 */
[C---:B------:R-:W-:Y:S01]  /*38c0*/  ISETP.GT.U32.AND P4, PT, R28.reuse, R2, PT ;  /* 0x000000021c00720c */ /* 0x040fe20003f84070 */
[----:B------:R-:W-:Y:S01]  /*38d0*/  IMAD.MOV R8, RZ, RZ, -R8 ;  /* 0x000000ffff087224 */ /* 0x000fe200078e0a08 */
[----:B------:R0:W-:Y:S01]  /*38e0*/  STL [R1+0x198], R3 ;  /* 0x0001980301007387 */ /* 0x0001e20000100800 */
[----:B------:R-:W-:Y:S02]  /*38f0*/  VIADD R10, R29, 0x43 ;  /* 0x000000431d0a7836 */ /* 0x000fe40000000000 */
[----:B------:R-:W-:Y:S01]  /*3900*/  IMAD R12, R28, R5, R12 ;  /* 0x000000051c0c7224 */ /* 0x000fe200078e020c */
[----:B------:R-:W-:Y:S01]  /*3910*/  IABS R5, R4 ;  /* 0x0000000400057213 */ /* 0x000fe20000000000 */
[----:B------:R-:W-:-:S02]  /*3920*/  @!P1 IMAD.MOV R0, RZ, RZ, -R0 ;  /* 0x000000ffff009224 */ /* 0x000fc400078e0a00 */
[C---:B------:R-:W-:Y:S01]  /*3930*/  IMAD R19, R28.reuse, R8, R19 ;  /* 0x000000081c137224 */ /* 0x040fe200078e0213 */
[----:B------:R-:W-:Y:S01]  /*3940*/  IABS R8, R10 ;  /* 0x0000000a00087213 */ /* 0x000fe20000000000 */
[----:B------:R-:W-:Y:S01]  /*3950*/  IMAD.HI.U32 R6, R7, R5, RZ ;  /* 0x0000000507067227 */ /* 0x000fe200078e00ff */
[C---:B------:R-:W-:Y:S01]  /*3960*/  ISETP.GT.U32.AND P1, PT, R28.reuse, R12, PT ;  /* 0x0000000c1c00720c */ /* 0x040fe20003f24070 */
[----:B------:R1:W-:Y:S02]  /*3970*/  STL [R1+0x1b4], R0 ;  /* 0x0001b40001007387 */ /* 0x0003e40000100800 */
[----:B0-----:R-:W-:Y:S02]  /*3980*/  IMAD.MOV.U32 R3, RZ, RZ, R16 ;  /* 0x000000ffff037224 */ /* 0x001fe400078e0010 */
[----:B------:R-:W-:Y:S01]  /*3990*/  @!P3 IMAD.IADD R9, R9, 0x1, -R28 ;  /* 0x000000010909b824 */ /* 0x000fe200078e0a1c */
[----:B------:R-:W-:Y:S01]  /*39a0*/  ISETP.GE.AND P3, PT, R11, RZ, PT ;  /* 0x000000ff0b00720c */ /* 0x000fe20003f66270 */
[----:B------:R-:W-:Y:S01]  /*39b0*/  @!P2 IMAD.MOV R3, RZ, RZ, -R3 ;  /* 0x000000ffff03a224 */ /* 0x000fe200078e0a03 */
[----:B------:R-:W-:Y:S01]  /*39c0*/  ISETP.GT.U32.AND P2, PT, R28, R19, PT ;  /* 0x000000131c00720c */ /* 0x000fe20003f44070 */
[----:B------:R-:W-:-:S02]  /*39d0*/  IMAD.MOV R6, RZ, RZ, -R6 ;  /* 0x000000ffff067224 */ /* 0x000fc400078e0a06 */
[----:B-1----:R-:W-:Y:S01]  /*39e0*/  IMAD.MOV.U32 R0, RZ, RZ, R14 ;  /* 0x000000ffff007224 */ /* 0x002fe200078e000e */
[----:B------:R0:W-:Y:S01]  /*39f0*/  STL [R1+0x1ac], R3 ;  /* 0x0001ac0301007387 */ /* 0x0001e20000100800 */
[----:B------:R-:W-:-:S04]  /*3a00*/  IMAD.HI.U32 R14, R7, R8, RZ ;  /* 0x00000008070e7227 */ /* 0x000fc800078e00ff */
[----:B------:R-:W-:Y:S01]  /*3a10*/  @!P0 IMAD.MOV R0, RZ, RZ, -R0 ;  /* 0x000000ffff008224 */ /* 0x000fe200078e0a00 */
[----:B------:R-:W-:Y:S01]  /*3a20*/  ISETP.GE.AND P0, PT, R13, RZ, PT ;  /* 0x000000ff0d00720c */ /* 0x000fe20003f06270 */
[----:B------:R-:W-:Y:S02]  /*3a30*/  IMAD.MOV R14, RZ, RZ, -R14 ;  /* 0x000000ffff0e7224 */ /* 0x000fe400078e0a0e */
[--C-:B------:R-:W-:Y:S01]  /*3a40*/  @!P4 IMAD.IADD R2, R2, 0x1, -R28.reuse ;  /* 0x000000010202c824 */ /* 0x100fe200078e0a1c */
[----:B------:R1:W-:Y:S01]  /*3a50*/  STL [R1+0x1c0], R0 ;  /* 0x0001c00001007387 */ /* 0x0003e20000100800 */
[----:B------:R-:W-:Y:S01]  /*3a60*/  IMAD R5, R28, R6, R5 ;  /* 0x000000061c057224 */ /* 0x000fe200078e0205 */
[----:B------:R-:W-:Y:S01]  /*3a70*/  ISETP.GE.AND P4, PT, R4, RZ, PT ;  /* 0x000000ff0400720c */ /* 0x000fe20003f86270 */
[----:B0-----:R-:W-:Y:S01]  /*3a80*/  IMAD.MOV.U32 R3, RZ, RZ, R9 ;  /* 0x000000ffff037224 */ /* 0x001fe200078e0009 */
[----:B------:R-:W-:Y:S01]  /*3a90*/  IADD3 R4, R29, 0x42, RZ ;  /* 0x000000421d047810 */ /* 0x000fe20007ffe0ff */
[----:B------:R-:W-:-:S02]  /*3aa0*/  @!P1 IMAD.IADD R12, R12, 0x1, -R28 ;  /* 0x000000010c0c9824 */ /* 0x000fc400078e0a1c */
[C---:B------:R-:W-:Y:S01]  /*3ab0*/  IMAD R8, R28.reuse, R14, R8 ;  /* 0x0000000e1c087224 */ /* 0x040fe200078e0208 */
[----:B------:R-:W-:Y:S01]  /*3ac0*/  IABS R9, R4 ;  /* 0x0000000400097213 */ /* 0x000fe20000000000 */
[----:B------:R-:W-:Y:S01]  /*3ad0*/  @!P5 IMAD.MOV R3, RZ, RZ, -R3 ;  /* 0x000000ffff03d224 */ /* 0x000fe200078e0a03 */
[C---:B------:R-:W-:Y:S01]  /*3ae0*/  ISETP.GT.U32.AND P5, PT, R28.reuse, R5, PT ;  /* 0x000000051c00720c */ /* 0x040fe20003fa4070 */
[----:B-1----:R-:W-:Y:S01]  /*3af0*/  IMAD.MOV.U32 R0, RZ, RZ, R2 ;  /* 0x000000ffff007224 */ /* 0x002fe200078e0002 */
[C---:B------:R-:W-:Y:S01]  /*3b00*/  ISETP.GT.U32.AND P1, PT, R28.reuse, R12, PT ;  /* 0x0000000c1c00720c */ /* 0x040fe20003f24070 */
[----:B------:R-:W-:Y:S01]  /*3b10*/  @!P2 IMAD.IADD R19, R19, 0x1, -R28 ;  /* 0x000000011313a824 */ /* 0x000fe200078e0a1c */
[----:B------:R-:W-:Y:S01]  /*3b20*/  STL [R1+0x1b0], R3 ;  /* 0x0001b00301007387 */ /* 0x000fe20000100800 */
[----:B------:R-:W-:Y:S01]  /*3b30*/  @!P6 IMAD.MOV R0, RZ, RZ, -R0 ;  /* 0x000000ffff00e224 */ /* 0x000fe200078e0a00 */
[C---:B------:R-:W-:Y:S01]  /*3b40*/  ISETP.GT.U32.AND P6, PT, R28.reuse, R8, PT ;  /* 0x000000081c00720c */ /* 0x040fe20003fc4070 */
[C---:B------:R-:W-:Y:S01]  /*3b50*/  VIADD R6, R29.reuse, 0x41 ;  /* 0x000000411d067836 */ /* 0x040fe20000000000 */
[----:B------:R-:W-:Y:S01]  /*3b60*/  ISETP.GT.U32.AND P2, PT, R28, R19, PT ;  /* 0x000000131c00720c */ /* 0x000fe20003f44070 */
[C---:B------:R-:W-:Y:S01]  /*3b70*/  VIADD R13, R29.reuse, 0x3e ;  /* 0x0000003e1d0d7836 */ /* 0x040fe20000000000 */
[----:B------:R0:W-:Y:S01]  /*3b80*/  STL [R1+0x1c4], R0 ;  /* 0x0001c40001007387 */ /* 0x0001e20000100800 */
[----:B------:R-:W-:Y:S01]  /*3b90*/  VIADD R11, R29, 0x40 ;  /* 0x000000401d0b7836 */ /* 0x000fe20000000000 */
[----:B------:R-:W-:Y:S01]  /*3ba0*/  IABS R2, R6 ;  /* 0x0000000600027213 */ /* 0x000fe20000000000 */
[--C-:B------:R-:W-:Y:S01]  /*3bb0*/  @!P5 IMAD.IADD R5, R5, 0x1, -R28.reuse ;  /* 0x000000010505d824 */ /* 0x100fe200078e0a1c */
[----:B------:R-:W-:Y:S01]  /*3bc0*/  IABS R14, R13 ;  /* 0x0000000d000e7213 */ /* 0x000fe20000000000 */
[----:B------:R-:W-:Y:S01]  /*3bd0*/  @!P1 IMAD.IADD R12, R12, 0x1, -R28 ;  /* 0x000000010c0c9824 */ /* 0x000fe200078e0a1c */
[----:B------:R-:W-:Y:S01]  /*3be0*/  ISETP.GE.AND P1, PT, R10, RZ, PT ;  /* 0x000000ff0a00720c */ /* 0x000fe20003f26270 */
[----:B------:R-:W-:Y:S01]  /*3bf0*/  IMAD.HI.U32 R10, R7, R9, RZ ;  /* 0x00000009070a7227 */ /* 0x000fe200078e00ff */
[----:B------:R-:W-:-:S02]  /*3c00*/  ISETP.GT.U32.AND P5, PT, R28, R5, PT ;  /* 0x000000051c00720c */ /* 0x000fc40003fa4070 */
[----:B------:R-:W-:Y:S01]  /*3c10*/  IABS R16, R11 ;  /* 0x0000000b00107213 */ /* 0x000fe20000000000 */
[--C-:B------:R-:W-:Y:S02]  /*3c20*/  @!P6 IMAD.IADD R8, R8, 0x1, -R28.reuse ;  /* 0x000000010808e824 */ /* 0x100fe400078e0a1c */
[----:B------:R-:W-:Y:S01]  /*3c30*/  @!P2 IMAD.IADD R19, R19, 0x1, -R28 ;  /* 0x000000011313a824 */ /* 0x000fe200078e0a1c */
[----:B------:R-:W-:Y:S01]  /*3c40*/  ISETP.GE.AND P2, PT, R4, RZ, PT ;  /* 0x000000ff0400720c */ /* 0x000fe20003f46270 */
[----:B------:R-:W-:Y:S01]  /*3c50*/  IMAD.HI.U32 R4, R7, R2, RZ ;  /* 0x0000000207047227 */ /* 0x000fe200078e00ff */
[----:B------:R-:W-:-:S03]  /*3c60*/  ISETP.GT.U32.AND P6, PT, R28, R8, PT ;  /* 0x000000081c00720c */ /* 0x000fc60003fc4070 */
[----:B------:R-:W-:Y:S02]  /*3c70*/  IMAD.MOV R10, RZ, RZ, -R10 ;  /* 0x000000ffff0a7224 */ /* 0x000fe400078e0a0a */
[----:B------:R-:W-:Y:S02]  /*3c80*/  IMAD.MOV R4, RZ, RZ, -R4 ;  /* 0x000000ffff047224 */ /* 0x000fe400078e0a04 */
[C---:B------:R-:W-:Y:S01]  /*3c90*/  IMAD R9, R28.reuse, R10, R9 ;  /* 0x0000000a1c097224 */ /* 0x040fe200078e0209 */
[----:B------:R-:W-:Y:S01]  /*3ca0*/  IADD3 R10, R29, 0x3f, RZ ;  /* 0x0000003f1d0a7810 */ /* 0x000fe20007ffe0ff */
[C---:B------:R-:W-:Y:S02]  /*3cb0*/  IMAD R2, R28.reuse, R4, R2 ;  /* 0x000000041c027224 */ /* 0x040fe400078e0202 */
[--C-:B------:R-:W-:Y:S01]  /*3cc0*/  @!P5 IMAD.IADD R5, R5, 0x1, -R28.reuse ;  /* 0x000000010505d824 */ /* 0x100fe200078e0a1c */
[----:B------:R-:W-:Y:S01]  /*3cd0*/  ISETP.GT.U32.AND P5, PT, R28, R9, PT ;  /* 0x000000091c00720c */ /* 0x000fe20003fa4070 */
[----:B------:R-:W-:Y:S01]  /*3ce0*/  @!P6 IMAD.IADD R8, R8, 0x1, -R28 ;  /* 0x000000010808e824 */ /* 0x000fe200078e0a1c */
[----:B------:R-:W-:Y:S01]  /*3cf0*/  ISETP.GT.U32.AND P6, PT, R28, R2, PT ;  /* 0x000000021c00720c */ /* 0x000fe20003fc4070 */
[----:B0-----:R-:W-:Y:S01]  /*3d00*/  IMAD.MOV.U32 R0, RZ, RZ, R12 ;  /* 0x000000ffff007224 */ /* 0x001fe200078e000c */
[----:B------:R-:W-:Y:S01]  /*3d10*/  IABS R17, R10 ;  /* 0x0000000a00117213 */ /* 0x000fe20000000000 */
[----:B------:R-:W-:-:S02]  /*3d20*/  VIADD R4, R29, 0x3d ;  /* 0x0000003d1d047836 */ /* 0x000fc40000000000 */
[----:B------:R-:W-:Y:S01]  /*3d30*/  @!P0 IMAD.MOV R0, RZ, RZ, -R0 ;  /* 0x000000ffff008224 */ /* 0x000fe200078e0a00 */
[----:B------:R-:W-:Y:S01]  /*3d40*/  ISETP.GE.AND P0, PT, R6, RZ, PT ;  /* 0x000000ff0600720c */ /* 0x000fe20003f06270 */
[----:B------:R-:W-:Y:S01]  /*3d50*/  IMAD.HI.U32 R20, R7, R17, RZ ;  /* 0x0000001107147227 */ /* 0x000fe200078e00ff */
[----:B------:R-:W-:Y:S02]  /*3d60*/  IABS R12, R4 ;  /* 0x00000004000c7213 */ /* 0x000fe40000000000 */
[----:B------:R0:W-:Y:S01]  /*3d70*/  STL [R1+0x1b8], R0 ;  /* 0x0001b80001007387 */ /* 0x0001e20000100800 */
[--C-:B------:R-:W-:Y:S02]  /*3d80*/  @!P5 IMAD.IADD R9, R9, 0x1, -R28.reuse ;  /* 0x000000010909d824 */ /* 0x100fe400078e0a1c */
[----:B------:R-:W-:Y:S02]  /*3d90*/  @!P6 IMAD.IADD R2, R2, 0x1, -R28 ;  /* 0x000000010202e824 */ /* 0x000fe400078e0a1c */
[----:B------:R-:W-:Y:S01]  /*3da0*/  IMAD.HI.U32 R18, R7, R14, RZ ;  /* 0x0000000e07127227 */ /* 0x000fe200078e00ff */
[----:B------:R-:W-:-:S03]  /*3db0*/  ISETP.GT.U32.AND P6, PT, R28, R9, PT ;  /* 0x000000091c00720c */ /* 0x000fc60003fc4070 */
[----:B------:R-:W-:Y:S02]  /*3dc0*/  IMAD.MOV R20, RZ, RZ, -R20 ;  /* 0x000000ffff147224 */ /* 0x000fe400078e0a14 */
[----:B0-----:R-:W-:Y:S02]  /*3dd0*/  IMAD.MOV.U32 R0, RZ, RZ, R19 ;  /* 0x000000ffff007224 */ /* 0x001fe400078e0013 */
[----:B------:R-:W-:Y:S02]  /*3de0*/  IMAD.MOV R18, RZ, RZ, -R18 ;  /* 0x000000ffff127224 */ /* 0x000fe400078e0a12 */
[----:B------:R-:W-:Y:S01]  /*3df0*/  @!P3 IMAD.MOV R0, RZ, RZ, -R0 ;  /* 0x000000ffff00b224 */ /* 0x000fe200078e0a00 */
[----:B------:R-:W-:Y:S01]  /*3e00*/  ISETP.GE.AND P3, PT, R11, RZ, PT ;  /* 0x000000ff0b00720c */ /* 0x000fe20003f66270 */
[C---:B------:R-:W-:Y:S02]  /*3e10*/  IMAD R11, R28.reuse, R20, R17 ;  /* 0x000000141c0b7224 */ /* 0x040fe400078e0211 */
[----:B------:R-:W-:Y:S01]  /*3e20*/  @!P6 IMAD.IADD R9, R9, 0x1, -R28 ;  /* 0x000000010909e824 */ /* 0x000fe200078e0a1c */
[----:B------:R0:W-:Y:S01]  /*3e30*/  STL [R1+0x1a8], R0 ;  /* 0x0001a80001007387 */ /* 0x0001e20000100800 */
[----:B------:R-:W-:Y:S01]  /*3e40*/  IMAD.HI.U32 R6, R7, R16, RZ ;  /* 0x0000001007067227 */ /* 0x000fe200078e00ff */
[----:B------:R-:W-:-:S03]  /*3e50*/  ISETP.GT.U32.AND P6, PT, R28, R11, PT ;  /* 0x0000000b1c00720c */ /* 0x000fc60003fc4070 */
[----:B------:R-:W-:Y:S02]  /*3e60*/  IMAD.MOV.U32 R19, RZ, RZ, R12 ;  /* 0x000000ffff137224 */ /* 0x000fe400078e000c */
[----:B------:R-:W-:Y:S02]  /*3e70*/  IMAD R12, R28, R18, R14 ;  /* 0x000000121c0c7224 */ /* 0x000fe400078e020e */
[----:B------:R-:W-:Y:S02]  /*3e80*/  IMAD.MOV R6, RZ, RZ, -R6 ;  /* 0x000000ffff067224 */ /* 0x000fe400078e0a06 */
[----:B0-----:R-:W-:Y:S02]  /*3e90*/  IMAD.MOV.U32 R0, RZ, RZ, R5 ;  /* 0x000000ffff007224 */ /* 0x001fe400078e0005 */
[----:B------:R-:W-:-:S03]  /*3ea0*/  IMAD.HI.U32 R5, R7, R19, RZ ;  /* 0x0000001307057227 */ /* 0x000fc600078e00ff */
[----:B------:R-:W-:Y:S01]  /*3eb0*/  @!P4 IADD3 R0, -R0, RZ, RZ ;  /* 0x000000ff0000c210 */ /* 0x000fe20007ffe1ff */
[C---:B------:R-:W-:Y:S01]  /*3ec0*/  IMAD R16, R28.reuse, R6, R16 ;  /* 0x000000061c107224 */ /* 0x040fe200078e0210 */
[C---:B------:R-:W-:Y:S01]  /*3ed0*/  ISETP.GT.U32.AND P4, PT, R28.reuse, R2, PT ;  /* 0x000000021c00720c */ /* 0x040fe20003f84070 */
[----:B------:R-:W-:Y:S02]  /*3ee0*/  IMAD.MOV.U32 R3, RZ, RZ, R8 ;  /* 0x000000ffff037224 */ /* 0x000fe400078e0008 */
[----:B------:R0:W-:Y:S01]  /*3ef0*/  STL [R1+0x190], R0 ;  /* 0x0001900001007387 */ /* 0x0001e20000100800 */
[----:B------:R-:W-:Y:S01]  /*3f00*/  IMAD.MOV R5, RZ, RZ, -R5 ;  /* 0x000000ffff057224 */ /* 0x000fe200078e0a05 */
[----:B------:R-:W-:Y:S01]  /*3f10*/  ISETP.GT.U32.AND P5, PT, R28, R16, PT ;  /* 0x000000101c00720c */ /* 0x000fe20003fa4070 */
[----:B------:R-:W-:Y:S02]  /*3f20*/  VIADD R6, R29, 0x3c ;  /* 0x0000003c1d067836 */ /* 0x000fe40000000000 */
[----:B------:R-:W-:Y:S01]  /*3f30*/  @!P1 IMAD.MOV R3, RZ, RZ, -R3 ;  /* 0x000000ffff039224 */ /* 0x000fe200078e0a03 */
[----:B------:R-:W-:Y:S01]  /*3f40*/  ISETP.GE.AND P1, PT, R10, RZ, PT ;  /* 0x000000ff0a00720c */ /* 0x000fe20003f26270 */
[C---:B------:R-:W-:Y:S01]  /*3f50*/  IMAD R10, R28.reuse, R5, R19 ;  /* 0x000000051c0a7224 */ /* 0x040fe200078e0213 */
[----:B------:R-:W-:Y:S01]  /*3f60*/  IABS R17, R6 ;  /* 0x0000000600117213 */ /* 0x000fe20000000000 */
[----:B------:R-:W-:Y:S01]  /*3f70*/  @!P6 IMAD.IADD R11, R11, 0x1, -R28 ;  /* 0x000000010b0be824 */ /* 0x000fe200078e0a1c */
[----:B------:R-:W-:Y:S01]  /*3f80*/  STL [R1+0x18c], R3 ;  /* 0x00018c0301007387 */ /* 0x000fe20000100800 */
[----:B0-----:R-:W-:Y:S01]  /*3f90*/  IMAD.MOV.U32 R0, RZ, RZ, R9 ;  /* 0x000000ffff007224 */ /* 0x001fe200078e0009 */
[----:B------:R-:W-:Y:S01]  /*3fa0*/  ISETP.GT.U32.AND P6, PT, R28, R10, PT ;  /* 0x0000000a1c00720c */ /* 0x000fe20003fc4070 */
[----:B------:R-:W-:-:S04]  /*3fb0*/  IMAD.HI.U32 R8, R7, R17, RZ ;  /* 0x0000001107087227 */ /* 0x000fc800078e00ff */
[----:B------:R-:W-:Y:S01]  /*3fc0*/  @!P2 IMAD.MOV R0, RZ, RZ, -R0 ;  /* 0x000000ffff00a224 */ /* 0x000fe200078e0a00 */
[----:B------:R-:W-:Y:S01]  /*3fd0*/  ISETP.GT.U32.AND P2, PT, R28, R12, PT ;  /* 0x0000000c1c00720c */ /* 0x000fe20003f44070 */
[--C-:B------:R-:W-:Y:S02]  /*3fe0*/  @!P5 IMAD.IADD R16, R16, 0x1, -R28.reuse ;  /* 0x000000011010d824 */ /* 0x100fe400078e0a1c */
[----:B------:R-:W-:Y:S01]  /*3ff0*/  @!P4 IMAD.IADD R2, R2, 0x1, -R28 ;  /* 0x000000010202c824 */ /* 0x000fe200078e0a1c */
[----:B------:R0:W-:Y:S01]  /*4000*/  STL [R1+0x180], R0 ;  /* 0x0001800001007387 */ /* 0x0001e20000100800 */
[----:B------:R-:W-:Y:S01]  /*4010*/  IMAD.MOV R8, RZ, RZ, -R8 ;  /* 0x000000ffff087224 */ /* 0x000fe200078e0a08 */
[C---:B------:R-:W-:Y:S01]  /*4020*/  ISETP.GT.U32.AND P5, PT, R28.reuse, R16, PT ;  /* 0x000000101c00720c */ /* 0x040fe20003fa4070 */
[----:B------:R-:W-:Y:S01]  /*4030*/  VIADD R5, R29, 0x3b ;  /* 0x0000003b1d057836 */ /* 0x000fe20000000000 */
[----:B------:R-:W-:Y:S01]  /*4040*/  ISETP.GE.AND P4, PT, R13, RZ, PT ;  /* 0x000000ff0d00720c */ /* 0x000fe20003f86270 */
[----:B------:R-:W-:-:S02]  /*4050*/  IMAD R8, R28, R8, R17 ;  /* 0x000000081c087224 */ /* 0x000fc400078e0211 */
[--C-:B------:R-:W-:Y:S01]  /*4060*/  @!P6 IMAD.IADD R10, R10, 0x1, -R28.reuse ;  /* 0x000000010a0ae824 */ /* 0x100fe200078e0a1c */
[----:B------:R-:W-:Y:S01]  /*4070*/  IABS R14, R5 ;  /* 0x00000005000e7213 */ /* 0x000fe20000000000 */
[----:B------:R-:W-:Y:S01]  /*4080*/  @!P2 IMAD.IADD R12, R12, 0x1, -R28 ;  /* 0x000000010c0ca824 */ /* 0x000fe200078e0a1c */
[C---:B------:R-:W-:Y:S01]  /*4090*/  ISETP.GT.U32.AND P2, PT, R28.reuse, R11, PT ;  /* 0x0000000b1c00720c */ /* 0x040fe20003f44070 */
[----:B0-----:R-:W-:Y:S01]  /*40a0*/  IMAD.MOV.U32 R0, RZ, RZ, R2 ;  /* 0x000000ffff007224 */ /* 0x001fe200078e0002 */
[----:B------:R-:W-:Y:S01]  /*40b0*/  ISETP.GT.U32.AND P6, PT, R28, R10, PT ;  /* 0x0000000a1c00720c */ /* 0x000fe20003fc4070 */
[----:B------:R-:W-:-:S03]  /*40c0*/  IMAD.HI.U32 R18, R7, R14, RZ ;  /* 0x0000000e07127227 */ /* 0x000fc600078e00ff */
[----:B------:R-:W-:Y:S01]  /*40d0*/  @!P0 IADD3 R0, -R0, RZ, RZ ;  /* 0x000000ff00008210 */ /* 0x000fe20007ffe1ff */
[----:B------:R-:W-:Y:S01]  /*40e0*/  VIADD R17, R29, 0x39 ;  /* 0x000000391d117836 */ /* 0x000fe20000000000 */
[----:B------:R-:W-:Y:S01]  /*40f0*/  ISETP.GT.U32.AND P0, PT, R28, R12, PT ;  /* 0x0000000c1c00720c */ /* 0x000fe20003f04070 */
[----:B------:R-:W-:Y:S02]  /*4100*/  IMAD.MOV R18, RZ, RZ, -R18 ;  /* 0x000000ffff127224 */ /* 0x000fe400078e0a12 */
[--C-:B------:R-:W-:Y:S01]  /*4110*/  @!P5 IMAD.IADD R16, R16, 0x1, -R28.reuse ;  /* 0x000000011010d824 */ /* 0x100fe200078e0a1c */
[----:B------:R-:W-:Y:S01]  /*4120*/  ISETP.GE.AND P5, PT, R4, RZ, PT ;  /* 0x000000ff0400720c */ /* 0x000fe20003fa6270 */
[----:B------:R-:W-:Y:S01]  /*4130*/  @!P2 IMAD.IADD R11, R11, 0x1, -R28 ;  /* 0x000000010b0ba824 */ /* 0x000fe200078e0a1c */
[C---:B------:R-:W-:Y:S01]  /*4140*/  ISETP.GT.U32.AND P2, PT, R28.reuse, R8, PT ;  /* 0x000000081c00720c */ /* 0x040fe20003f44070 */
[C---:B------:R-:W-:Y:S01]  /*4150*/  VIADD R9, R29.reuse, 0x38 ;  /* 0x000000381d097836 */ /* 0x040fe20000000000 */
[----:B------:R-:W-:Y:S01]  /*4160*/  IABS R4, R17 ;  /* 0x0000001100047213 */ /* 0x000fe20000000000 */
[----:B------:R-:W-:Y:S01]  /*4170*/  IMAD R14, R28, R18, R14 ;  /* 0x000000121c0e7224 */ /* 0x000fe200078e020e */
[----:B------:R0:W-:Y:S01]  /*4180*/  STL [R1+0x178], R0 ;  /* 0x0001780001007387 */ /* 0x0001e20000100800 */
[----:B------:R-:W-:Y:S01]  /*4190*/  IMAD.MOV.U32 R3, RZ, RZ, R16 ;  /* 0x000000ffff037224 */ /* 0x000fe200078e0010 */
[----:B------:R-:W-:Y:S01]  /*41a0*/  IABS R2, R9 ;  /* 0x0000000900027213 */ /* 0x000fe20000000000 */
[----:B------:R-:W-:-:S02]  /*41b0*/  VIADD R13, R29, 0x3a ;  /* 0x0000003a1d0d7836 */ /* 0x000fc40000000000 */
[--C-:B------:R-:W-:Y:S01]  /*41c0*/  @!P0 IMAD.IADD R12, R12, 0x1, -R28.reuse ;  /* 0x000000010c0c8824 */ /* 0x100fe200078e0a1c */
[----:B------:R-:W-:Y:S01]  /*41d0*/  ISETP.GE.AND P0, PT, R6, RZ, PT ;  /* 0x000000ff0600720c */ /* 0x000fe20003f06270 */
[----:B------:R-:W-:Y:S01]  /*41e0*/  IMAD.HI.U32 R6, R7, R4, RZ ;  /* 0x0000000407067227 */ /* 0x000fe200078e00ff */
[----:B------:R-:W-:Y:S02]  /*41f0*/  @!P3 IADD3 R3, -R3, RZ, RZ ;  /* 0x000000ff0303b210 */ /* 0x000fe40007ffe1ff */
[----:B------:R-:W-:Y:S01]  /*4200*/  IABS R19, R13 ;  /* 0x0000000d00137213 */ /* 0x000fe20000000000 */
[--C-:B------:R-:W-:Y:S01]  /*4210*/  @!P2 IMAD.IADD R8, R8, 0x1, -R28.reuse ;  /* 0x000000010808a824 */ /* 0x100fe200078e0a1c */
[----:B------:R-:W-:Y:S01]  /*4220*/  ISETP.GE.AND P2, PT, R5, RZ, PT ;  /* 0x000000ff0500720c */ /* 0x000fe20003f46270 */
[----:B------:R-:W-:Y:S01]  /*4230*/  @!P6 IMAD.IADD R10, R10, 0x1, -R28 ;  /* 0x000000010a0ae824 */ /* 0x000fe200078e0a1c */
[C---:B------:R-:W-:Y:S01]  /*4240*/  ISETP.GT.U32.AND P6, PT, R28.reuse, R14, PT ;  /* 0x0000000e1c00720c */ /* 0x040fe20003fc4070 */
[----:B------:R-:W-:Y:S01]  /*4250*/  IMAD.HI.U32 R18, R7, R2, RZ ;  /* 0x0000000207127227 */ /* 0x000fe200078e00ff */
[----:B------:R-:W-:Y:S01]  /*4260*/  ISETP.GT.U32.AND P3, PT, R28, R8, PT ;  /* 0x000000081c00720c */ /* 0x000fe20003f64070 */
[----:B------:R1:W-:Y:S02]  /*4270*/  STL [R1+0x174], R3 ;  /* 0x0001740301007387 */ /* 0x0003e40000100800 */
[----:B------:R-:W-:-:S02]  /*4280*/  IMAD.MOV R6, RZ, RZ, -R6 ;  /* 0x000000ffff067224 */ /* 0x000fc400078e0a06 */
[----:B0-----:R-:W-:Y:S02]  /*4290*/  IMAD.MOV.U32 R0, RZ, RZ, R11 ;  /* 0x000000ffff007224 */ /* 0x001fe400078e000b */
[----:B------:R-:W-:-:S04]  /*42a0*/  IMAD.HI.U32 R20, R7, R19, RZ ;  /* 0x0000001307147227 */ /* 0x000fc800078e00ff */
[----:B------:R-:W-:Y:S02]  /*42b0*/  IMAD.MOV R18, RZ, RZ, -R18 ;  /* 0x000000ffff127224 */ /* 0x000fe400078e0a12 */
[C---:B------:R-:W-:Y:S02]  /*42c0*/  IMAD R4, R28.reuse, R6, R4 ;  /* 0x000000061c047224 */ /* 0x040fe400078e0204 */
[----:B-1----:R-:W-:Y:S02]  /*42d0*/  IMAD.MOV.U32 R3, RZ, RZ, R12 ;  /* 0x000000ffff037224 */ /* 0x002fe400078e000c */
[----:B------:R-:W-:Y:S02]  /*42e0*/  @!P1 IMAD.MOV R0, RZ, RZ, -R0 ;  /* 0x000000ffff009224 */ /* 0x000fe400078e0a00 */
[----:B------:R-:W-:Y:S02]  /*42f0*/  IMAD.MOV R20, RZ, RZ, -R20 ;  /* 0x000000ffff147224 */ /* 0x000fe400078e0a14 */
[C---:B------:R-:W-:Y:S01]  /*4300*/  IMAD R2, R28.reuse, R18, R2 ;  /* 0x000000121c027224 */ /* 0x040fe200078e0202 */
[----:B------:R0:W-:Y:S01]  /*4310*/  STL [R1+0x164], R0 ;  /* 0x0001640001007387 */ /* 0x0001e20000100800 */
[----:B------:R-:W-:Y:S01]  /*4320*/  @!P4 IMAD.MOV R3, RZ, RZ, -R3 ;  /* 0x000000ffff03c224 */ /* 0x000fe200078e0a03 */
[----:B------:R-:W-:Y:S01]  /*4330*/  ISETP.GT.U32.AND P4, PT, R28, R4, PT ;  /* 0x000000041c00720c */ /* 0x000fe20003f84070 */
[----:B------:R-:W-:-:S02]  /*4340*/  VIADD R6, R29, 0x37 ;  /* 0x000000371d067836 */ /* 0x000fc40000000000 */
[--C-:B------:R-:W-:Y:S01]  /*4350*/  @!P6 IMAD.IADD R14, R14, 0x1, -R28.reuse ;  /* 0x000000010e0ee824 */ /* 0x100fe200078e0a1c */
[----:B------:R-:W-:Y:S01]  /*4360*/  STL [R1+0x158], R3 ;  /* 0x0001580301007387 */ /* 0x000fe20000100800 */
[----:B------:R-:W-:Y:S01]  /*4370*/  IMAD R5, R28, R20, R19 ;  /* 0x000000141c057224 */ /* 0x000fe200078e0213 */
[----:B------:R-:W-:Y:S01]  /*4380*/  IABS R19, R6 ;  /* 0x0000000600137213 */ /* 0x000fe20000000000 */
[----:B------:R-:W-:Y:S01]  /*4390*/  @!P3 IMAD.IADD R8, R8, 0x1, -R28 ;  /* 0x000000010808b824 */ /* 0x000fe200078e0a1c */
[C---:B------:R-:W-:Y:S01]  /*43a0*/  ISETP.GT.U32.AND P3, PT, R28.reuse, R2, PT ;  /* 0x000000021c00720c */ /* 0x040fe20003f64070 */
[----:B0-----:R-:W-:Y:S01]  /*43b0*/  IMAD.MOV.U32 R0, RZ, RZ, R10 ;  /* 0x000000ffff007224 */ /* 0x001fe200078e000a */
[C---:B------:R-:W-:Y:S01]  /*43c0*/  ISETP.GT.U32.AND P1, PT, R28.reuse, R14, PT ;  /* 0x0000000e1c00720c */ /* 0x040fe20003f24070 */
[----:B------:R-:W-:Y:S01]  /*43d0*/  VIADD R18, R29, 0x36 ;  /* 0x000000361d127836 */ /* 0x000fe20000000000 */
[----:B------:R-:W-:Y:S01]  /*43e0*/  ISETP.GT.U32.AND P6, PT, R28, R5, PT ;  /* 0x000000051c00720c */ /* 0x000fe20003fc4070 */
[----:B------:R-:W-:Y:S01]  /*43f0*/  @!P5 IMAD.MOV R0, RZ, RZ, -R0 ;  /* 0x000000ffff00d224 */ /* 0x000fe200078e0a00 */
[----:B------:R-:W-:Y:S01]  /*4400*/  ISETP.GE.AND P5, PT, R13, RZ, PT ;  /* 0x000000ff0d00720c */ /* 0x000fe20003fa6270 */
[----:B------:R-:W-:Y:S01]  /*4410*/  IMAD.MOV.U32 R11, RZ, RZ, R19 ;  /* 0x000000ffff0b7224 */ /* 0x000fe200078e0013 */
[----:B------:R-:W-:Y:S01]  /*4420*/  IABS R16, R18 ;  /* 0x0000001200107213 */ /* 0x000fe20000000000 */
[----:B------:R-:W-:Y:S01]  /*4430*/  @!P4 IMAD.IADD R4, R4, 0x1, -R28 ;  /* 0x000000010404c824 */ /* 0x000fe200078e0a1c */
[----:B------:R0:W-:Y:S01]  /*4440*/  STL [R1+0x144], R0 ;  /* 0x0001440001007387 */ /* 0x0001e20000100800 */
[----:B------:R-:W-:-:S04]  /*4450*/  IMAD.HI.U32 R12, R7, R11, RZ ;  /* 0x0000000b070c7227 */ /* 0x000fc800078e00ff */
[----:B------:R-:W-:Y:S02]  /*4460*/  IMAD.MOV.U32 R10, RZ, RZ, R16 ;  /* 0x000000ffff0a7224 */ /* 0x000fe400078e0010 */
[----:B------:R-:W-:Y:S01]  /*4470*/  @!P3 IMAD.IADD R2, R2, 0x1, -R28 ;  /* 0x000000010202b824 */ /* 0x000fe200078e0a1c */
[----:B------:R-:W-:Y:S01]  /*4480*/  ISETP.GT.U32.AND P3, PT, R28, R4, PT ;  /* 0x000000041c00720c */ /* 0x000fe20003f64070 */
[----:B------:R-:W-:Y:S02]  /*4490*/  IMAD.MOV R12, RZ, RZ, -R12 ;  /* 0x000000ffff0c7224 */ /* 0x000fe400078e0a0c */
[----:B0-----:R-:W-:Y:S02]  /*44a0*/  IMAD.MOV.U32 R0, RZ, RZ, R8 ;  /* 0x000000ffff007224 */ /* 0x001fe400078e0008 */
[----:B------:R-:W-:Y:S01]  /*44b0*/  @!P1 IMAD.IADD R14, R14, 0x1, -R28 ;  /* 0x000000010e0e9824 */ /* 0x000fe200078e0a1c */
[----:B------:R-:W-:Y:S01]  /*44c0*/  ISETP.GE.AND P1, PT, R17, RZ, PT ;  /* 0x000000ff1100720c */ /* 0x000fe20003f26270 */
[----:B------:R-:W-:Y:S01]  /*44d0*/  IMAD.HI.U32 R13, R7, R10, RZ ;  /* 0x0000000a070d7227 */ /* 0x000fe200078e00ff */
[----:B------:R-:W-:-:S02]  /*44e0*/  @!P0 IADD3 R0, -R0, RZ, RZ ;  /* 0x000000ff00008210 */ /* 0x000fc40007ffe1ff */
[C---:B------:R-:W-:Y:S01]  /*44f0*/  ISETP.GT.U32.AND P0, PT, R28.reuse, R2, PT ;  /* 0x000000021c00720c */ /* 0x040fe20003f04070 */
[--C-:B------:R-:W-:Y:S01]  /*4500*/  @!P6 IMAD.IADD R5, R5, 0x1, -R28.reuse ;  /* 0x000000010505e824 */ /* 0x100fe200078e0a1c */
[----:B------:R-:W-:Y:S01]  /*4510*/  ISETP.GE.AND P6, PT, R9, RZ, PT ;  /* 0x000000ff0900720c */ /* 0x000fe20003fc6270 */
[----:B------:R0:W-:Y:S01]  /*4520*/  STL [R1+0x140], R0 ;  /* 0x0001400001007387 */ /* 0x0001e20000100800 */
[C---:B------:R-:W-:Y:S02]  /*4530*/  IMAD R9, R28.reuse, R12, R11 ;  /* 0x0000000c1c097224 */ /* 0x040fe400078e020b */
[----:B------:R-:W-:Y:S01]  /*4540*/  IMAD.MOV R8, RZ, RZ, -R13 ;  /* 0x000000ffff087224 */ /* 0x000fe200078e0a0d */
[----:B------:R-:W-:Y:S01]  /*4550*/  ISETP.GT.U32.AND P4, PT, R28, R5, PT ;  /* 0x000000051c00720c */ /* 0x000fe20003f84070 */
[----:B------:R-:W-:Y:S02]  /*4560*/  @!P3 IMAD.IADD R4, R4, 0x1, -R28 ;  /* 0x000000010404b824 */ /* 0x000fe400078e0a1c */
[----:B------:R-:W-:-:S02]  /*4570*/  IMAD R8, R28, R8, R10 ;  /* 0x000000081c087224 */ /* 0x000fc400078e020a */
[C---:B------:R-:W-:Y:S02]  /*4580*/  VIADD R13, R29.reuse, 0x35 ;  /* 0x000000351d0d7836 */ /* 0x040fe40000000000 */
[----:B0-----:R-:W-:Y:S01]  /*4590*/  IMAD.MOV.U32 R0, RZ, RZ, R14 ;  /* 0x000000ffff007224 */ /* 0x001fe200078e000e */
[C---:B------:R-:W-:Y:S01]  /*45a0*/  ISETP.GT.U32.AND P3, PT, R28.reuse, R8, PT ;  /* 0x000000081c00720c */ /* 0x040fe20003f64070 */
[----:B------:R-:W-:Y:S01]  /*45b0*/  VIADD R10, R29, 0x34 ;  /* 0x000000341d0a7836 */ /* 0x000fe20000000000 */
[----:B------:R-:W-:Y:S01]  /*45c0*/  IABS R12, R13 ;  /* 0x0000000d000c7213 */ /* 0x000fe20000000000 */
[----:B------:R-:W-:Y:S01]  /*45d0*/  @!P2 IMAD.MOV R0, RZ, RZ, -R0 ;  /* 0x000000ffff00a224 */ /* 0x000fe200078e0a00 */
[----:B------:R-:W-:Y:S01]  /*45e0*/  ISETP.GT.U32.AND P2, PT, R28, R9, PT ;  /* 0x000000091c00720c */ /* 0x000fe20003f44070 */
[----:B------:R-:W-:Y:S01]  /*45f0*/  @!P4 IMAD.IADD R5, R5, 0x1, -R28 ;  /* 0x000000010505c824 */ /* 0x000fe200078e0a1c */
[----:B------:R-:W-:Y:S01]  /*4600*/  IABS R11, R10 ;  /* 0x0000000a000b7213 */ /* 0x000fe20000000000 */
[----:B------:R-:W-:Y:S01]  /*4610*/  IMAD.HI.U32 R17, R7, R12, RZ ;  /* 0x0000000c07117227 */ /* 0x000fe200078e00ff */
[----:B------:R0:W-:Y:S01]  /*4620*/  STL [R1+0x130], R0 ;  /* 0x0001300001007387 */ /* 0x0001e20000100800 */
[----:B------:R-:W-:-:S02]  /*4630*/  ISETP.GE.AND P4, PT, R6, RZ, PT ;  /* 0x000000ff0600720c */ /* 0x000fc40003f86270 */
[----:B------:R-:W-:-:S04]  /*4640*/  IMAD.HI.U32 R16, R7, R11, RZ ;  /* 0x0000000b07107227 */ /* 0x000fc800078e00ff */
[--C-:B------:R-:W-:Y:S02]  /*4650*/  @!P3 IMAD.IADD R8, R8, 0x1, -R28.reuse ;  /* 0x000000010808b824 */ /* 0x100fe400078e0a1c */
[--C-:B------:R-:W-:Y:S01]  /*4660*/  @!P2 IMAD.IADD R9, R9, 0x1, -R28.reuse ;  /* 0x000000010909a824 */ /* 0x100fe200078e0a1c */
[----:B------:R-:W-:Y:S01]  /*4670*/  ISETP.GE.AND P2, PT, R13, RZ, PT ;  /* 0x000000ff0d00720c */ /* 0x000fe20003f46270 */
[----:B0-----:R-:W-:Y:S02]  /*4680*/  IMAD.MOV.U32 R0, RZ, RZ, R5 ;  /* 0x000000ffff007224 */ /* 0x001fe400078e0005 */
[----:B------:R-:W-:Y:S01]  /*4690*/  @!P0 IMAD.IADD R2, R2, 0x1, -R28 ;  /* 0x0000000102028824 */ /* 0x000fe200078e0a1c */
[C---:B------:R-:W-:Y:S01]  /*46a0*/  ISETP.GT.U32.AND P3, PT, R28.reuse, R9, PT ;  /* 0x000000091c00720c */ /* 0x040fe20003f64070 */
[----:B------:R-:W-:Y:S01]  /*46b0*/  @!P5 IMAD.MOV R0, RZ, RZ, -R0 ;  /* 0x000000ffff00d224 */ /* 0x000fe200078e0a00 */
[----:B------:R-:W-:Y:S01]  /*46c0*/  ISETP.GT.U32.AND P5, PT, R28, R8, PT ;  /* 0x000000081c00720c */ /* 0x000fe20003fa4070 */
[----:B------:R-:W-:Y:S01]  /*46d0*/  IMAD.MOV R17, RZ, RZ, -R17 ;  /* 0x000000ffff117224 */ /* 0x000fe200078e0a11 */
[----:B------:R-:W-:Y:S01]  /*46e0*/  ISETP.GE.AND P0, PT, R18, RZ, PT ;  /* 0x000000ff1200720c */ /* 0x000fe20003f06270 */
[----:B------:R-:W-:Y:S01]  /*46f0*/  IMAD.MOV R13, RZ, RZ, -R16 ;  /* 0x000000ffff0d7224 */ /* 0x000fe200078e0a10 */
[----:B------:R0:W-:Y:S01]  /*4700*/  STL [R1+0x12c], R0 ;  /* 0x00012c0001007387 */ /* 0x0001e20000100800 */
[----:B------:R-:W-:-:S02]  /*4710*/  IMAD R5, R28, R17, R12 ;  /* 0x000000111c057224 */ /* 0x000fc400078e020c */
[----:B------:R-:W-:Y:S02]  /*4720*/  IMAD.MOV.U32 R3, RZ, RZ, R4 ;  /* 0x000000ffff037224 */ /* 0x000fe400078e0004 */
[C---:B------:R-:W-:Y:S02]  /*4730*/  IMAD R4, R28.reuse, R13, R11 ;  /* 0x0000000d1c047224 */ /* 0x040fe400078e020b */
[----:B------:R-:W-:Y:S02]  /*4740*/  VIADD R6, R29, 0x33 ;  /* 0x000000331d067836 */ /* 0x000fe40000000000 */
[----:B------:R-:W-:Y:S01]  /*4750*/  @!P1 IMAD.MOV R3, RZ, RZ, -R3 ;  /* 0x000000ffff039224 */ /* 0x000fe200078e0a03 */
[----:B0-----:R-:W-:Y:S01]  /*4760*/  MOV R0, R2 ;  /* 0x0000000200007202 */ /* 0x001fe20000000f00 */
[--C-:B------:R-:W-:Y:S01]  /*4770*/  @!P3 IMAD.IADD R9, R9, 0x1, -R28.reuse ;  /* 0x000000010909b824 */ /* 0x100fe200078e0a1c */
[----:B------:R-:W-:Y:S01]  /*4780*/  ISETP.GT.U32.AND P1, PT, R28, R5, PT ;  /* 0x000000051c00720c */ /* 0x000fe20003f24070 */
[----:B------:R-:W-:Y:S01]  /*4790*/  @!P5 IMAD.IADD R8, R8, 0x1, -R28 ;  /* 0x000000010808d824 */ /* 0x000fe200078e0a1c */
[----:B------:R-:W-:Y:S01]  /*47a0*/  ISETP.GT.U32.AND P3, PT, R28, R4, PT ;  /* 0x000000041c00720c */ /* 0x000fe20003f64070 */
[----:B------:R-:W-:Y:S01]  /*47b0*/  @!P6 IMAD.MOV R0, RZ, RZ, -R0 ;  /* 0x000000ffff00e224 */ /* 0x000fe200078e0a00 */
[----:B------:R-:W-:Y:S01]  /*47c0*/  IABS R14, R6 ;  /* 0x00000006000e7213 */ /* 0x000fe20000000000 */
[----:B------:R-:W-:Y:S01]  /*47d0*/  STL [R1+0x11c], R3 ;  /* 0x00011c0301007387 */ /* 0x000fe20000100800 */
[----:B------:R-:W-:Y:S01]  /*47e0*/  ISETP.GE.AND P5, PT, R6, RZ, PT ;  /* 0x000000ff0600720c */ /* 0x000fe20003fa6270 */
[----:B------:R-:W-:Y:S01]  /*47f0*/  VIADD R6, R29, 0x32 ;  /* 0x000000321d067836 */ /* 0x000fe20000000000 */
[----:B------:R-:W-:Y:S01]  /*4800*/  ISETP.GE.AND P6, PT, R10, RZ, PT ;  /* 0x000000ff0a00720c */ /* 0x000fe20003fc6270 */
[----:B------:R0:W-:Y:S01]  /*4810*/  STL [R1+0x10c], R0 ;  /* 0x00010c0001007387 */ /* 0x0001e20000100800 */
[----:B------:R-:W-:-:S04]  /*4820*/  IMAD.HI.U32 R2, R7, R14, RZ ;  /* 0x0000000e07027227 */ /* 0x000fc800078e00ff */
[----:B------:R-:W-:Y:S02]  /*4830*/  IMAD.MOV R2, RZ, RZ, -R2 ;  /* 0x000000ffff027224 */ /* 0x000fe400078e0a02 */
[--C-:B------:R-:W-:Y:S02]  /*4840*/  @!P1 IMAD.IADD R5, R5, 0x1, -R28.reuse ;  /* 0x0000000105059824 */ /* 0x100fe400078e0a1c */
[----:B------:R-:W-:Y:S02]  /*4850*/  @!P3 IMAD.IADD R4, R4, 0x1, -R28 ;  /* 0x000000010404b824 */ /* 0x000fe400078e0a1c */
[----:B0-----:R-:W-:Y:S01]  /*4860*/  IMAD.MOV.U32 R0, RZ, RZ, R9 ;  /* 0x000000ffff007224 */ /* 0x001fe200078e0009 */
[C---:B------:R-:W-:Y:S01]  /*4870*/  ISETP.GT.U32.AND P1, PT, R28.reuse, R5, PT ;  /* 0x000000051c00720c */ /* 0x040fe20003f24070 */
[C---:B------:R-:W-:Y:S01]  /*4880*/  IMAD R14, R28.reuse, R2, R14 ;  /* 0x000000021c0e7224 */ /* 0x040fe200078e020e */
[----:B------:R-:W-:Y:S01]  /*4890*/  ISETP.GT.U32.AND P3, PT, R28, R4, PT ;  /* 0x000000041c00720c */ /* 0x000fe20003f64070 */
[----:B------:R-:W-:Y:S01]  /*48a0*/  @!P4 IMAD.MOV R0, RZ, RZ, -R0 ;  /* 0x000000ffff00c224 */ /* 0x000fe200078e0a00 */
[----:B------:R-:W-:Y:S01]  /*48b0*/  IABS R9, R6 ;  /* 0x0000000600097213 */ /* 0x000fe20000000000 */
[C---:B------:R-:W-:Y:S01]  /*48c0*/  VIADD R10, R29.reuse, 0x31 ;  /* 0x000000311d0a7836 */ /* 0x040fe20000000000 */
[----:B------:R-:W-:Y:S01]  /*48d0*/  ISETP.GE.AND P4, PT, R6, RZ, PT ;  /* 0x000000ff0600720c */ /* 0x000fe20003f86270 */
[----:B------:R-:W-:Y:S01]  /*48e0*/  VIADD R2, R29, 0x30 ;  /* 0x000000301d027836 */ /* 0x000fe20000000000 */
[----:B------:R0:W-:Y:S01]  /*48f0*/  STL [R1+0x104], R0 ;  /* 0x0001040001007387 */ /* 0x0001e20000100800 */
[----:B------:R-:W-:Y:S01]  /*4900*/  IMAD.HI.U32 R11, R7, R9, RZ ;  /* 0x00000009070b7227 */ /* 0x000fe200078e00ff */
[----:B------:R-:W-:-:S02]  /*4910*/  IABS R13, R10 ;  /* 0x0000000a000d7213 */ /* 0x000fc40000000000 */
[----:B------:R-:W-:Y:S01]  /*4920*/  IABS R16, R2 ;  /* 0x0000000200107213 */ /* 0x000fe20000000000 */
[--C-:B------:R-:W-:Y:S01]  /*4930*/  @!P1 IMAD.IADD R5, R5, 0x1, -R28.reuse ;  /* 0x0000000105059824 */ /* 0x100fe200078e0a1c */
[----:B------:R-:W-:Y:S01]  /*4940*/  ISETP.GE.AND P1, PT, R10, RZ, PT ;  /* 0x000000ff0a00720c */ /* 0x000fe20003f26270 */
[----:B------:R-:W-:Y:S01]  /*4950*/  @!P3 IMAD.IADD R4, R4, 0x1, -R28 ;  /* 0x000000010404b824 */ /* 0x000fe200078e0a1c */
[----:B------:R-:W-:Y:S01]  /*4960*/  IADD3 R10, -R11, RZ, RZ ;  /* 0x000000ff0b0a7210 */ /* 0x000fe20007ffe1ff */
[----:B------:R-:W-:Y:S01]  /*4970*/  VIADD R11, R29, 0x2f ;  /* 0x0000002f1d0b7836 */ /* 0x000fe20000000000 */
[----:B------:R-:W-:Y:S01]  /*4980*/  ISETP.GE.AND P3, PT, R2, RZ, PT ;  /* 0x000000ff0200720c */ /* 0x000fe20003f66270 */
[----:B0-----:R-:W-:Y:S02]  /*4990*/  IMAD.MOV.U32 R0, RZ, RZ, R8 ;  /* 0x000000ffff007224 */ /* 0x001fe400078e0008 */
[C---:B------:R-:W-:Y:S01]  /*49a0*/  IMAD R2, R28.reuse, R10, R9 ;  /* 0x0000000a1c027224 */ /* 0x040fe200078e0209 */
[----:B------:R-:W-:Y:S01]  /*49b0*/  IABS R10, R21 ;  /* 0x00000015000a7213 */ /* 0x000fe20000000000 */
[----:B------:R-:W-:Y:S01]  /*49c0*/  @!P0 IMAD.MOV R0, RZ, RZ, -R0 ;  /* 0x000000ffff008224 */ /* 0x000fe200078e0a00 */
[----:B------:R-:W-:Y:S01]  /*49d0*/  ISETP.GT.U32.AND P0, PT, R28, R14, PT ;  /* 0x0000000e1c00720c */ /* 0x000fe20003f04070 */
[----:B------:R-:W-:-:S03]  /*49e0*/  IMAD.HI.U32 R8, R7, R13, RZ ;  /* 0x0000000d07087227 */ /* 0x000fc600078e00ff */
[----:B------:R0:W-:Y:S01]  /*49f0*/  STL [R1+0x13c], R0 ;  /* 0x00013c0001007387 */ /* 0x0001e20000100800 */
[----:B------:R-:W-:Y:S02]  /*4a00*/  IMAD.MOV R8, RZ, RZ, -R8 ;  /* 0x000000ffff087224 */ /* 0x000fe400078e0a08 */
[----:B------:R-:W-:Y:S02]  /*4a10*/  IMAD.MOV.U32 R3, RZ, RZ, R5 ;  /* 0x000000ffff037224 */ /* 0x000fe400078e0005 */
[----:B------:R-:W-:Y:S02]  /*4a20*/  IMAD R13, R28, R8, R13 ;  /* 0x000000081c0d7224 */ /* 0x000fe400078e020d */
[----:B------:R-:W-:Y:S01]  /*4a30*/  @!P2 IMAD.MOV R3, RZ, RZ, -R3 ;  /* 0x000000ffff03a224 */ /* 0x000fe200078e0a03 */
[----:B------:R-:W-:Y:S01]  /*4a40*/  ISETP.GE.AND P2, PT, R11, RZ, PT ;  /* 0x000000ff0b00720c */ /* 0x000fe20003f46270 */
[----:B------:R-:W-:Y:S01]  /*4a50*/  @!P0 IMAD.IADD R14, R14, 0x1, -R28 ;  /* 0x000000010e0e8824 */ /* 0x000fe200078e0a1c */
[----:B------:R-:W-:Y:S01]  /*4a60*/  IABS R11, R11 ;  /* 0x0000000b000b7213 */ /* 0x000fe20000000000 */
[----:B0-----:R-:W-:Y:S01]  /*4a70*/  IMAD.MOV.U32 R0, RZ, RZ, R4 ;  /* 0x000000ffff007224 */ /* 0x001fe200078e0004 */
[----:B------:R-:W-:Y:S01]  /*4a80*/  STL [R1+0x134], R3 ;  /* 0x0001340301007387 */ /* 0x000fe20000100800 */
[----:B------:R-:W-:Y:S01]  /*4a90*/  IMAD.HI.U32 R6, R7, R16, RZ ;  /* 0x0000001007067227 */ /* 0x000fe200078e00ff */
[----:B------:R-:W-:-:S03]  /*4aa0*/  ISETP.GT.U32.AND P0, PT, R28, R14, PT ;  /* 0x0000000e1c00720c */ /* 0x000fc60003f04070 */
[----:B------:R-:W-:Y:S01]  /*4ab0*/  @!P6 IMAD.MOV R0, RZ, RZ, -R0 ;  /* 0x000000ffff00e224 */ /* 0x000fe200078e0a00 */
[C---:B------:R-:W-:Y:S01]  /*4ac0*/  ISETP.GT.U32.AND P6, PT, R28.reuse, R2, PT ;  /* 0x000000021c00720c */ /* 0x040fe20003fc4070 */
[----:B------:R-:W-:Y:S02]  /*4ad0*/  IMAD.MOV R6, RZ, RZ, -R6 ;  /* 0x000000ffff067224 */ /* 0x000fe400078e0a06 */
[----:B------:R-:W-:Y:S01]  /*4ae0*/  IMAD.HI.U32 R17, R7, R11, RZ ;  /* 0x0000000b07117227 */ /* 0x000fe200078e00ff */
[----:B------:R0:W-:Y:S03]  /*4af0*/  STL [R1+0x138], R0 ;  /* 0x0001380001007387 */ /* 0x0001e60000100800 */
[----:B------:R-:W-:Y:S02]  /*4b00*/  IMAD R16, R28, R6, R16 ;  /* 0x000000061c107224 */ /* 0x000fe400078e0210 */
[----:B------:R-:W-:Y:S01]  /*4b10*/  @!P0 IMAD.IADD R14, R14, 0x1, -R28 ;  /* 0x000000010e0e8824 */ /* 0x000fe200078e0a1c */
[----:B------:R-:W-:Y:S01]  /*4b20*/  ISETP.GT.U32.AND P0, PT, R28, R13, PT ;  /* 0x0000000d1c00720c */ /* 0x000fe20003f04070 */
[----:B------:R-:W-:-:S02]  /*4b30*/  VIADD R19, R29, 0x2d ;  /* 0x0000002d1d137836 */ /* 0x000fc40000000000 */
[----:B------:R-:W-:Y:S02]  /*4b40*/  @!P6 IMAD.IADD R2, R2, 0x1, -R28 ;  /* 0x000000010202e824 */ /* 0x000fe400078e0a1c */
[----:B0-----:R-:W-:Y:S01]  /*4b50*/  IMAD.MOV.U32 R0, RZ, RZ, R14 ;  /* 0x000000ffff007224 */ /* 0x001fe200078e000e */
[----:B------:R-:W-:Y:S01]  /*4b60*/  IABS R9, R19 ;  /* 0x0000001300097213 */ /* 0x000fe20000000000 */
[----:B------:R-:W-:Y:S01]  /*4b70*/  IMAD.MOV R17, RZ, RZ, -R17 ;  /* 0x000000ffff117224 */ /* 0x000fe200078e0a11 */
[C---:B------:R-:W-:Y:S01]  /*4b80*/  ISETP.GT.U32.AND P6, PT, R28.reuse, R2, PT ;  /* 0x000000021c00720c */ /* 0x040fe20003fc4070 */
[----:B------:R-:W-:Y:S01]  /*4b90*/  @!P5 IMAD.MOV R0, RZ, RZ, -R0 ;  /* 0x000000ffff00d224 */ /* 0x000fe200078e0a00 */
[C---:B------:R-:W-:Y:S01]  /*4ba0*/  ISETP.GT.U32.AND P5, PT, R28.reuse, R16, PT ;  /* 0x000000101c00720c */ /* 0x040fe20003fa4070 */
[C---:B------:R-:W-:Y:S02]  /*4bb0*/  IMAD R11, R28.reuse, R17, R11 ;  /* 0x000000111c0b7224 */ /* 0x040fe400078e020b */
[----:B------:R-:W-:Y:S01]  /*4bc0*/  @!P0 IADD3 R13, R13, -R28, RZ ;  /* 0x8000001c0d0d8210 */ /* 0x000fe20007ffe0ff */
[C---:B------:R-:W-:Y:S01]  /*4bd0*/  IMAD.HI.U32 R5, R7.reuse, R10, RZ ;  /* 0x0000000a07057227 */ /* 0x040fe200078e00ff */
[----:B------:R0:W-:Y:S02]  /*4be0*/  STL [R1+0x124], R0 ;  /* 0x0001240001007387 */ /* 0x0001e40000100800 */
[----:B------:R-:W-:Y:S01]  /*4bf0*/  ISETP.GT.U32.AND P0, PT, R28, R13, PT ;  /* 0x0000000d1c00720c */ /* 0x000fe20003f04070 */
[----:B------:R-:W-:-:S04]  /*4c00*/  IMAD.HI.U32 R4, R7, R9, RZ ;  /* 0x0000000907047227 */ /* 0x000fc800078e00ff */
[----:B------:R-:W-:Y:S01]  /*4c10*/  @!P6 IMAD.IADD R2, R2, 0x1, -R28 ;  /* 0x000000010202e824 */ /* 0x000fe200078e0a1c */
[C---:B------:R-:W-:Y:S01]  /*4c20*/  ISETP.GT.U32.AND P6, PT, R28.reuse, R11, PT ;  /* 0x0000000b1c00720c */ /* 0x040fe20003fc4070 */
[----:B------:R-:W-:Y:S02]  /*4c30*/  IMAD.MOV R5, RZ, RZ, -R5 ;  /* 0x000000ffff057224 */ /* 0x000fe400078e0a05 */
[----:B------:R-:W-:Y:S02]  /*4c40*/  VIADD R20, R29, 0x2c ;  /* 0x0000002c1d147836 */ /* 0x000fe40000000000 */
[C---:B------:R-:W-:Y:S02]  /*4c50*/  IMAD R10, R28.reuse, R5, R10 ;  /* 0x000000051c0a7224 */ /* 0x040fe400078e020a */
[----:B------:R-:W-:Y:S01]  /*4c60*/  IMAD.MOV R14, RZ, RZ, -R4 ;  /* 0x000000ffff0e7224 */ /* 0x000fe200078e0a04 */
[----:B------:R-:W-:Y:S01]  /*4c70*/  IABS R8, R20 ;  /* 0x0000001400087213 */ /* 0x000fe20000000000 */
[----:B------:R-:W-:Y:S01]  /*4c80*/  @!P0 IMAD.IADD R13, R13, 0x1, -R28 ;  /* 0x000000010d0d8824 */ /* 0x000fe200078e0a1c */
[C---:B------:R-:W-:Y:S01]  /*4c90*/  ISETP.GT.U32.AND P0, PT, R28.reuse, R10, PT ;  /* 0x0000000a1c00720c */ /* 0x040fe20003f04070 */
[----:B------:R-:W-:-:S02]  /*4ca0*/  IMAD R9, R28, R14, R9 ;  /* 0x0000000e1c097224 */ /* 0x000fc400078e0209 */
[--C-:B------:R-:W-:Y:S02]  /*4cb0*/  @!P5 IMAD.IADD R16, R16, 0x1, -R28.reuse ;  /* 0x000000011010d824 */ /* 0x100fe400078e0a1c */
[----:B------:R-:W-:Y:S01]  /*4cc0*/  @!P6 IMAD.IADD R11, R11, 0x1, -R28 ;  /* 0x000000010b0be824 */ /* 0x000fe200078e0a1c */
[C---:B------:R-:W-:Y:S01]  /*4cd0*/  ISETP.GT.U32.AND P5, PT, R28.reuse, R9, PT ;  /* 0x000000091c00720c */ /* 0x040fe20003fa4070 */
[----:B------:R-:W-:Y:S01]  /*4ce0*/  IMAD.HI.U32 R5, R7, R8, RZ ;  /* 0x0000000807057227 */ /* 0x000fe200078e00ff */
[----:B------:R-:W-:-:S03]  /*4cf0*/  ISETP.GT.U32.AND P6, PT, R28, R16, PT ;  /* 0x000000101c00720c */ /* 0x000fc60003fc4070 */
[----:B------:R-:W-:Y:S02]  /*4d00*/  IMAD.MOV R5, RZ, RZ, -R5 ;  /* 0x000000ffff057224 */ /* 0x000fe400078e0a05 */
[----:B0-----:R-:W-:Y:S01]  /*4d10*/  IMAD.MOV.U32 R0, RZ, RZ, R2 ;  /* 0x000000ffff007224 */ /* 0x001fe200078e0002 */
[----:B------:R-:W-:Y:S01]  /*4d20*/  @!P0 IADD3 R10, R10, -R28, RZ ;  /* 0x8000001c0a0a8210 */ /* 0x000fe20007ffe0ff */
[C---:B------:R-:W-:Y:S01]  /*4d30*/  VIADD R12, R29.reuse, 0x2b ;  /* 0x0000002b1d0c7836 */ /* 0x040fe20000000000 */
[C---:B------:R-:W-:Y:S01]  /*4d40*/  ISETP.GT.U32.AND P0, PT, R28.reuse, R11, PT ;  /* 0x0000000b1c00720c */ /* 0x040fe20003f04070 */
[----:B------:R-:W-:Y:S02]  /*4d50*/  IMAD R8, R28, R5, R8 ;  /* 0x000000051c087224 */ /* 0x000fe400078e0208 */
[----:B------:R-:W-:Y:S01]  /*4d60*/  @!P4 IMAD.MOV R0, RZ, RZ, -R0 ;  /* 0x000000ffff00c224 */ /* 0x000fe200078e0a00 */
[----:B------:R-:W-:Y:S01]  /*4d70*/  IABS R6, R12 ;  /* 0x0000000c00067213 */ /* 0x000fe20000000000 */
[----:B------:R-:W-:-:S02]  /*4d80*/  VIADD R17, R29, 0x2a ;  /* 0x0000002a1d117836 */ /* 0x000fc40000000000 */
[--C-:B------:R-:W-:Y:S01]  /*4d90*/  @!P5 IMAD.IADD R9, R9, 0x1, -R28.reuse ;  /* 0x000000010909d824 */ /* 0x100fe200078e0a1c */
[----:B------:R-:W-:Y:S01]  /*4da0*/  ISETP.GT.U32.AND P5, PT, R28, R10, PT ;  /* 0x0000000a1c00720c */ /* 0x000fe20003fa4070 */
[----:B------:R-:W-:Y:S01]  /*4db0*/  @!P6 IMAD.IADD R16, R16, 0x1, -R28 ;  /* 0x000000011010e824 */ /* 0x000fe200078e0a1c */
[C---:B------:R-:W-:Y:S01]  /*4dc0*/  ISETP.GT.U32.AND P6, PT, R28.reuse, R8, PT ;  /* 0x000000081c00720c */ /* 0x040fe20003fc4070 */
[----:B------:R0:W-:Y:S01]  /*4dd0*/  STL [R1+0x100], R0 ;  /* 0x0001000001007387 */ /* 0x0001e20000100800 */
[----:B------:R-:W-:Y:S01]  /*4de0*/  IABS R5, R17 ;  /* 0x0000001100057213 */ /* 0x000fe20000000000 */
[----:B------:R-:W-:Y:S01]  /*4df0*/  IMAD.HI.U32 R4, R7, R6, RZ ;  /* 0x0000000607047227 */ /* 0x000fe200078e00ff */
[----:B------:R-:W-:-:S03]  /*4e00*/  ISETP.GT.U32.AND P4, PT, R28, R9, PT ;  /* 0x000000091c00720c */ /* 0x000fc60003f84070 */
[----:B------:R-:W-:Y:S02]  /*4e10*/  VIADD R14, R29, 0x28 ;  /* 0x000000281d0e7836 */ /* 0x000fe40000000000 */
[----:B------:R-:W-:Y:S02]  /*4e20*/  IMAD.MOV R4, RZ, RZ, -R4 ;  /* 0x000000ffff047224 */ /* 0x000fe400078e0a04 */
[----:B0-----:R-:W-:Y:S01]  /*4e30*/  IMAD.MOV.U32 R0, RZ, RZ, R13 ;  /* 0x000000ffff007224 */ /* 0x001fe200078e000d */
[----:B------:R-:W-:Y:S01]  /*4e40*/  IABS R2, R14 ;  /* 0x0000000e00027213 */ /* 0x000fe20000000000 */
[----:B------:R-:W-:-:S03]  /*4e50*/  IMAD.HI.U32 R22, R7, R5, RZ ;  /* 0x0000000507167227 */ /* 0x000fc600078e00ff */
[----:B------:R-:W-:Y:S01]  /*4e60*/  @!P1 IADD3 R0, -R0, RZ, RZ ;  /* 0x000000ff00009210 */ /* 0x000fe20007ffe1ff */
[----:B------:R-:W-:Y:S02]  /*4e70*/  @!P0 IMAD.IADD R11, R11, 0x1, -R28 ;  /* 0x000000010b0b8824 */ /* 0x000fe400078e0a1c */
[C---:B------:R-:W-:Y:S02]  /*4e80*/  IMAD R6, R28.reuse, R4, R6 ;  /* 0x000000041c067224 */ /* 0x040fe400078e0206 */
[----:B------:R-:W-:Y:S01]  /*4e90*/  IMAD.MOV R22, RZ, RZ, -R22 ;  /* 0x000000ffff167224 */ /* 0x000fe200078e0a16 */
[----:B------:R0:W-:Y:S01]  /*4ea0*/  STL [R1+0xfc], R0 ;  /* 0x0000fc0001007387 */ /* 0x0001e20000100800 */
[----:B------:R-:W-:Y:S01]  /*4eb0*/  IMAD.MOV.U32 R3, RZ, RZ, R16 ;  /* 0x000000ffff037224 */ /* 0x000fe200078e0010 */
[----:B------:R-:W-:Y:S01]  /*4ec0*/  ISETP.GT.U32.AND P0, PT, R28, R6, PT ;  /* 0x000000061c00720c */ /* 0x000fe20003f04070 */
[--C-:B------:R-:W-:Y:S01]  /*4ed0*/  @!P5 IMAD.IADD R10, R10, 0x1, -R28.reuse ;  /* 0x000000010a0ad824 */ /* 0x100fe200078e0a1c */
[----:B------:R-:W-:Y:S01]  /*4ee0*/  ISETP.GE.AND P5, PT, R21, RZ, PT ;  /* 0x000000ff1500720c */ /* 0x000fe20003fa6270 */
[----:B------:R-:W-:Y:S01]  /*4ef0*/  @!P6 IMAD.IADD R8, R8, 0x1, -R28 ;  /* 0x000000010808e824 */ /* 0x000fe200078e0a1c */
[----:B------:R-:W-:Y:S01]  /*4f00*/  ISETP.GE.AND P6, PT, R19, RZ, PT ;  /* 0x000000ff1300720c */ /* 0x000fe20003fc6270 */
[----:B------:R-:W-:-:S03]  /*4f10*/  IMAD.HI.U32 R21, R7, R2, RZ ;  /* 0x0000000207157227 */ /* 0x000fc600078e00ff */
[C---:B------:R-:W-:Y:S01]  /*4f20*/  ISETP.GT.U32.AND P1, PT, R28.reuse, R8, PT ;  /* 0x000000081c00720c */ /* 0x040fe20003f24070 */
[----:B0-----:R-:W-:Y:S02]  /*4f30*/  IMAD.MOV.U32 R0, RZ, RZ, R11 ;  /* 0x000000ffff007224 */ /* 0x001fe400078e000b */
[C---:B------:R-:W-:Y:S02]  /*4f40*/  IMAD R5, R28.reuse, R22, R5 ;  /* 0x000000161c057224 */ /* 0x040fe400078e0205 */
[----:B------:R-:W-:Y:S02]  /*4f50*/  @!P3 IMAD.MOV R3, RZ, RZ, -R3 ;  /* 0x000000ffff03b224 */ /* 0x000fe400078e0a03 */
[----:B------:R-:W-:Y:S02]  /*4f60*/  @!P2 IMAD.MOV R0, RZ, RZ, -R0 ;  /* 0x000000ffff00a224 */ /* 0x000fe400078e0a00 */
[----:B------:R-:W-:Y:S01]  /*4f70*/  @!P4 IMAD.IADD R9, R9, 0x1, -R28 ;  /* 0x000000010909c824 */ /* 0x000fe200078e0a1c */
[----:B------:R-:W-:Y:S01]  /*4f80*/  ISETP.GT.U32.AND P4, PT, R28, R5, PT ;  /* 0x000000051c00720c */ /* 0x000fe20003f84070 */
[----:B------:R-:W-:Y:S01]  /*4f90*/  IMAD.MOV R21, RZ, RZ, -R21 ;  /* 0x000000ffff157224 */ /* 0x000fe200078e0a15 */
[----:B------:R0:W-:Y:S01]  /*4fa0*/  STL [R1+0xf0], R3 ;  /* 0x0000f00301007387 */ /* 0x0001e20000100800 */
[----:B------:R-:W-:-:S02]  /*4fb0*/  VIADD R18, R29, 0x29 ;  /* 0x000000291d127836 */ /* 0x000fc40000000000 */
[----:B------:R-:W-:Y:S01]  /*4fc0*/  IMAD R2, R28, R21, R2 ;  /* 0x000000151c027224 */ /* 0x000fe200078e0202 */
[----:B------:R1:W-:Y:S01]  /*4fd0*/  STL [R1+0xe8], R0 ;  /* 0x0000e80001007387 */ /* 0x0003e20000100800 */
[--C-:B------:R-:W-:Y:S01]  /*4fe0*/  @!P0 IMAD.IADD R6, R6, 0x1, -R28.reuse ;  /* 0x0000000106068824 */ /* 0x100fe200078e0a1c */
[----:B------:R-:W-:Y:S01]  /*4ff0*/  IABS R4, R18 ;  /* 0x0000001200047213 */ /* 0x000fe20000000000 */
[----:B------:R-:W-:Y:S01]  /*5000*/  VIADD R19, R29, 0x27 ;  /* 0x000000271d137836 */ /* 0x000fe20000000000 */
[----:B------:R-:W-:Y:S01]  /*5010*/  ISETP.GE.AND P0, PT, R20, RZ, PT ;  /* 0x000000ff1400720c */ /* 0x000fe20003f06270 */
[----:B------:R-:W-:Y:S01]  /*5020*/  @!P1 IMAD.IADD R8, R8, 0x1, -R28 ;  /* 0x0000000108089824 */ /* 0x000fe200078e0a1c */
[----:B------:R-:W-:Y:S01]  /*5030*/  ISETP.GT.U32.AND P3, PT, R28, R6, PT ;  /* 0x000000061c00720c */ /* 0x000fe20003f64070 */
[----:B0-----:R-:W-:Y:S01]  /*5040*/  IMAD.MOV.U32 R3, RZ, RZ, R10 ;  /* 0x000000ffff037224 */ /* 0x001fe200078e000a */
[----:B------:R-:W-:Y:S01]  /*5050*/  IABS R20, R19 ;  /* 0x0000001300147213 */ /* 0x000fe20000000000 */
[----:B------:R-:W-:Y:S01]  /*5060*/  IMAD.HI.U32 R22, R7, R4, RZ ;  /* 0x0000000407167227 */ /* 0x000fe200078e00ff */
[----:B------:R-:W-:-:S03]  /*5070*/  ISETP.GE.AND P1, PT, R17, RZ, PT ;  /* 0x000000ff1100720c */ /* 0x000fc60003f26270 */
[----:B-1----:R-:W-:Y:S02]  /*5080*/  IMAD.MOV.U32 R0, RZ, RZ, R9 ;  /* 0x000000ffff007224 */ /* 0x002fe400078e0009 */
[----:B------:R-:W-:Y:S01]  /*5090*/  @!P5 IMAD.MOV R3, RZ, RZ, -R3 ;  /* 0x000000ffff03d224 */ /* 0x000fe200078e0a03 */
[----:B------:R-:W-:Y:S01]  /*50a0*/  ISETP.GE.AND P5, PT, R12, RZ, PT ;  /* 0x000000ff0c00720c */ /* 0x000fe20003fa6270 */
[----:B------:R-:W-:Y:S01]  /*50b0*/  @!P6 IMAD.MOV R0, RZ, RZ, -R0 ;  /* 0x000000ffff00e224 */ /* 0x000fe200078e0a00 */
[C---:B------:R-:W-:Y:S01]  /*50c0*/  ISETP.GT.U32.AND P6, PT, R28.reuse, R2, PT ;  /* 0x000000021c00720c */ /* 0x040fe20003fc4070 */
[----:B------:R-:W-:Y:S01]  /*50d0*/  @!P4 IMAD.IADD R5, R5, 0x1, -R28 ;  /* 0x000000010505c824 */ /* 0x000fe200078e0a1c */
[----:B------:R-:W-:Y:S01]  /*50e0*/  STL [R1+0xd4], R3 ;  /* 0x0000d40301007387 */ /* 0x000fe20000100800 */
[----:B------:R-:W-:Y:S02]  /*50f0*/  IMAD.MOV R22, RZ, RZ, -R22 ;  /* 0x000000ffff167224 */ /* 0x000fe400078e0a16 */
[----:B------:R-:W-:Y:S01]  /*5100*/  IMAD.HI.U32 R9, R7, R20, RZ ;  /* 0x0000001407097227 */ /* 0x000fe200078e00ff */
[C---:B------:R-:W-:Y:S01]  /*5110*/  ISETP.GT.U32.AND P4, PT, R28.reuse, R5, PT ;  /* 0x000000051c00720c */ /* 0x040fe20003f84070 */
[----:B------:R0:W-:Y:S02]  /*5120*/  STL [R1+0xcc], R0 ;  /* 0x0000cc0001007387 */ /* 0x0001e40000100800 */
[----:B------:R-:W-:-:S02]  /*5130*/  IMAD R4, R28, R22, R4 ;  /* 0x000000161c047224 */ /* 0x000fc400078e0204 */
[----:B------:R-:W-:Y:S02]  /*5140*/  IMAD.MOV R9, RZ, RZ, -R9 ;  /* 0x000000ffff097224 */ /* 0x000fe400078e0a09 */
[----:B------:R-:W-:Y:S01]  /*5150*/  @!P6 IADD3 R2, R2, -R28, RZ ;  /* 0x8000001c0202e210 */ /* 0x000fe20007ffe0ff */
[----:B------:R-:W-:Y:S01]  /*5160*/  VIADD R10, R29, 0x25 ;  /* 0x000000251d0a7836 */ /* 0x000fe20000000000 */
[----:B------:R-:W-:Y:S01]  /*5170*/  ISETP.GT.U32.AND P2, PT, R28, R4, PT ;  /* 0x000000041c00720c */ /* 0x000fe20003f44070 */
[----:B------:R-:W-:Y:S01]  /*5180*/  @!P3 IMAD.IADD R6, R6, 0x1, -R28 ;  /* 0x000000010606b824 */ /* 0x000fe200078e0a1c */
[----:B------:R-:W-:Y:S01]  /*5190*/  ISETP.GE.AND P3, PT, R18, RZ, PT ;  /* 0x000000ff1200720c */ /* 0x000fe20003f66270 */
[----:B0-----:R-:W-:Y:S01]  /*51a0*/  IMAD.MOV.U32 R0, RZ, RZ, R8 ;  /* 0x000000ffff007224 */ /* 0x001fe200078e0008 */
[----:B------:R-:W-:Y:S01]  /*51b0*/  IABS R18, R10 ;  /* 0x0000000a00127213 */ /* 0x000fe20000000000 */
[----:B------:R-:W-:Y:S01]  /*51c0*/  @!P4 IMAD.IADD R5, R5, 0x1, -R28 ;  /* 0x000000010505c824 */ /* 0x000fe200078e0a1c */
[----:B------:R-:W-:Y:S01]  /*51d0*/  ISETP.GE.AND P4, PT, R14, RZ, PT ;  /* 0x000000ff0e00720c */ /* 0x000fe20003f86270 */
[----:B------:R-:W-:Y:S01]  /*51e0*/  @!P0 IMAD.MOV R0, RZ, RZ, -R0 ;  /* 0x000000ffff008224 */ /* 0x000fe200078e0a00 */
[C---:B------:R-:W-:Y:S01]  /*51f0*/  ISETP.GT.U32.AND P0, PT, R28.reuse, R2, PT ;  /* 0x000000021c00720c */ /* 0x040fe20003f04070 */
[----:B------:R-:W-:-:S02]  /*5200*/  IMAD R14, R28, R9, R20 ;  /* 0x000000091c0e7224 */ /* 0x000fc400078e0214 */
[----:B------:R-:W-:Y:S01]  /*5210*/  VIADD R9, R29, 0x26 ;  /* 0x000000261d097836 */ /* 0x000fe20000000000 */
[----:B------:R0:W-:Y:S01]  /*5220*/  STL [R1+0xc8], R0 ;  /* 0x0000c80001007387 */ /* 0x0001e20000100800 */
[----:B------:R-:W-:Y:S01]  /*5230*/  @!P2 IMAD.IADD R4, R4, 0x1, -R28 ;  /* 0x000000010404a824 */ /* 0x000fe200078e0a1c */
[----:B------:R-:W-:Y:S01]  /*5240*/  ISETP.GE.AND P2, PT, R19, RZ, PT ;  /* 0x000000ff1300720c */ /* 0x000fe20003f46270 */
[----:B------:R-:W-:Y:S01]  /*5250*/  IMAD.MOV.U32 R3, RZ, RZ, R6 ;  /* 0x000000ffff037224 */ /* 0x000fe200078e0006 */
[----:B------:R-:W-:Y:S01]  /*5260*/  IABS R16, R9 ;  /* 0x0000000900107213 */ /* 0x000fe20000000000 */
[----:B------:R-:W-:Y:S01]  /*5270*/  VIADD R8, R29, 0x24 ;  /* 0x000000241d087836 */ /* 0x000fe20000000000 */
[----:B------:R-:W-:Y:S01]  /*5280*/  ISETP.GT.U32.AND P6, PT, R28, R4, PT ;  /* 0x000000041c00720c */ /* 0x000fe20003fc4070 */
[----:B------:R-:W-:Y:S01]  /*5290*/  @!P5 IMAD.MOV R3, RZ, RZ, -R3 ;  /* 0x000000ffff03d224 */ /* 0x000fe200078e0a03 */
[----:B------:R-:W-:Y:S01]  /*52a0*/  ISETP.GE.AND P5, PT, R9, RZ, PT ;  /* 0x000000ff0900720c */ /* 0x000fe20003fa6270 */
[----:B------:R-:W-:Y:S01]  /*52b0*/  @!P0 IMAD.IADD R2, R2, 0x1, -R28 ;  /* 0x0000000102028824 */ /* 0x000fe200078e0a1c */
[----:B------:R-:W-:Y:S01]  /*52c0*/  ISETP.GT.U32.AND P0, PT, R28, R14, PT ;  /* 0x0000000e1c00720c */ /* 0x000fe20003f04070 */
[----:B0-----:R-:W-:Y:S01]  /*52d0*/  IMAD.MOV.U32 R0, RZ, RZ, R5 ;  /* 0x000000ffff007224 */ /* 0x001fe200078e0005 */
[----:B------:R-:W-:Y:S01]  /*52e0*/  IABS R17, R8 ;  /* 0x0000000800117213 */ /* 0x000fe20000000000 */
[C---:B------:R-:W-:Y:S01]  /*52f0*/  IMAD.HI.U32 R5, R7.reuse, R18, RZ ;  /* 0x0000001207057227 */ /* 0x040fe200078e00ff */
[----:B------:R-:W-:Y:S03]  /*5300*/  STL [R1+0xc0], R3 ;  /* 0x0000c00301007387 */ /* 0x000fe60000100800 */
[----:B------:R-:W-:Y:S01]  /*5310*/  @!P1 IMAD.MOV R0, RZ, RZ, -R0 ;  /* 0x000000ffff009224 */ /* 0x000fe200078e0a00 */
[----:B------:R-:W-:Y:S01]  /*5320*/  ISETP.GE.AND P1, PT, R10, RZ, PT ;  /* 0x000000ff0a00720c */ /* 0x000fe20003f26270 */
[----:B------:R-:W-:-:S03]  /*5330*/  IMAD.HI.U32 R9, R7, R16, RZ ;  /* 0x0000001007097227 */ /* 0x000fc600078e00ff */
[----:B------:R0:W-:Y:S01]  /*5340*/  STL [R1+0xb8], R0 ;  /* 0x0000b80001007387 */ /* 0x0001e20000100800 */
[----:B------:R-:W-:Y:S02]  /*5350*/  IMAD.MOV R5, RZ, RZ, -R5 ;  /* 0x000000ffff057224 */ /* 0x000fe400078e0a05 */
[--C-:B------:R-:W-:Y:S02]  /*5360*/  @!P0 IMAD.IADD R14, R14, 0x1, -R28.reuse ;  /* 0x000000010e0e8824 */ /* 0x100fe400078e0a1c */
[----:B------:R-:W-:Y:S02]  /*5370*/  VIADD R6, R29, 0x23 ;  /* 0x000000231d067836 */ /* 0x000fe40000000000 */
[----:B------:R-:W-:Y:S01]  /*5380*/  @!P6 IMAD.IADD R4, R4, 0x1, -R28 ;  /* 0x000000010404e824 */ /* 0x000fe200078e0a1c */
[----:B------:R-:W-:Y:S01]  /*5390*/  ISETP.GE.AND P6, PT, R8, RZ, PT ;  /* 0x000000ff0800720c */ /* 0x000fe20003fc6270 */
[----:B------:R-:W-:Y:S01]  /*53a0*/  IMAD.MOV R9, RZ, RZ, -R9 ;  /* 0x000000ffff097224 */ /* 0x000fe200078e0a09 */
[C---:B------:R-:W-:Y:S01]  /*53b0*/  ISETP.GT.U32.AND P0, PT, R28.reuse, R14, PT ;  /* 0x0000000e1c00720c */ /* 0x040fe20003f04070 */
[----:B------:R-:W-:Y:S01]  /*53c0*/  IMAD R18, R28, R5, R18 ;  /* 0x000000051c127224 */ /* 0x000fe200078e0212 */
[----:B------:R-:W-:Y:S01]  /*53d0*/  IABS R13, R6 ;  /* 0x00000006000d7213 */ /* 0x000fe20000000000 */
[----:B0-----:R-:W-:-:S02]  /*53e0*/  IMAD.MOV.U32 R0, RZ, RZ, R2 ;  /* 0x000000ffff007224 */ /* 0x001fc400078e0002 */
[----:B------:R-:W-:-:S04]  /*53f0*/  IMAD.HI.U32 R8, R7, R17, RZ ;  /* 0x0000001107087227 */ /* 0x000fc800078e00ff */
[----:B------:R-:W-:Y:S02]  /*5400*/  VIADD R10, R29, 0x22 ;  /* 0x000000221d0a7836 */ /* 0x000fe40000000000 */
[C---:B------:R-:W-:Y:S02]  /*5410*/  IMAD R16, R28.reuse, R9, R16 ;  /* 0x000000091c107224 */ /* 0x040fe400078e0210 */
[----:B------:R-:W-:Y:S01]  /*5420*/  IMAD.MOV.U32 R3, RZ, RZ, R4 ;  /* 0x000000ffff037224 */ /* 0x000fe200078e0004 */
[----:B------:R-:W-:Y:S01]  /*5430*/  IABS R12, R10 ;  /* 0x0000000a000c7213 */ /* 0x000fe20000000000 */
[----:B------:R-:W-:Y:S01]  /*5440*/  @!P4 IMAD.MOV R0, RZ, RZ, -R0 ;  /* 0x000000ffff00c224 */ /* 0x000fe200078e0a00 */
[----:B------:R-:W-:Y:S01]  /*5450*/  ISETP.GT.U32.AND P4, PT, R28, R18, PT ;  /* 0x000000121c00720c */ /* 0x000fe20003f84070 */
[----:B------:R-:W-:Y:S02]  /*5460*/  IMAD.MOV R8, RZ, RZ, -R8 ;  /* 0x000000ffff087224 */ /* 0x000fe400078e0a08 */
[----:B------:R-:W-:-:S04]  /*5470*/  IMAD.HI.U32 R5, R7, R13, RZ ;  /* 0x0000000d07057227 */ /* 0x000fc800078e00ff */
[----:B------:R-:W-:Y:S01]  /*5480*/  @!P3 IMAD.MOV R3, RZ, RZ, -R3 ;  /* 0x000000ffff03b224 */ /* 0x000fe200078e0a03 */
[C---:B------:R-:W-:Y:S01]  /*5490*/  ISETP.GT.U32.AND P3, PT, R28.reuse, R16, PT ;  /* 0x000000101c00720c */ /* 0x040fe20003f64070 */
[----:B------:R-:W-:Y:S01]  /*54a0*/  IMAD R17, R28, R8, R17 ;  /* 0x000000081c117224 */ /* 0x000fe200078e0211 */
[----:B------:R-:W-:Y:S01]  /*54b0*/  IADD3 R4, -R5, RZ, RZ ;  /* 0x000000ff05047210 */ /* 0x000fe20007ffe1ff */
[----:B------:R-:W-:Y:S01]  /*54c0*/  IMAD.HI.U32 R8, R7, R12, RZ ;  /* 0x0000000c07087227 */ /* 0x000fe200078e00ff */
[----:B------:R-:W-:Y:S03]  /*54d0*/  STL [R1+0xa8], R3 ;  /* 0x0000a80301007387 */ /* 0x000fe60000100800 */
[----:B------:R-:W-:Y:S01]  /*54e0*/  VIADD R5, R29, 0x21 ;  /* 0x000000211d057836 */ /* 0x000fe20000000000 */
[----:B------:R0:W-:Y:S01]  /*54f0*/  STL [R1+0x94], R0 ;  /* 0x0000940001007387 */ /* 0x0001e20000100800 */
[----:B------:R-:W-:Y:S01]  /*5500*/  @!P0 IMAD.IADD R14, R14, 0x1, -R28 ;  /* 0x000000010e0e8824 */ /* 0x000fe200078e0a1c */
[C---:B------:R-:W-:Y:S01]  /*5510*/  ISETP.GT.U32.AND P0, PT, R28.reuse, R17, PT ;  /* 0x000000111c00720c */ /* 0x040fe20003f04070 */
[----:B------:R-:W-:Y:S01]  /*5520*/  IMAD.MOV R2, RZ, RZ, -R8 ;  /* 0x000000ffff027224 */ /* 0x000fe200078e0a08 */
[----:B------:R-:W-:Y:S01]  /*5530*/  IABS R8, R5 ;  /* 0x0000000500087213 */ /* 0x000fe20000000000 */
[----:B------:R-:W-:-:S02]  /*5540*/  IMAD R13, R28, R4, R13 ;  /* 0x000000041c0d7224 */ /* 0x000fc400078e020d */
[--C-:B------:R-:W-:Y:S02]  /*5550*/  @!P4 IMAD.IADD R18, R18, 0x1, -R28.reuse ;  /* 0x000000011212c824 */ /* 0x100fe400078e0a1c */
[----:B------:R-:W-:Y:S01]  /*5560*/  @!P3 IMAD.IADD R16, R16, 0x1, -R28 ;  /* 0x000000011010b824 */ /* 0x000fe200078e0a1c */
[C---:B------:R-:W-:Y:S01]  /*5570*/  ISETP.GT.U32.AND P3, PT, R28.reuse, R13, PT ;  /* 0x0000000d1c00720c */ /* 0x040fe20003f64070 */
[----:B0-----:R-:W-:Y:S02]  /*5580*/  IMAD.MOV.U32 R0, RZ, RZ, R14 ;  /* 0x000000ffff007224 */ /* 0x001fe400078e000e */
[----:B------:R-:W-:Y:S01]  /*5590*/  IMAD.HI.U32 R4, R7, R8, RZ ;  /* 0x0000000807047227 */ /* 0x000fe200078e00ff */
[----:B------:R-:W-:-:S03]  /*55a0*/  ISETP.GT.U32.AND P4, PT, R28, R16, PT ;  /* 0x000000101c00720c */ /* 0x000fc60003f84070 */
[----:B------:R-:W-:Y:S01]  /*55b0*/  @!P2 IMAD.MOV R0, RZ, RZ, -R0 ;  /* 0x000000ffff00a224 */ /* 0x000fe200078e0a00 */
[C---:B------:R-:W-:Y:S01]  /*55c0*/  ISETP.GT.U32.AND P2, PT, R28.reuse, R18, PT ;  /* 0x000000121c00720c */ /* 0x040fe20003f44070 */
[----:B------:R-:W-:Y:S02]  /*55d0*/  IMAD.MOV R4, RZ, RZ, -R4 ;  /* 0x000000ffff047224 */ /* 0x000fe400078e0a04 */
[----:B------:R-:W-:Y:S01]  /*55e0*/  @!P0 IMAD.IADD R17, R17, 0x1, -R28 ;  /* 0x0000000111118824 */ /* 0x000fe200078e0a1c */
[----:B------:R0:W-:Y:S01]  /*55f0*/  STL [R1+0x90], R0 ;  /* 0x0000900001007387 */ /* 0x0001e20000100800 */
[C---:B------:R-:W-:Y:S02]  /*5600*/  IMAD R12, R28.reuse, R2, R12 ;  /* 0x000000021c0c7224 */ /* 0x040fe400078e020c */
[C---:B------:R-:W-:Y:S01]  /*5610*/  VIADD R2, R29.reuse, 0x20 ;  /* 0x000000201d027836 */ /* 0x040fe20000000000 */
[C---:B------:R-:W-:Y:S01]  /*5620*/  ISETP.GT.U32.AND P0, PT, R28.reuse, R17, PT ;  /* 0x000000111c00720c */ /* 0x040fe20003f04070 */
[----:B------:R-:W-:Y:S01]  /*5630*/  IMAD R8, R28, R4, R8 ;  /* 0x000000041c087224 */ /* 0x000fe200078e0208 */
[----:B------:R-:W-:Y:S01]  /*5640*/  IADD3 R4, R29, 0x1e, RZ ;  /* 0x0000001e1d047810 */ /* 0x000fe20007ffe0ff */
[--C-:B------:R-:W-:Y:S01]  /*5650*/  @!P3 IMAD.IADD R13, R13, 0x1, -R28.reuse ;  /* 0x000000010d0db824 */ /* 0x100fe200078e0a1c */
[----:B------:R-:W-:Y:S01]  /*5660*/  IABS R9, R2 ;  /* 0x0000000200097213 */ /* 0x000fe20000000000 */
[--C-:B------:R-:W-:Y:S01]  /*5670*/  @!P2 IMAD.IADD R18, R18, 0x1, -R28.reuse ;  /* 0x000000011212a824 */ /* 0x100fe200078e0a1c */
[----:B------:R-:W-:Y:S01]  /*5680*/  ISETP.GT.U32.AND P2, PT, R28, R8, PT ;  /* 0x000000081c00720c */ /* 0x000fe20003f44070 */
[----:B------:R-:W-:Y:S01]  /*5690*/  @!P4 IMAD.IADD R16, R16, 0x1, -R28 ;  /* 0x000000011010c824 */ /* 0x000fe200078e0a1c */
[C---:B------:R-:W-:Y:S01]  /*56a0*/  ISETP.GT.U32.AND P3, PT, R28.reuse, R13, PT ;  /* 0x0000000d1c00720c */ /* 0x040fe20003f64070 */
[----:B------:R-:W-:Y:S01]  /*56b0*/  IMAD.HI.U32 R14, R7, R9, RZ ;  /* 0x00000009070e7227 */ /* 0x000fe200078e00ff */
[----:B------:R-:W-:-:S03]  /*56c0*/  ISETP.GT.U32.AND P4, PT, R28, R12, PT ;  /* 0x0000000c1c00720c */ /* 0x000fc60003f84070 */
[----:B------:R-:W-:Y:S02]  /*56d0*/  IMAD.MOV R14, RZ, RZ, -R14 ;  /* 0x000000ffff0e7224 */ /* 0x000fe400078e0a0e */
[----:B------:R-:W-:Y:S01]  /*56e0*/  @!P0 IMAD.IADD R17, R17, 0x1, -R28 ;  /* 0x0000000111118824 */ /* 0x000fe200078e0a1c */
[----:B------:R-:W-:Y:S01]  /*56f0*/  ISETP.GE.AND P0, PT, R6, RZ, PT ;  /* 0x000000ff0600720c */ /* 0x000fe20003f06270 */
[----:B------:R-:W-:Y:S02]  /*5700*/  IMAD.MOV.U32 R3, RZ, RZ, R16 ;  /* 0x000000ffff037224 */ /* 0x000fe400078e0010 */
[----:B------:R-:W-:Y:S01]  /*5710*/  IMAD R6, R28, R14, R9 ;  /* 0x0000000e1c067224 */ /* 0x000fe200078e0209 */
[----:B------:R-:W-:Y:S01]  /*5720*/  IABS R14, R4 ;  /* 0x00000004000e7213 */ /* 0x000fe20000000000 */
[----:B0-----:R-:W-:Y:S02]  /*5730*/  IMAD.MOV.U32 R0, RZ, RZ, R18 ;  /* 0x000000ffff007224 */ /* 0x001fe400078e0012 */
[----:B------:R-:W-:Y:S01]  /*5740*/  @!P2 IMAD.IADD R8, R8, 0x1, -R28 ;  /* 0x000000010808a824 */ /* 0x000fe200078e0a1c */
[----:B------:R-:W-:Y:S01]  /*5750*/  ISETP.GE.AND P2, PT, R5, RZ, PT ;  /* 0x000000ff0500720c */ /* 0x000fe20003f46270 */
[----:B------:R-:W-:-:S02]  /*5760*/  @!P5 IMAD.MOV R3, RZ, RZ, -R3 ;  /* 0x000000ffff03d224 */ /* 0x000fc400078e0a03 */
[----:B------:R-:W-:Y:S01]  /*5770*/  @!P1 IMAD.MOV R0, RZ, RZ, -R0 ;  /* 0x000000ffff009224 */ /* 0x000fe200078e0a00 */
[C---:B------:R-:W-:Y:S01]  /*5780*/  ISETP.GT.U32.AND P1, PT, R28.reuse, R8, PT ;  /* 0x000000081c00720c */ /* 0x040fe20003f24070 */
[--C-:B------:R-:W-:Y:S01]  /*5790*/  @!P3 IMAD.IADD R13, R13, 0x1, -R28.reuse ;  /* 0x000000010d0db824 */ /* 0x100fe200078e0a1c */
[----:B------:R0:W-:Y:S01]  /*57a0*/  STL [R1+0x88], R3 ;  /* 0x0000880301007387 */ /* 0x0001e20000100800 */
[----:B------:R-:W-:Y:S01]  /*57b0*/  IMAD.HI.U32 R16, R7, R14, RZ ;  /* 0x0000000e07107227 */ /* 0x000fe200078e00ff */
[----:B------:R-:W-:Y:S02]  /*57c0*/  ISETP.GT.U32.AND P3, PT, R28, R6, PT ;  /* 0x000000061c00720c */ /* 0x000fe40003f64070 */
[----:B------:R1:W-:Y:S01]  /*57d0*/  STL [R1+0x80], R0 ;  /* 0x0000800001007387 */ /* 0x0003e20000100800 */
[C---:B------:R-:W-:Y:S01]  /*57e0*/  VIADD R11, R29.reuse, 0x1f ;  /* 0x0000001f1d0b7836 */ /* 0x040fe20000000000 */
[----:B------:R-:W-:Y:S01]  /*57f0*/  IADD3 R16, -R16, RZ, RZ ;  /* 0x000000ff10107210 */ /* 0x000fe20007ffe1ff */
[--C-:B------:R-:W-:Y:S01]  /*5800*/  @!P4 IMAD.IADD R12, R12, 0x1, -R28.reuse ;  /* 0x000000010c0cc824 */ /* 0x100fe200078e0a1c */
[----:B------:R-:W-:Y:S01]  /*5810*/  ISETP.GE.AND P4, PT, R10, RZ, PT ;  /* 0x000000ff0a00720c */ /* 0x000fe20003f86270 */
[----:B------:R-:W-:Y:S01]  /*5820*/  VIADD R9, R29, 0x1d ;  /* 0x0000001d1d097836 */ /* 0x000fe20000000000 */
[----:B------:R-:W-:Y:S01]  /*5830*/  IABS R19, R11 ;  /* 0x0000000b00137213 */ /* 0x000fe20000000000 */
[----:B------:R-:W-:-:S02]  /*5840*/  @!P1 IMAD.IADD R8, R8, 0x1, -R28 ;  /* 0x0000000108089824 */ /* 0x000fc400078e0a1c */
[----:B0-----:R-:W-:Y:S01]  /*5850*/  IMAD.MOV.U32 R3, RZ, RZ, R17 ;  /* 0x000000ffff037224 */ /* 0x001fe200078e0011 */
[----:B------:R-:W-:Y:S01]  /*5860*/  IABS R10, R9 ;  /* 0x00000009000a7213 */ /* 0x000fe20000000000 */
[----:B-1----:R-:W-:Y:S02]  /*5870*/  IMAD.MOV.U32 R0, RZ, RZ, R13 ;  /* 0x000000ffff007224 */ /* 0x002fe400078e000d */
[----:B------:R-:W-:-:S04]  /*5880*/  IMAD.HI.U32 R20, R7, R19, RZ ;  /* 0x0000001307147227 */ /* 0x000fc800078e00ff */
[----:B------:R-:W-:Y:S01]  /*5890*/  @!P0 IMAD.MOV R0, RZ, RZ, -R0 ;  /* 0x000000ffff008224 */ /* 0x000fe200078e0a00 */
[----:B------:R-:W-:Y:S01]  /*58a0*/  ISETP.GE.AND P0, PT, R2, RZ, PT ;  /* 0x000000ff0200720c */ /* 0x000fe20003f06270 */
[----:B------:R-:W-:Y:S02]  /*58b0*/  IMAD R2, R28, R16, R14 ;  /* 0x000000101c027224 */ /* 0x000fe400078e020e */
[----:B------:R-:W-:Y:S02]  /*58c0*/  IMAD.MOV R20, RZ, RZ, -R20 ;  /* 0x000000ffff147224 */ /* 0x000fe400078e0a14 */
[----:B------:R-:W-:Y:S01]  /*58d0*/  @!P3 IMAD.IADD R6, R6, 0x1, -R28 ;  /* 0x000000010606b824 */ /* 0x000fe200078e0a1c */
[C---:B------:R-:W-:Y:S01]  /*58e0*/  ISETP.GT.U32.AND P1, PT, R28.reuse, R2, PT ;  /* 0x000000021c00720c */ /* 0x040fe20003f24070 */
[C---:B------:R-:W-:Y:S01]  /*58f0*/  IMAD R5, R28.reuse, R20, R19 ;  /* 0x000000141c057224 */ /* 0x040fe200078e0213 */
[C---:B------:R-:W-:Y:S01]  /*5900*/  ISETP.GT.U32.AND P3, PT, R28.reuse, R12, PT ;  /* 0x0000000c1c00720c */ /* 0x040fe20003f64070 */
[----:B------:R-:W-:Y:S01]  /*5910*/  @!P6 IMAD.MOV R3, RZ, RZ, -R3 ;  /* 0x000000ffff03e224 */ /* 0x000fe200078e0a03 */
[C---:B------:R-:W-:Y:S01]  /*5920*/  ISETP.GT.U32.AND P5, PT, R28.reuse, R6, PT ;  /* 0x000000061c00720c */ /* 0x040fe20003fa4070 */
[----:B------:R-:W-:Y:S01]  /*5930*/  IMAD.HI.U32 R13, R7, R10, RZ ;  /* 0x0000000a070d7227 */ /* 0x000fe200078e00ff */
[----:B------:R-:W-:-:S02]  /*5940*/  ISETP.GT.U32.AND P6, PT, R28, R5, PT ;  /* 0x000000051c00720c */ /* 0x000fc40003fc4070 */
[----:B------:R0:W-:Y:S01]  /*5950*/  STL [R1+0x7c], R3 ;  /* 0x00007c0301007387 */ /* 0x0001e20000100800 */
[----:B------:R-:W-:Y:S02]  /*5960*/  IMAD.MOV R13, RZ, RZ, -R13 ;  /* 0x000000ffff0d7224 */ /* 0x000fe400078e0a0d */
[----:B------:R-:W-:Y:S01]  /*5970*/  VIADD R21, R29, 0x11 ;  /* 0x000000111d157836 */ /* 0x000fe20000000000 */
[----:B------:R1:W-:Y:S01]  /*5980*/  STL [R1+0x78], R0 ;  /* 0x0000780001007387 */ /* 0x0003e20000100800 */
[--C-:B------:R-:W-:Y:S02]  /*5990*/  @!P1 IMAD.IADD R2, R2, 0x1, -R28.reuse ;  /* 0x0000000102029824 */ /* 0x100fe400078e0a1c */
[--C-:B------:R-:W-:Y:S01]  /*59a0*/  @!P3 IMAD.IADD R12, R12, 0x1, -R28.reuse ;  /* 0x000000010c0cb824 */ /* 0x100fe200078e0a1c */
[----:B------:R-:W-:Y:S01]  /*59b0*/  ISETP.GE.AND P3, PT, R11, RZ, PT ;  /* 0x000000ff0b00720c */ /* 0x000fe20003f66270 */
[----:B------:R-:W-:Y:S01]  /*59c0*/  @!P5 IMAD.IADD R6, R6, 0x1, -R28 ;  /* 0x000000010606d824 */ /* 0x000fe200078e0a1c */
[----:B------:R-:W-:Y:S01]  /*59d0*/  ISETP.GE.AND P5, PT, R4, RZ, PT ;  /* 0x000000ff0400720c */ /* 0x000fe20003fa6270 */
[----:B0-----:R-:W-:-:S02]  /*59e0*/  IMAD.MOV.U32 R3, RZ, RZ, R8 ;  /* 0x000000ffff037224 */ /* 0x001fc400078e0008 */
[----:B------:R-:W-:Y:S02]  /*59f0*/  @!P6 IMAD.IADD R5, R5, 0x1, -R28 ;  /* 0x000000010505e824 */ /* 0x000fe400078e0a1c */
[----:B------:R-:W-:Y:S01]  /*5a00*/  @!P2 IMAD.MOV R3, RZ, RZ, -R3 ;  /* 0x000000ffff03a224 */ /* 0x000fe200078e0a03 */
[C---:B------:R-:W-:Y:S01]  /*5a10*/  ISETP.GT.U32.AND P2, PT, R28.reuse, R2, PT ;  /* 0x000000021c00720c */ /* 0x040fe20003f44070 */
[----:B-1----:R-:W-:Y:S01]  /*5a20*/  IMAD.MOV.U32 R0, RZ, RZ, R12 ;  /* 0x000000ffff007224 */ /* 0x002fe200078e000c */
[C---:B------:R-:W-:Y:S01]  /*5a30*/  ISETP.GT.U32.AND P6, PT, R28.reuse, R5, PT ;  /* 0x000000051c00720c */ /* 0x040fe20003fc4070 */
[----:B------:R-:W-:Y:S02]  /*5a40*/  IMAD R4, R28, R13, R10 ;  /* 0x0000000d1c047224 */ /* 0x000fe400078e020a */
[----:B------:R-:W-:Y:S02]  /*5a50*/  VIADD R10, R29, 0x1c ;  /* 0x0000001c1d0a7836 */ /* 0x000fe40000000000 */
[----:B------:R-:W-:Y:S01]  /*5a60*/  @!P4 IMAD.MOV R0, RZ, RZ, -R0 ;  /* 0x000000ffff00c224 */ /* 0x000fe200078e0a00 */
[----:B------:R-:W-:Y:S01]  /*5a70*/  ISETP.GE.AND P4, PT, R9, RZ, PT ;  /* 0x000000ff0900720c */ /* 0x000fe20003f86270 */
[C---:B------:R-:W-:Y:S01]  /*5a80*/  VIADD R11, R29.reuse, 0x1a ;  /* 0x0000001a1d0b7836 */ /* 0x040fe20000000000 */
[----:B------:R-:W-:Y:S01]  /*5a90*/  IABS R19, R10 ;  /* 0x0000000a00137213 */ /* 0x000fe20000000000 */
[----:B------:R-:W-:Y:S01]  /*5aa0*/  VIADD R9, R29, 0x1b ;  /* 0x0000001b1d097836 */ /* 0x000fe20000000000 */
[----:B------:R0:W-:Y:S01]  /*5ab0*/  STL [R1+0x70], R0 ;  /* 0x0000700001007387 */ /* 0x0001e20000100800 */
[----:B------:R-:W-:Y:S01]  /*5ac0*/  @!P2 IMAD.IADD R2, R2, 0x1, -R28 ;  /* 0x000000010202a824 */ /* 0x000fe200078e0a1c */
[----:B------:R-:W-:Y:S01]  /*5ad0*/  ISETP.GT.U32.AND P2, PT, R28, R4, PT ;  /* 0x000000041c00720c */ /* 0x000fe20003f44070 */
[----:B------:R-:W-:Y:S01]  /*5ae0*/  IMAD.HI.U32 R16, R7, R19, RZ ;  /* 0x0000001307107227 */ /* 0x000fe200078e00ff */
[----:B------:R-:W-:Y:S01]  /*5af0*/  STL [R1+0x98], R3 ;  /* 0x0000980301007387 */ /* 0x000fe20000100800 */
[----:B------:R-:W-:-:S02]  /*5b00*/  ISETP.GE.AND P1, PT, R10, RZ, PT ;  /* 0x000000ff0a00720c */ /* 0x000fc40003f26270 */
[----:B------:R-:W-:Y:S01]  /*5b10*/  @!P6 IMAD.IADD R5, R5, 0x1, -R28 ;  /* 0x000000010505e824 */ /* 0x000fe200078e0a1c */
[----:B------:R-:W-:Y:S01]  /*5b20*/  ISETP.GE.AND P6, PT, R11, RZ, PT ;  /* 0x000000ff0b00720c */ /* 0x000fe20003fc6270 */
[----:B------:R-:W-:Y:S01]  /*5b30*/  IMAD.MOV R16, RZ, RZ, -R16 ;  /* 0x000000ffff107224 */ /* 0x000fe200078e0a10 */
[----:B0-----:R-:W-:Y:S01]  /*5b40*/  MOV R0, R6 ;  /* 0x0000000600007202 */ /* 0x001fe20000000f00 */
[----:B------:R-:W-:Y:S01]  /*5b50*/  VIADD R8, R29, 0x19 ;  /* 0x000000191d087836 */ /* 0x000fe20000000000 */
[----:B------:R-:W-:Y:S01]  /*5b60*/  IABS R11, R11 ;  /* 0x0000000b000b7213 */ /* 0x000fe20000000000 */
[----:B------:R-:W-:Y:S02]  /*5b70*/  IMAD R19, R28, R16, R19 ;  /* 0x000000101c137224 */ /* 0x000fe400078e0213 */
[----:B------:R-:W-:Y:S01]  /*5b80*/  @!P0 IMAD.MOV R0, RZ, RZ, -R0 ;  /* 0x000000ffff008224 */ /* 0x000fe200078e0a00 */
[----:B------:R-:W-:Y:S01]  /*5b90*/  ISETP.GE.AND P0, PT, R9, RZ, PT ;  /* 0x000000ff0900720c */ /* 0x000fe20003f06270 */
[----:B------:R-:W-:Y:S01]  /*5ba0*/  @!P2 IMAD.IADD R4, R4, 0x1, -R28 ;  /* 0x000000010404a824 */ /* 0x000fe200078e0a1c */
[----:B------:R-:W-:Y:S01]  /*5bb0*/  ISETP.GT.U32.AND P2, PT, R28, R19, PT ;  /* 0x000000131c00720c */ /* 0x000fe20003f44070 */
[----:B------:R-:W-:Y:S01]  /*5bc0*/  IMAD.HI.U32 R6, R7, R11, RZ ;  /* 0x0000000b07067227 */ /* 0x000fe200078e00ff */
[----:B------:R0:W-:Y:S01]  /*5bd0*/  STL [R1+0x9c], R0 ;  /* 0x00009c0001007387 */ /* 0x0001e20000100800 */
[----:B------:R-:W-:-:S02]  /*5be0*/  IABS R9, R9 ;  /* 0x0000000900097213 */ /* 0x000fc40000000000 */
[----:B------:R-:W-:Y:S01]  /*5bf0*/  IABS R12, R8 ;  /* 0x00000008000c7213 */ /* 0x000fe20000000000 */
[----:B------:R-:W-:Y:S02]  /*5c00*/  IMAD.MOV R6, RZ, RZ, -R6 ;  /* 0x000000ffff067224 */ /* 0x000fe400078e0a06 */
[----:B------:R-:W-:Y:S02]  /*5c10*/  VIADD R10, R29, 0x18 ;  /* 0x000000181d0a7836 */ /* 0x000fe40000000000 */
[----:B------:R-:W-:Y:S02]  /*5c20*/  IMAD R11, R28, R6, R11 ;  /* 0x000000061c0b7224 */ /* 0x000fe400078e020b */
[----:B0-----:R-:W-:Y:S01]  /*5c30*/  IMAD.MOV.U32 R0, RZ, RZ, R5 ;  /* 0x000000ffff007224 */ /* 0x001fe200078e0005 */
[----:B------:R-:W-:Y:S01]  /*5c40*/  IABS R14, R10 ;  /* 0x0000000a000e7213 */ /* 0x000fe20000000000 */
[----:B------:R-:W-:-:S04]  /*5c50*/  IMAD.HI.U32 R13, R7, R9, RZ ;  /* 0x00000009070d7227 */ /* 0x000fc800078e00ff */
[----:B------:R-:W-:Y:S01]  /*5c60*/  @!P3 IMAD.MOV R0, RZ, RZ, -R0 ;  /* 0x000000ffff00b224 */ /* 0x000fe200078e0a00 */
[----:B------:R-:W-:Y:S01]  /*5c70*/  ISETP.GT.U32.AND P3, PT, R28, R4, PT ;  /* 0x000000041c00720c */ /* 0x000fe20003f64070 */
[----:B------:R-:W-:-:S03]  /*5c80*/  IMAD.HI.U32 R6, R7, R12, RZ ;  /* 0x0000000c07067227 */ /* 0x000fc600078e00ff */
[----:B------:R0:W-:Y:S01]  /*5c90*/  STL [R1+0x34], R0 ;  /* 0x0000340001007387 */ /* 0x0001e20000100800 */
[----:B------:R-:W-:Y:S02]  /*5ca0*/  IMAD.MOV R13, RZ, RZ, -R13 ;  /* 0x000000ffff0d7224 */ /* 0x000fe400078e0a0d */
[----:B------:R-:W-:Y:S02]  /*5cb0*/  IMAD.MOV R6, RZ, RZ, -R6 ;  /* 0x000000ffff067224 */ /* 0x000fe400078e0a06 */
[--C-:B------:R-:W-:Y:S02]  /*5cc0*/  @!P2 IMAD.IADD R19, R19, 0x1, -R28.reuse ;  /* 0x000000011313a824 */ /* 0x100fe400078e0a1c */
[----:B------:R-:W-:Y:S02]  /*5cd0*/  IMAD R9, R28, R13, R9 ;  /* 0x0000000d1c097224 */ /* 0x000fe400078e0209 */
[----:B------:R-:W-:Y:S01]  /*5ce0*/  @!P3 IMAD.IADD R4, R4, 0x1, -R28 ;  /* 0x000000010404b824 */ /* 0x000fe200078e0a1c */
[C---:B------:R-:W-:Y:S01]  /*5cf0*/  ISETP.GT.U32.AND P2, PT, R28.reuse, R19, PT ;  /* 0x000000131c00720c */ /* 0x040fe20003f44070 */
[----:B0-----:R-:W-:Y:S01]  /*5d00*/  IMAD.MOV.U32 R0, RZ, RZ, R2 ;  /* 0x000000ffff007224 */ /* 0x001fe200078e0002 */
[C---:B------:R-:W-:Y:S01]  /*5d10*/  ISETP.GT.U32.AND P3, PT, R28.reuse, R11, PT ;  /* 0x0000000b1c00720c */ /* 0x040fe20003f64070 */
[----:B------:R-:W-:-:S02]  /*5d20*/  IMAD R12, R28, R6, R12 ;  /* 0x000000061c0c7224 */ /* 0x000fc400078e020c */
[----:B------:R-:W-:Y:S01]  /*5d30*/  @!P5 IMAD.MOV R0, RZ, RZ, -R0 ;  /* 0x000000ffff00d224 */ /* 0x000fe200078e0a00 */
[----:B------:R-:W-:Y:S01]  /*5d40*/  ISETP.GT.U32.AND P5, PT, R28, R9, PT ;  /* 0x000000091c00720c */ /* 0x000fe20003fa4070 */
[----:B------:R-:W-:-:S03]  /*5d50*/  IMAD.HI.U32 R5, R7, R14, RZ ;  /* 0x0000000e07057227 */ /* 0x000fc600078e00ff */
[----:B------:R0:W-:Y:S01]  /*5d60*/  STL [R1+0x2c], R0 ;  /* 0x00002c0001007387 */ /* 0x0001e20000100800 */
[----:B------:R-:W-:Y:S01]  /*5d70*/  VIADD R13, R29, 0x17 ;  /* 0x000000171d0d7836 */ /* 0x000fe20000000000 */
[----:B------:R-:W-:Y:S01]  /*5d80*/  IADD3 R5, -R5, RZ, RZ ;  /* 0x000000ff05057210 */ /* 0x000fe20007ffe1ff */
[----:B------:R-:W-:Y:S02]  /*5d90*/  @!P2 IMAD.IADD R19, R19, 0x1, -R28 ;  /* 0x000000011313a824 */ /* 0x000fe400078e0a1c */
[C---:B------:R-:W-:Y:S01]  /*5da0*/  VIADD R6, R29.reuse, 0x15 ;  /* 0x000000151d067836 */ /* 0x040fe20000000000 */
[----:B------:R-:W-:Y:S01]  /*5db0*/  IABS R2, R13 ;  /* 0x0000000d00027213 */ /* 0x000fe20000000000 */
[----:B------:R-:W-:Y:S02]  /*5dc0*/  IMAD R14, R28, R5, R14 ;  /* 0x000000051c0e7224 */ /* 0x000fe400078e020e */
[----:B------:R-:W-:Y:S02]  /*5dd0*/  VIADD R5, R29, 0x16 ;  /* 0x000000161d057836 */ /* 0x000fe40000000000 */
[----:B0-----:R-:W-:Y:S01]  /*5de0*/  IMAD.MOV.U32 R0, RZ, RZ, R4 ;  /* 0x000000ffff007224 */ /* 0x001fe200078e0004 */
[----:B------:R-:W-:Y:S01]  /*5df0*/  IABS R4, R6 ;  /* 0x0000000600047213 */ /* 0x000fe20000000000 */
[----:B------:R-:W-:Y:S01]  /*5e00*/  IMAD.HI.U32 R17, R7, R2, RZ ;  /* 0x0000000207117227 */ /* 0x000fe200078e00ff */
[----:B------:R-:W-:-:S02]  /*5e10*/  IABS R16, R5 ;  /* 0x0000000500107213 */ /* 0x000fc40000000000 */
[C---:B------:R-:W-:Y:S01]  /*5e20*/  ISETP.GT.U32.AND P2, PT, R28.reuse, R14, PT ;  /* 0x0000000e1c00720c */ /* 0x040fe20003f44070 */
[----:B------:R-:W-:Y:S01]  /*5e30*/  @!P4 IMAD.MOV R0, RZ, RZ, -R0 ;  /* 0x000000ffff00c224 */ /* 0x000fe200078e0a00 */
[C---:B------:R-:W-:Y:S01]  /*5e40*/  ISETP.GT.U32.AND P4, PT, R28.reuse, R12, PT ;  /* 0x0000000c1c00720c */ /* 0x040fe20003f84070 */
[----:B------:R-:W-:Y:S02]  /*5e50*/  IMAD.MOV R17, RZ, RZ, -R17 ;  /* 0x000000ffff117224 */ /* 0x000fe400078e0a11 */
[----:B------:R-:W-:Y:S01]  /*5e60*/  @!P5 IMAD.IADD R9, R9, 0x1, -R28 ;  /* 0x000000010909d824 */ /* 0x000fe200078e0a1c */
[----:B------:R0:W-:Y:S01]  /*5e70*/  STL [R1+0x28], R0 ;  /* 0x0000280001007387 */ /* 0x0001e20000100800 */
[C---:B------:R-:W-:Y:S02]  /*5e80*/  IMAD R2, R28.reuse, R17, R2 ;  /* 0x000000111c027224 */ /* 0x040fe400078e0202 */
[----:B------:R-:W-:Y:S01]  /*5e90*/  IMAD.HI.U32 R17, R7, R16, RZ ;  /* 0x0000001007117227 */ /* 0x000fe200078e00ff */
[----:B------:R-:W-:-:S03]  /*5ea0*/  ISETP.GT.U32.AND P5, PT, R28, R9, PT ;  /* 0x000000091c00720c */ /* 0x000fc60003fa4070 */
[----:B------:R-:W-:Y:S01]  /*5eb0*/  IMAD.HI.U32 R18, R7, R4, RZ ;  /* 0x0000000407127227 */ /* 0x000fe200078e00ff */
[----:B------:R-:W-:-:S03]  /*5ec0*/  IADD3 R17, -R17, RZ, RZ ;  /* 0x000000ff11117210 */ /* 0x000fc60007ffe1ff */
[----:B0-----:R-:W-:Y:S02]  /*5ed0*/  IMAD.MOV.U32 R0, RZ, RZ, R19 ;  /* 0x000000ffff007224 */ /* 0x001fe400078e0013 */
[----:B------:R-:W-:Y:S01]  /*5ee0*/  @!P4 IMAD.IADD R12, R12, 0x1, -R28 ;  /* 0x000000010c0cc824 */ /* 0x000fe200078e0a1c */
[----:B------:R-:W-:Y:S01]  /*5ef0*/  ISETP.GE.AND P4, PT, R8, RZ, PT ;  /* 0x000000ff0800720c */ /* 0x000fe20003f86270 */
[----:B------:R-:W-:Y:S02]  /*5f00*/  @!P1 IMAD.MOV R0, RZ, RZ, -R0 ;  /* 0x000000ffff009224 */ /* 0x000fe400078e0a00 */
[----:B------:R-:W-:Y:S01]  /*5f10*/  @!P3 IMAD.IADD R11, R11, 0x1, -R28 ;  /* 0x000000010b0bb824 */ /* 0x000fe200078e0a1c */
[C---:B------:R-:W-:Y:S01]  /*5f20*/  ISETP.GT.U32.AND P1, PT, R28.reuse, R12, PT ;  /* 0x0000000c1c00720c */ /* 0x040fe20003f24070 */
[----:B------:R-:W-:Y:S01]  /*5f30*/  IMAD.MOV R18, RZ, RZ, -R18 ;  /* 0x000000ffff127224 */ /* 0x000fe200078e0a12 */
[----:B------:R0:W-:Y:S01]  /*5f40*/  STL [R1+0x24], R0 ;  /* 0x0000240001007387 */ /* 0x0001e20000100800 */
[C---:B------:R-:W-:Y:S01]  /*5f50*/  IMAD R8, R28.reuse, R17, R16 ;  /* 0x000000111c087224 */ /* 0x040fe200078e0210 */
[C---:B------:R-:W-:Y:S01]  /*5f60*/  ISETP.GT.U32.AND P3, PT, R28.reuse, R11, PT ;  /* 0x0000000b1c00720c */ /* 0x040fe20003f64070 */
[----:B------:R-:W-:Y:S01]  /*5f70*/  @!P5 IMAD.IADD R9, R9, 0x1, -R28 ;  /* 0x000000010909d824 */ /* 0x000fe200078e0a1c */
[C---:B------:R-:W-:Y:S01]  /*5f80*/  ISETP.GT.U32.AND P5, PT, R28.reuse, R2, PT ;  /* 0x000000021c00720c */ /* 0x040fe20003fa4070 */
[----:B------:R-:W-:-:S02]  /*5f90*/  IMAD R4, R28, R18, R4 ;  /* 0x000000121c047224 */ /* 0x000fc400078e0204 */
[--C-:B------:R-:W-:Y:S01]  /*5fa0*/  @!P2 IMAD.IADD R14, R14, 0x1, -R28.reuse ;  /* 0x000000010e0ea824 */ /* 0x100fe200078e0a1c */
[----:B------:R-:W-:Y:S01]  /*5fb0*/  ISETP.GE.AND P2, PT, R13, RZ, PT ;  /* 0x000000ff0d00720c */ /* 0x000fe20003f46270 */
[----:B------:R-:W-:Y:S02]  /*5fc0*/  VIADD R13, R29, 0x14 ;  /* 0x000000141d0d7836 */ /* 0x000fe40000000000 */
[----:B------:R-:W-:Y:S01]  /*5fd0*/  @!P1 IMAD.IADD R12, R12, 0x1, -R28 ;  /* 0x000000010c0c9824 */ /* 0x000fe200078e0a1c */
[C---:B------:R-:W-:Y:S01]  /*5fe0*/  ISETP.GT.U32.AND P1, PT, R28.reuse, R8, PT ;  /* 0x000000081c00720c */ /* 0x040fe20003f24070 */
[----:B------:R-:W-:Y:S01]  /*5ff0*/  @!P0 IMAD.MOV R9, RZ, RZ, -R9 ;  /* 0x000000ffff098224 */ /* 0x000fe200078e0a09 */
[----:B------:R-:W-:Y:S01]  /*6000*/  IABS R16, R13 ;  /* 0x0000000d00107213 */ /* 0x000fe20000000000 */
[----:B------:R-:W-:Y:S01]  /*6010*/  @!P4 IMAD.MOV R12, RZ, RZ, -R12 ;  /* 0x000000ffff0cc224 */ /* 0x000fe200078e0a0c */
[----:B------:R-:W-:Y:S01]  /*6020*/  ISETP.GT.U32.AND P4, PT, R28, R4, PT ;  /* 0x000000041c00720c */ /* 0x000fe20003f84070 */
[--C-:B------:R-:W-:Y:S01]  /*6030*/  @!P3 IMAD.IADD R11, R11, 0x1, -R28.reuse ;  /* 0x000000010b0bb824 */ /* 0x100fe200078e0a1c */
[----:B------:R-:W-:Y:S01]  /*6040*/  ISETP.GE.AND P3, PT, R10, RZ, PT ;  /* 0x000000ff0a00720c */ /* 0x000fe20003f66270 */
[--C-:B------:R-:W-:Y:S01]  /*6050*/  @!P5 IMAD.IADD R2, R2, 0x1, -R28.reuse ;  /* 0x000000010202d824 */ /* 0x100fe200078e0a1c */
[C---:B------:R-:W-:Y:S01]  /*6060*/  ISETP.GT.U32.AND P5, PT, R28.reuse, R14, PT ;  /* 0x0000000e1c00720c */ /* 0x040fe20003fa4070 */
[----:B------:R-:W-:Y:S01]  /*6070*/  @!P6 IMAD.MOV R11, RZ, RZ, -R11 ;  /* 0x000000ffff0be224 */ /* 0x000fe200078e0a0b */
[----:B------:R-:W-:Y:S01]  /*6080*/  ISETP.GE.AND P6, PT, R5, RZ, PT ;  /* 0x000000ff0500720c */ /* 0x000fe20003fc6270 */
[----:B------:R-:W-:Y:S01]  /*6090*/  IMAD.HI.U32 R5, R7, R16, RZ ;  /* 0x0000001007057227 */ /* 0x000fe200078e00ff */
[----:B------:R-:W-:Y:S01]  /*60a0*/  ISETP.GT.U32.AND P0, PT, R28, R2, PT ;  /* 0x000000021c00720c */ /* 0x000fe20003f04070 */
[----:B------:R-:W-:Y:S02]  /*60b0*/  STL [R1+0x74c], R9 ;  /* 0x00074c0901007387 */ /* 0x000fe40000100800 */
[----:B------:R-:W-:-:S02]  /*60c0*/  @!P1 IMAD.IADD R8, R8, 0x1, -R28 ;  /* 0x0000000108089824 */ /* 0x000fc400078e0a1c */
[----:B------:R-:W-:Y:S01]  /*60d0*/  @!P4 IADD3 R4, R4, -R28, RZ ;  /* 0x8000001c0404c210 */ /* 0x000fe20007ffe0ff */
[----:B------:R-:W-:Y:S01]  /*60e0*/  IMAD.MOV R5, RZ, RZ, -R5 ;  /* 0x000000ffff057224 */ /* 0x000fe200078e0a05 */
[----:B------:R-:W-:Y:S01]  /*60f0*/  STL [R1+0x750], R11 ;  /* 0x0007500b01007387 */ /* 0x000fe20000100800 */
[----:B------:R-:W-:Y:S01]  /*6100*/  ISETP.GT.U32.AND P4, PT, R28, R8, PT ;  /* 0x000000081c00720c */ /* 0x000fe20003f84070 */
[----:B------:R-:W-:Y:S01]  /*6110*/  @!P5 IMAD.IADD R14, R14, 0x1, -R28 ;  /* 0x000000010e0ed824 */ /* 0x000fe200078e0a1c */
[----:B------:R-:W-:Y:S01]  /*6120*/  ISETP.GE.AND P5, PT, R6, RZ, PT ;  /* 0x000000ff0600720c */ /* 0x000fe20003fa6270 */
[C---:B------:R-:W-:Y:S01]  /*6130*/  IMAD R5, R28.reuse, R5, R16 ;  /* 0x000000051c057224 */ /* 0x040fe200078e0210 */
[----:B------:R-:W-:Y:S01]  /*6140*/  STL [R1+0x754], R12 ;  /* 0x0007540c01007387 */ /* 0x000fe20000100800 */
[C---:B------:R-:W-:Y:S02]  /*6150*/  VIADD R10, R29.reuse, 0x13 ;  /* 0x000000131d0a7836 */ /* 0x040fe40000000000 */
[----:B------:R-:W-:Y:S01]  /*6160*/  @!P3 IMAD.MOV R14, RZ, RZ, -R14 ;  /* 0x000000ffff0eb224 */ /* 0x000fe200078e0a0e */
[----:B------:R-:W-:Y:S01]  /*6170*/  ISETP.GT.U32.AND P3, PT, R28, R4, PT ;  /* 0x000000041c00720c */ /* 0x000fe20003f64070 */
[--C-:B------:R-:W-:Y:S01]  /*6180*/  @!P0 IMAD.IADD R2, R2, 0x1, -R28.reuse ;  /* 0x0000000102028824 */ /* 0x100fe200078e0a1c */
[----:B------:R-:W-:Y:S01]  /*6190*/  IABS R17, R10 ;  /* 0x0000000a00117213 */ /* 0x000fe20000000000 */
[----:B------:R-:W-:Y:S01]  /*61a0*/  VIADD R19, R29, 0x12 ;  /* 0x000000121d137836 */ /* 0x000fe20000000000 */
[----:B------:R-:W-:Y:S01]  /*61b0*/  STL [R1+0x758], R14 ;  /* 0x0007580e01007387 */ /* 0x000fe20000100800 */
[----:B------:R-:W-:Y:S01]  /*61c0*/  @!P4 IMAD.IADD R8, R8, 0x1, -R28 ;  /* 0x000000010808c824 */ /* 0x000fe200078e0a1c */
[----:B------:R-:W-:Y:S01]  /*61d0*/  ISETP.GT.U32.AND P4, PT, R28, R5, PT ;  /* 0x000000051c00720c */ /* 0x000fe20003f84070 */
[----:B0-----:R-:W-:Y:S01]  /*61e0*/  IMAD.MOV.U32 R0, RZ, RZ, R2 ;  /* 0x000000ffff007224 */ /* 0x001fe200078e0002 */
[----:B------:R-:W-:Y:S01]  /*61f0*/  ISETP.GE.AND P0, PT, R13, RZ, PT ;  /* 0x000000ff0d00720c */ /* 0x000fe20003f06270 */
[----:B------:R-:W-:Y:S01]  /*6200*/  IMAD.HI.U32 R6, R7, R17, RZ ;  /* 0x0000001107067227 */ /* 0x000fe200078e00ff */
[----:B------:R-:W-:-:S03]  /*6210*/  ISETP.GE.AND P1, PT, R10, RZ, PT ;  /* 0x000000ff0a00720c */ /* 0x000fc60003f26270 */
[----:B------:R-:W-:Y:S01]  /*6220*/  @!P2 IMAD.MOV R0, RZ, RZ, -R0 ;  /* 0x000000ffff00a224 */ /* 0x000fe200078e0a00 */
[----:B------:R-:W-:Y:S01]  /*6230*/  ISETP.GE.AND P2, PT, R19, RZ, PT ;  /* 0x000000ff1300720c */ /* 0x000fe20003f46270 */
[----:B------:R-:W-:Y:S01]  /*6240*/  IMAD.MOV R6, RZ, RZ, -R6 ;  /* 0x000000ffff067224 */ /* 0x000fe200078e0a06 */
[----:B------:R-:W-:Y:S01]  /*6250*/  IABS R19, R19 ;  /* 0x0000001300137213 */ /* 0x000fe20000000000 */
[--C-:B------:R-:W-:Y:S01]  /*6260*/  @!P3 IMAD.IADD R4, R4, 0x1, -R28.reuse ;  /* 0x000000010404b824 */ /* 0x100fe200078e0a1c */
[----:B------:R0:W-:Y:S01]  /*6270*/  STL [R1+0x64], R0 ;  /* 0x0000640001007387 */ /* 0x0001e20000100800 */
[----:B------:R-:W-:Y:S01]  /*6280*/  @!P4 IMAD.IADD R5, R5, 0x1, -R28 ;  /* 0x000000010505c824 */ /* 0x000fe200078e0a1c */
[----:B------:R-:W-:Y:S01]  /*6290*/  ISETP.GE.AND P3, PT, R21, RZ, PT ;  /* 0x000000ff1500720c */ /* 0x000fe20003f66270 */
[C---:B------:R-:W-:Y:S01]  /*62a0*/  IMAD R17, R28.reuse, R6, R17 ;  /* 0x000000061c117224 */ /* 0x040fe200078e0211 */
[----:B------:R-:W-:Y:S01]  /*62b0*/  IABS R21, R21 ;  /* 0x0000001500157213 */ /* 0x000fe20000000000 */
[----:B------:R-:W-:Y:S01]  /*62c0*/  IMAD.MOV.U32 R3, RZ, RZ, R8 ;  /* 0x000000ffff037224 */ /* 0x000fe200078e0008 */
[----:B------:R-:W-:Y:S01]  /*62d0*/  ISETP.GT.U32.AND P4, PT, R28, R5, PT ;  /* 0x000000051c00720c */ /* 0x000fe20003f84070 */
[----:B------:R-:W-:-:S04]  /*62e0*/  IMAD.HI.U32 R8, R7, R19, RZ ;  /* 0x0000001307087227 */ /* 0x000fc800078e00ff */
[----:B0-----:R-:W-:Y:S01]  /*62f0*/  IMAD.MOV.U32 R0, RZ, RZ, R4 ;  /* 0x000000ffff007224 */ /* 0x001fe200078e0004 */
[----:B------:R-:W-:Y:S01]  /*6300*/  IADD3 R8, -R8, RZ, RZ ;  /* 0x000000ff08087210 */ /* 0x000fe20007ffe1ff */
[----:B------:R-:W-:-:S04]  /*6310*/  IMAD.HI.U32 R4, R7, R21, RZ ;  /* 0x0000001507047227 */ /* 0x000fc800078e00ff */
[----:B------:R-:W-:Y:S01]  /*6320*/  @!P5 IMAD.MOV R0, RZ, RZ, -R0 ;  /* 0x000000ffff00d224 */ /* 0x000fe200078e0a00 */
[C---:B------:R-:W-:Y:S01]  /*6330*/  ISETP.GT.U32.AND P5, PT, R28.reuse, R17, PT ;  /* 0x000000111c00720c */ /* 0x040fe20003fa4070 */
[----:B------:R-:W-:Y:S02]  /*6340*/  @!P6 IMAD.MOV R3, RZ, RZ, -R3 ;  /* 0x000000ffff03e224 */ /* 0x000fe400078e0a03 */
[----:B------:R-:W-:Y:S02]  /*6350*/  VIADD R22, R29, 0x10 ;  /* 0x000000101d167836 */ /* 0x000fe40000000000 */
[----:B------:R-:W-:Y:S01]  /*6360*/  IMAD.MOV R4, RZ, RZ, -R4 ;  /* 0x000000ffff047224 */ /* 0x000fe200078e0a04 */
[----:B------:R-:W-:Y:S01]  /*6370*/  STL [R1+0x68], R3 ;  /* 0x0000680301007387 */ /* 0x000fe20000100800 */
[----:B------:R-:W-:Y:S01]  /*6380*/  IMAD R19, R28, R8, R19 ;  /* 0x000000081c137224 */ /* 0x000fe200078e0213 */
[----:B------:R-:W-:Y:S01]  /*6390*/  ISETP.GE.AND P6, PT, R22, RZ, PT ;  /* 0x000000ff1600720c */ /* 0x000fe20003fc6270 */
[--C-:B------:R-:W-:Y:S01]  /*63a0*/  @!P4 IMAD.IADD R5, R5, 0x1, -R28.reuse ;  /* 0x000000010505c824 */ /* 0x100fe200078e0a1c */
[----:B------:R0:W-:Y:S01]  /*63b0*/  STL [R1+0x6c], R0 ;  /* 0x00006c0001007387 */ /* 0x0001e20000100800 */
[C---:B------:R-:W-:Y:S01]  /*63c0*/  IMAD R21, R28.reuse, R4, R21 ;  /* 0x000000041c157224 */ /* 0x040fe200078e0215 */
[----:B------:R-:W-:Y:S01]  /*63d0*/  IABS R22, R22 ;  /* 0x0000001600167213 */ /* 0x000fe20000000000 */
[----:B------:R-:W-:Y:S01]  /*63e0*/  @!P5 IMAD.IADD R17, R17, 0x1, -R28 ;  /* 0x000000011111d824 */ /* 0x000fe200078e0a1c */
[----:B------:R-:W-:Y:S01]  /*63f0*/  ISETP.GT.U32.AND P4, PT, R28, R19, PT ;  /* 0x000000131c00720c */ /* 0x000fe20003f84070 */
[----:B------:R-:W-:-:S02]  /*6400*/  VIADD R6, R29, 0xf ;  /* 0x0000000f1d067836 */ /* 0x000fc40000000000 */
[----:B------:R-:W-:Y:S01]  /*6410*/  IMAD.HI.U32 R8, R7, R22, RZ ;  /* 0x0000001607087227 */ /* 0x000fe200078e00ff */
[C---:B------:R-:W-:Y:S02]  /*6420*/  ISETP.GT.U32.AND P5, PT, R28.reuse, R17, PT ;  /* 0x000000111c00720c */ /* 0x040fe40003fa4070 */
[----:B------:R-:W-:Y:S01]  /*6430*/  IABS R24, R6 ;  /* 0x0000000600187213 */ /* 0x000fe20000000000 */
[----:B0-----:R-:W-:Y:S02]  /*6440*/  IMAD.MOV.U32 R0, RZ, RZ, R5 ;  /* 0x000000ffff007224 */ /* 0x001fe400078e0005 */
[----:B------:R-:W-:Y:S02]  /*6450*/  IMAD.MOV R8, RZ, RZ, -R8 ;  /* 0x000000ffff087224 */ /* 0x000fe400078e0a08 */
[----:B------:R-:W-:Y:S01]  /*6460*/  @!P0 IMAD.MOV R0, RZ, RZ, -R0 ;  /* 0x000000ffff008224 */ /* 0x000fe200078e0a00 */
[----:B------:R-:W-:Y:S01]  /*6470*/  ISETP.GT.U32.AND P0, PT, R28, R21, PT ;  /* 0x000000151c00720c */ /* 0x000fe20003f04070 */
[----:B------:R-:W-:-:S02]  /*6480*/  VIADD R2, R29, 0xe ;  /* 0x0000000e1d027836 */ /* 0x000fc40000000000 */
[----:B------:R-:W-:Y:S01]  /*6490*/  IMAD R22, R28, R8, R22 ;  /* 0x000000081c167224 */ /* 0x000fe200078e0216 */
[----:B------:R0:W-:Y:S01]  /*64a0*/  STL [R1+0x54], R0 ;  /* 0x0000540001007387 */ /* 0x0001e20000100800 */
[----:B------:R-:W-:Y:S01]  /*64b0*/  @!P4 IMAD.IADD R19, R19, 0x1, -R28 ;  /* 0x000000011313c824 */ /* 0x000fe200078e0a1c */
[----:B------:R-:W-:Y:S01]  /*64c0*/  IABS R25, R2 ;  /* 0x0000000200197213 */ /* 0x000fe20000000000 */
[----:B------:R-:W-:-:S03]  /*64d0*/  IMAD.HI.U32 R10, R7, R24, RZ ;  /* 0x00000018070a7227 */ /* 0x000fc600078e00ff */
[C---:B------:R-:W-:Y:S01]  /*64e0*/  ISETP.GT.U32.AND P4, PT, R28.reuse, R19, PT ;  /* 0x000000131c00720c */ /* 0x040fe20003f84070 */
[--C-:B------:R-:W-:Y:S01]  /*64f0*/  @!P5 IMAD.IADD R17, R17, 0x1, -R28.reuse ;  /* 0x000000011111d824 */ /* 0x100fe200078e0a1c */
[C---:B------:R-:W-:Y:S01]  /*6500*/  ISETP.GT.U32.AND P5, PT, R28.reuse, R22, PT ;  /* 0x000000161c00720c */ /* 0x040fe20003fa4070 */
[----:B------:R-:W-:Y:S02]  /*6510*/  @!P0 IMAD.IADD R21, R21, 0x1, -R28 ;  /* 0x0000000115158824 */ /* 0x000fe400078e0a1c */
[----:B------:R-:W-:Y:S02]  /*6520*/  IMAD.MOV R5, RZ, RZ, -R10 ;  /* 0x000000ffff057224 */ /* 0x000fe400078e0a0a */
[----:B------:R-:W-:Y:S01]  /*6530*/  IMAD.HI.U32 R4, R7, R25, RZ ;  /* 0x0000001907047227 */ /* 0x000fe200078e00ff */
[----:B------:R-:W-:-:S03]  /*6540*/  ISETP.GT.U32.AND P0, PT, R28, R21, PT ;  /* 0x000000151c00720c */ /* 0x000fc60003f04070 */
[----:B------:R-:W-:Y:S02]  /*6550*/  IMAD R24, R28, R5, R24 ;  /* 0x000000051c187224 */ /* 0x000fe400078e0218 */
[----:B------:R-:W-:Y:S02]  /*6560*/  VIADD R5, R29, 0xd ;  /* 0x0000000d1d057836 */ /* 0x000fe40000000000 */
[----:B------:R-:W-:Y:S01]  /*6570*/  IMAD.MOV R4, RZ, RZ, -R4 ;  /* 0x000000ffff047224 */ /* 0x000fe200078e0a04 */
[----:B------:R-:W-:Y:S01]  /*6580*/  @!P5 IADD3 R22, R22, -R28, RZ ;  /* 0x8000001c1616d210 */ /* 0x000fe20007ffe0ff */
[--C-:B------:R-:W-:Y:S01]  /*6590*/  @!P4 IMAD.IADD R19, R19, 0x1, -R28.reuse ;  /* 0x000000011313c824 */ /* 0x100fe200078e0a1c */
[----:B------:R-:W-:Y:S01]  /*65a0*/  IABS R27, R5 ;  /* 0x00000005001b7213 */ /* 0x000fe20000000000 */
[C---:B------:R-:W-:Y:S01]  /*65b0*/  IMAD R25, R28.reuse, R4, R25 ;  /* 0x000000041c197224 */ /* 0x040fe200078e0219 */
[C---:B------:R-:W-:Y:S01]  /*65c0*/  ISETP.GT.U32.AND P4, PT, R28.reuse, R24, PT ;  /* 0x000000181c00720c */ /* 0x040fe20003f84070 */
[----:B------:R-:W-:Y:S01]  /*65d0*/  @!P0 IMAD.IADD R21, R21, 0x1, -R28 ;  /* 0x0000000115158824 */ /* 0x000fe200078e0a1c */
[C---:B------:R-:W-:Y:S01]  /*65e0*/  ISETP.GT.U32.AND P5, PT, R28.reuse, R22, PT ;  /* 0x000000161c00720c */ /* 0x040fe20003fa4070 */
[----:B------:R-:W-:Y:S01]  /*65f0*/  IMAD.HI.U32 R4, R7, R27, RZ ;  /* 0x0000001b07047227 */ /* 0x000fe200078e00ff */
[----:B------:R-:W-:-:S03]  /*6600*/  ISETP.GT.U32.AND P0, PT, R28, R25, PT ;  /* 0x000000191c00720c */ /* 0x000fc60003f04070 */
[----:B------:R-:W-:Y:S02]  /*6610*/  IMAD.MOV R4, RZ, RZ, -R4 ;  /* 0x000000ffff047224 */ /* 0x000fe400078e0a04 */
[----:B------:R-:W-:Y:S02]  /*6620*/  VIADD R8, R29, 0xc ;  /* 0x0000000c1d087836 */ /* 0x000fe40000000000 */
[----:B------:R-:W-:Y:S02]  /*6630*/  IMAD R27, R28, R4, R27 ;  /* 0x000000041c1b7224 */ /* 0x000fe400078e021b */
[--C-:B------:R-:W-:Y:S01]  /*6640*/  @!P4 IMAD.IADD R24, R24, 0x1, -R28.reuse ;  /* 0x000000011818c824 */ /* 0x100fe200078e0a1c */
[----:B------:R-:W-:Y:S01]  /*6650*/  IABS R16, R8 ;  /* 0x0000000800107213 */ /* 0x000fe20000000000 */
[--C-:B------:R-:W-:Y:S01]  /*6660*/  @!P5 IMAD.IADD R22, R22, 0x1, -R28.reuse ;  /* 0x000000011616d824 */ /* 0x100fe200078e0a1c */
[C---:B------:R-:W-:Y:S01]  /*6670*/  ISETP.GT.U32.AND P5, PT, R28.reuse, R27, PT ;  /* 0x0000001b1c00720c */ /* 0x040fe20003fa4070 */
[----:B------:R-:W-:Y:S01]  /*6680*/  @!P0 IMAD.IADD R25, R25, 0x1, -R28 ;  /* 0x0000000119198824 */ /* 0x000fe200078e0a1c */
[----:B------:R-:W-:Y:S01]  /*6690*/  ISETP.GT.U32.AND P0, PT, R28, R24, PT ;  /* 0x000000181c00720c */ /* 0x000fe20003f04070 */
[----:B------:R-:W-:Y:S01]  /*66a0*/  IMAD.HI.U32 R18, R7, R16, RZ ;  /* 0x0000001007127227 */ /* 0x000fe200078e00ff */
[----:B------:R-:W-:Y:S01]  /*66b0*/  ISETP.GE.AND P4, PT, R6, RZ, PT ;  /* 0x000000ff0600720c */ /* 0x000fe20003f86270 */
[----:B------:R1:W-:Y:S02]  /*66c0*/  STL [R1+0x60], R8 ;  /* 0x0000600801007387 */ /* 0x0003e40000100800 */
[----:B------:R-:W-:-:S02]  /*66d0*/  VIADD R3, R29, 0xb ;  /* 0x0000000b1d037836 */ /* 0x000fc40000000000 */
[----:B------:R-:W-:Y:S02]  /*66e0*/  IMAD.MOV R18, RZ, RZ, -R18 ;  /* 0x000000ffff127224 */ /* 0x000fe400078e0a12 */
[----:B0-----:R-:W-:Y:S01]  /*66f0*/  VIADD R0, R29, 0xa ;  /* 0x0000000a1d007836 */ /* 0x001fe20000000000 */
[----:B------:R-:W-:Y:S01]  /*6700*/  IABS R10, R3 ;  /* 0x00000003000a7213 */ /* 0x000fe20000000000 */
[----:B------:R-:W-:Y:S01]  /*6710*/  IMAD R6, R28, R18, R16 ;  /* 0x000000121c067224 */ /* 0x000fe200078e0210 */
[----:B------:R-:W-:Y:S01]  /*6720*/  STL [R1+0x5c], R3 ;  /* 0x00005c0301007387 */ /* 0x000fe20000100800 */
[----:B------:R-:W-:Y:S01]  /*6730*/  @!P5 IMAD.IADD R27, R27, 0x1, -R28 ;  /* 0x000000011b1bd824 */ /* 0x000fe200078e0a1c */
[----:B------:R-:W-:Y:S01]  /*6740*/  IABS R13, R0 ;  /* 0x00000000000d7213 */ /* 0x000fe20000000000 */
[----:B------:R-:W-:Y:S01]  /*6750*/  @!P1 IMAD.MOV R17, RZ, RZ, -R17 ;  /* 0x000000ffff119224 */ /* 0x000fe200078e0a11 */
[----:B------:R0:W-:Y:S01]  /*6760*/  STL [R1+0x58], R0 ;  /* 0x0000580001007387 */ /* 0x0001e20000100800 */
[----:B------:R-:W-:Y:S01]  /*6770*/  @!P0 IADD3 R24, R24, -R28, RZ ;  /* 0x8000001c18188210 */ /* 0x000fe20007ffe0ff */
[C---:B-1----:R-:W-:Y:S01]  /*6780*/  IMAD.HI.U32 R8, R7.reuse, R10, RZ ;  /* 0x0000000a07087227 */ /* 0x042fe200078e00ff */
[C---:B------:R-:W-:Y:S01]  /*6790*/  ISETP.GT.U32.AND P0, PT, R28.reuse, R6, PT ;  /* 0x000000061c00720c */ /* 0x040fe20003f04070 */
[----:B------:R-:W-:Y:S01]  /*67a0*/  STL [R1+0x7cc], R22 ;  /* 0x0007cc1601007387 */ /* 0x000fe20000100800 */
[----:B------:R-:W-:Y:S01]  /*67b0*/  ISETP.GT.U32.AND P1, PT, R28, R27, PT ;  /* 0x0000001b1c00720c */ /* 0x000fe20003f24070 */
[----:B------:R-:W-:Y:S01]  /*67c0*/  IMAD.HI.U32 R4, R7, R13, RZ ;  /* 0x0000000d07047227 */ /* 0x000fe200078e00ff */
[----:B------:R-:W-:-:S02]  /*67d0*/  IABS R16, R15 ;  /* 0x0000000f00107213 */ /* 0x000fc40000000000 */
[C---:B------:R-:W-:Y:S01]  /*67e0*/  ISETP.GT.U32.AND P5, PT, R28.reuse, R25, PT ;  /* 0x000000191c00720c */ /* 0x040fe20003fa4070 */
[C---:B0-----:R-:W-:Y:S02]  /*67f0*/  VIADD R0, R29.reuse, 0x9 ;  /* 0x000000091d007836 */ /* 0x041fe40000000000 */
[----:B------:R-:W-:Y:S02]  /*6800*/  IMAD.MOV R8, RZ, RZ, -R8 ;  /* 0x000000ffff087224 */ /* 0x000fe400078e0a08 */
[----:B------:R-:W-:Y:S01]  /*6810*/  VIADD R3, R29, 0x7 ;  /* 0x000000071d037836 */ /* 0x000fe20000000000 */
[----:B------:R-:W-:Y:S01]  /*6820*/  STL [R1+0x3c], R0 ;  /* 0x00003c0001007387 */ /* 0x000fe20000100800 */
[----:B------:R-:W-:Y:S02]  /*6830*/  IMAD.MOV R4, RZ, RZ, -R4 ;  /* 0x000000ffff047224 */ /* 0x000fe400078e0a04 */
[C---:B------:R-:W-:Y:S01]  /*6840*/  IMAD R10, R28.reuse, R8, R10 ;  /* 0x000000081c0a7224 */ /* 0x040fe200078e020a */
[----:B------:R0:W-:Y:S01]  /*6850*/  STL [R1+0x75c], R17 ;  /* 0x00075c1101007387 */ /* 0x0001e20000100800 */
[----:B------:R-:W-:Y:S01]  /*6860*/  IABS R8, R0 ;  /* 0x0000000000087213 */ /* 0x000fe20000000000 */
[----:B------:R-:W-:Y:S01]  /*6870*/  IMAD R13, R28, R4, R13 ;  /* 0x000000041c0d7224 */ /* 0x000fe200078e020d */
[----:B------:R-:W-:Y:S01]  /*6880*/  IABS R18, R3 ;  /* 0x0000000300127213 */ /* 0x000fe20000000000 */
[--C-:B------:R-:W-:Y:S01]  /*6890*/  @!P0 IMAD.IADD R6, R6, 0x1, -R28.reuse ;  /* 0x0000000106068824 */ /* 0x100fe200078e0a1c */
[----:B------:R-:W-:Y:S01]  /*68a0*/  ISETP.GE.AND P0, PT, R2, RZ, PT ;  /* 0x000000ff0200720c */ /* 0x000fe20003f06270 */
[----:B------:R-:W-:Y:S01]  /*68b0*/  IMAD.HI.U32 R26, R7, R8, RZ ;  /* 0x00000008071a7227 */ /* 0x000fe200078e00ff */
[----:B------:R-:W-:Y:S03]  /*68c0*/  STL [R1+0x7c8], R15 ;  /* 0x0007c80f01007387 */ /* 0x000fe60000100800 */
[----:B0-----:R-:W-:Y:S01]  /*68d0*/  VIADD R17, R29, 0x6 ;  /* 0x000000061d117836 */ /* 0x001fe20000000000 */
[----:B------:R0:W-:Y:S01]  /*68e0*/  STL [R1+0x7d0], R3 ;  /* 0x0007d00301007387 */ /* 0x0001e20000100800 */
[----:B------:R-:W-:Y:S01]  /*68f0*/  @!P1 IMAD.IADD R27, R27, 0x1, -R28 ;  /* 0x000000011b1b9824 */ /* 0x000fe200078e0a1c */
[----:B------:R-:W-:Y:S01]  /*6900*/  ISETP.GT.U32.AND P1, PT, R28, R13, PT ;  /* 0x0000000d1c00720c */ /* 0x000fe20003f24070 */
[----:B------:R-:W-:Y:S01]  /*6910*/  IMAD.HI.U32 R4, R7, R18, RZ ;  /* 0x0000001207047227 */ /* 0x000fe200078e00ff */
[----:B------:R-:W-:-:S03]  /*6920*/  IABS R20, R17 ;  /* 0x0000001100147213 */ /* 0x000fc60000000000 */
[----:B------:R-:W-:Y:S02]  /*6930*/  IMAD.MOV R26, RZ, RZ, -R26 ;  /* 0x000000ffff1a7224 */ /* 0x000fe400078e0a1a */
[----:B------:R-:W-:-:S04]  /*6940*/  IMAD.HI.U32 R2, R7, R20, RZ ;  /* 0x0000001407027227 */ /* 0x000fc800078e00ff */
[C---:B------:R-:W-:Y:S02]  /*6950*/  VIADD R0, R29.reuse, 0x5 ;  /* 0x000000051d007836 */ /* 0x040fe40000000000 */
[----:B------:R-:W-:Y:S02]  /*6960*/  IMAD.MOV R2, RZ, RZ, -R2 ;  /* 0x000000ffff027224 */ /* 0x000fe400078e0a02 */
[C---:B------:R-:W-:Y:S02]  /*6970*/  VIADD R12, R29.reuse, 0x3 ;  /* 0x000000031d0c7836 */ /* 0x040fe40000000000 */
[----:B------:R-:W-:Y:S02]  /*6980*/  IMAD.MOV R4, RZ, RZ, -R4 ;  /* 0x000000ffff047224 */ /* 0x000fe400078e0a04 */
[----:B------:R-:W-:Y:S02]  /*6990*/  VIADD R11, R29, 0x2 ;  /* 0x000000021d0b7836 */ /* 0x000fe40000000000 */
[----:B------:R-:W-:Y:S01]  /*69a0*/  IMAD R8, R28, R26, R8 ;  /* 0x0000001a1c087224 */ /* 0x000fe200078e0208 */
[----:B------:R-:W-:Y:S01]  /*69b0*/  IABS R26, R0 ;  /* 0x00000000001a7213 */ /* 0x000fe20000000000 */
[----:B------:R-:W-:-:S04]  /*69c0*/  IMAD.HI.U32 R23, R7, R16, RZ ;  /* 0x0000001007177227 */ /* 0x000fc800078e00ff */
[C---:B------:R-:W-:Y:S01]  /*69d0*/  IMAD R20, R28.reuse, R2, R20 ;  /* 0x000000021c147224 */ /* 0x040fe200078e0214 */
[----:B------:R-:W-:Y:S01]  /*69e0*/  IABS R2, R12 ;  /* 0x0000000c00027213 */ /* 0x000fe20000000000 */
[----:B------:R-:W-:Y:S01]  /*69f0*/  IMAD R18, R28, R4, R18 ;  /* 0x000000041c127224 */ /* 0x000fe200078e0212 */
[----:B------:R-:W-:Y:S01]  /*6a00*/  IABS R4, R11 ;  /* 0x0000000b00047213 */ /* 0x000fe20000000000 */
[----:B------:R-:W-:Y:S02]  /*6a10*/  IMAD.MOV R23, RZ, RZ, -R23 ;  /* 0x000000ffff177224 */ /* 0x000fe400078e0a17 */
[C---:B------:R-:W-:Y:S02]  /*6a20*/  VIADD R14, R29.reuse, 0x4 ;  /* 0x000000041d0e7836 */ /* 0x040fe40000000000 */
[----:B------:R-:W-:Y:S02]  /*6a30*/  VIADD R9, R29, 0x1 ;  /* 0x000000011d097836 */ /* 0x000fe40000000000 */
[----:B------:R-:W-:-:S04]  /*6a40*/  IMAD.HI.U32 R29, R7, R26, RZ ;  /* 0x0000001a071d7227 */ /* 0x000fc800078e00ff */
[----:B0-----:R-:W-:-:S04]  /*6a50*/  IMAD.HI.U32 R3, R7, R2, RZ ;  /* 0x0000000207037227 */ /* 0x001fc800078e00ff */
[----:B------:R-:W-:Y:S01]  /*6a60*/  @!P1 IMAD.IADD R13, R13, 0x1, -R28 ;  /* 0x000000010d0d9824 */ /* 0x000fe200078e0a1c */
[----:B------:R-:W-:Y:S01]  /*6a70*/  ISETP.GE.AND P1, PT, R5, RZ, PT ;  /* 0x000000ff0500720c */ /* 0x000fe20003f26270 */
[----:B------:R-:W-:Y:S01]  /*6a80*/  IMAD.HI.U32 R22, R7, R4, RZ ;  /* 0x0000000407167227 */ /* 0x000fe200078e00ff */
[----:B------:R-:W-:-:S03]  /*6a90*/  IABS R5, R9 ;  /* 0x0000000900057213 */ /* 0x000fc60000000000 */
[C---:B------:R-:W-:Y:S01]  /*6aa0*/  IMAD R16, R28.reuse, R23, R16 ;  /* 0x000000171c107224 */ /* 0x040fe200078e0210 */
[----:B------:R-:W-:Y:S01]  /*6ab0*/  IABS R23, R14 ;  /* 0x0000000e00177213 */ /* 0x000fe20000000000 */
[----:B------:R-:W-:Y:S02]  /*6ac0*/  IMAD.MOV R15, RZ, RZ, -R29 ;  /* 0x000000ffff0f7224 */ /* 0x000fe400078e0a1d */
[----:B------:R-:W-:Y:S02]  /*6ad0*/  IMAD.MOV R3, RZ, RZ, -R3 ;  /* 0x000000ffff037224 */ /* 0x000fe400078e0a03 */
[----:B------:R-:W-:Y:S02]  /*6ae0*/  IMAD.MOV R22, RZ, RZ, -R22 ;  /* 0x000000ffff167224 */ /* 0x000fe400078e0a16 */
[----:B------:R-:W-:Y:S02]  /*6af0*/  IMAD R26, R28, R15, R26 ;  /* 0x0000000f1c1a7224 */ /* 0x000fe400078e021a */
[----:B------:R-:W-:-:S04]  /*6b00*/  IMAD.HI.U32 R29, R7, R23, RZ ;  /* 0x00000017071d7227 */ /* 0x000fc800078e00ff */
[----:B------:R-:W-:-:S04]  /*6b10*/  IMAD.HI.U32 R15, R7, R5, RZ ;  /* 0x00000005070f7227 */ /* 0x000fc800078e00ff */
[C---:B------:R-:W-:Y:S02]  /*6b20*/  IMAD R7, R28.reuse, R3, R2 ;  /* 0x000000031c077224 */ /* 0x040fe400078e0202 */
[----:B------:R-:W2:Y:S01]  /*6b30*/  LDL.LU R3, [R1+0x7d0] ;  /* 0x0007d00001037983 */ /* 0x000ea20000300800 */
[C---:B------:R-:W-:Y:S02]  /*6b40*/  IMAD R4, R28.reuse, R22, R4 ;  /* 0x000000161c047224 */ /* 0x040fe400078e0204 */
[----:B------:R-:W-:Y:S01]  /*6b50*/  @!P5 IMAD.IADD R25, R25, 0x1, -R28 ;  /* 0x000000011919d824 */ /* 0x000fe200078e0a1c */
[----:B------:R-:W3:Y:S01]  /*6b60*/  LDL.LU R22, [R1+0x7cc] ;  /* 0x0007cc0001167983 */ /* 0x000ee20000300800 */
[----:B------:R-:W-:Y:S01]  /*6b70*/  IMAD.MOV R2, RZ, RZ, -R15 ;  /* 0x000000ffff027224 */ /* 0x000fe200078e0a0f */
[----:B------:R-:W-:Y:S01]  /*6b80*/  ISETP.GT.U32.AND P5, PT, R28, R10, PT ;  /* 0x0000000a1c00720c */ /* 0x000fe20003fa4070 */
[----:B------:R-:W-:Y:S01]  /*6b90*/  IMAD.MOV R29, RZ, RZ, -R29 ;  /* 0x000000ffff1d7224 */ /* 0x000fe200078e0a1d */
[----:B------:R-:W4:Y:S01]  /*6ba0*/  LDL.LU R15, [R1+0x7c8] ;  /* 0x0007c800010f7983 */ /* 0x000f220000300800 */
[----:B------:R-:W-:-:S02]  /*6bb0*/  @!P2 IMAD.MOV R19, RZ, RZ, -R19 ;  /* 0x000000ffff13a224 */ /* 0x000fc400078e0a13 */
[----:B------:R-:W-:Y:S02]  /*6bc0*/  @!P3 IMAD.MOV R21, RZ, RZ, -R21 ;  /* 0x000000ffff15b224 */ /* 0x000fe400078e0a15 */
[----:B------:R-:W-:Y:S02]  /*6bd0*/  IMAD R23, R28, R29, R23 ;  /* 0x0000001d1c177224 */ /* 0x000fe400078e0217 */
[----:B------:R-:W5:Y:S04]  /*6be0*/  LDL.LU R29, [R1+0x3c] ;  /* 0x00003c00011d7983 */ /* 0x000f680000300800 */
[--C-:B------:R-:W-:Y:S01]  /*6bf0*/  @!P5 IMAD.IADD R10, R10, 0x1, -R28.reuse ;  /* 0x000000010a0ad824 */ /* 0x100fe200078e0a1c */
[----:B------:R-:W-:Y:S01]  /*6c00*/  ISETP.GT.U32.AND P5, PT, R28, R8, PT ;  /* 0x000000081c00720c */ /* 0x000fe20003fa4070 */
[----:B------:R0:W-:Y:S04]  /*6c10*/  STL [R1+0x760], R19 ;  /* 0x0007601301007387 */ /* 0x0001e80000100800 */
[----:B0-----:R-:W5:Y:S08]  /*6c20*/  LDL.LU R19, [R1+0x58] ;  /* 0x0000580001137983 */ /* 0x001f700000300800 */
[----:B------:R-:W-:Y:S01]  /*6c30*/  @!P5 IMAD.IADD R8, R8, 0x1, -R28 ;  /* 0x000000010808d824 */ /* 0x000fe200078e0a1c */
[----:B------:R-:W-:Y:S01]  /*6c40*/  ISETP.GT.U32.AND P5, PT, R28, R16, PT ;  /* 0x000000101c00720c */ /* 0x000fe20003fa4070 */
[----:B------:R0:W-:Y:S04]  /*6c50*/  STL [R1+0x764], R21 ;  /* 0x0007641501007387 */ /* 0x0001e80000100800 */
[----:B0-----:R-:W5:Y:S08]  /*6c60*/  LDL.LU R21, [R1+0x5c] ;  /* 0x00005c0001157983 */ /* 0x001f700000300800 */
[----:B------:R-:W-:-:S02]  /*6c70*/  @!P5 IADD3 R16, R16, -R28, RZ ;  /* 0x8000001c1010d210 */ /* 0x000fc40007ffe0ff */
[C---:B------:R-:W-:Y:S01]  /*6c80*/  ISETP.GT.U32.AND P5, PT, R28.reuse, R18, PT ;  /* 0x000000121c00720c */ /* 0x040fe20003fa4070 */
[----:B------:R-:W-:Y:S01]  /*6c90*/  @!P4 IMAD.MOV R24, RZ, RZ, -R24 ;  /* 0x000000ffff18c224 */ /* 0x000fe200078e0a18 */
[----:B------:R-:W-:-:S11]  /*6ca0*/  ISETP.GT.U32.AND P4, PT, R28, R8, PT ;  /* 0x000000081c00720c */ /* 0x000fd60003f84070 */
[----:B------:R-:W-:Y:S01]  /*6cb0*/  @!P5 IMAD.IADD R18, R18, 0x1, -R28 ;  /* 0x000000011212d824 */ /* 0x000fe200078e0a1c */
[----:B------:R-:W-:Y:S02]  /*6cc0*/  ISETP.GT.U32.AND P5, PT, R28, R13, PT ;  /* 0x0000000d1c00720c */ /* 0x000fe40003fa4070 */
[----:B------:R-:W-:Y:S02]  /*6cd0*/  @!P4 IADD3 R8, R8, -R28, RZ ;  /* 0x8000001c0808c210 */ /* 0x000fe40007ffe0ff */
[----:B------:R-:W-:-:S09]  /*6ce0*/  ISETP.GT.U32.AND P4, PT, R28, R4, PT ;  /* 0x000000041c00720c */ /* 0x000fd20003f84070 */
[--C-:B------:R-:W-:Y:S01]  /*6cf0*/  @!P5 IMAD.IADD R13, R13, 0x1, -R28.reuse ;  /* 0x000000010d0dd824 */ /* 0x100fe200078e0a1c */
[----:B------:R-:W-:Y:S01]  /*6d00*/  ISETP.GT.U32.AND P5, PT, R28, R7, PT ;  /* 0x000000071c00720c */ /* 0x000fe20003fa4070 */
[----:B------:R-:W-:Y:S02]  /*6d10*/  @!P0 IMAD.MOV R25, RZ, RZ, -R25 ;  /* 0x000000ffff198224 */ /* 0x000fe400078e0a19 */
[----:B------:R-:W-:Y:S02]  /*6d20*/  @!P1 IMAD.MOV R27, RZ, RZ, -R27 ;  /* 0x000000ffff1b9224 */ /* 0x000fe400078e0a1b */
[----:B------:R-:W-:-:S08]  /*6d30*/  @!P4 IMAD.IADD R4, R4, 0x1, -R28 ;  /* 0x000000010404c824 */ /* 0x000fd000078e0a1c */
[----:B------:R-:W-:Y:S02]  /*6d40*/  @!P5 IMAD.IADD R7, R7, 0x1, -R28 ;  /* 0x000000010707d824 */ /* 0x000fe400078e0a1c */
[----:B---3--:R-:W-:-:S05]  /*6d50*/  @!P6 IMAD.MOV R22, RZ, RZ, -R22 ;  /* 0x000000ffff16e224 */ /* 0x008fca00078e0a16 */
[----:B------:R0:W-:Y:S04]  /*6d60*/  STL [R1+0x768], R22 ;  /* 0x0007681601007387 */ /* 0x0001e80000100800 */
[----:B0-----:R-:W3:Y:S01]  /*6d70*/  LDL.LU R22, [R1+0x60] ;  /* 0x0000600001167983 */ /* 0x001ee20000300800 */
[----:B----4-:R-:W-:-:S03]  /*6d80*/  ISETP.GE.AND P5, PT, R15, RZ, PT ;  /* 0x000000ff0f00720c */ /* 0x010fc60003fa6270 */
[----:B------:R-:W-:Y:S01]  /*6d90*/  STL [R1+0x76c], R24 ;  /* 0x00076c1801007387 */ /* 0x000fe20000100800 */
[----:B--2---:R-:W-:-:S03]  /*6da0*/  ISETP.GE.AND P4, PT, R3, RZ, PT ;  /* 0x000000ff0300720c */ /* 0x004fc60003f86270 */
[----:B------:R-:W-:Y:S04]  /*6db0*/  STL [R1+0x770], R25 ;  /* 0x0007701901007387 */ /* 0x000fe80000100800 */
[----:B------:R-:W-:Y:S04]  /*6dc0*/  STL [R1+0x774], R27 ;  /* 0x0007741b01007387 */ /* 0x000fe80000100800 */
[----:B------:R-:W2:Y:S04]  /*6dd0*/  LDL.LU R15, [R1+0x7c4] ;  /* 0x0007c400010f7983 */ /* 0x000ea80000300800 */
[----:B------:R-:W4:Y:S01]  /*6de0*/  LDL.LU R3, [R1+0x7c0] ;  /* 0x0007c00001037983 */ /* 0x000f220000300800 */
[----:B------:R-:W-:-:S02]  /*6df0*/  ISETP.GT.U32.AND P0, PT, R28, R18, PT ;  /* 0x000000121c00720c */ /* 0x000fc40003f04070 */
[C---:B------:R-:W-:Y:S02]  /*6e00*/  ISETP.GT.U32.AND P2, PT, R28.reuse, R6, PT ;  /* 0x000000061c00720c */ /* 0x040fe40003f44070 */
[----:B------:R-:W-:-:S09]  /*6e10*/  ISETP.GT.U32.AND P1, PT, R28, R20, PT ;  /* 0x000000141c00720c */ /* 0x000fd20003f24070 */
[--C-:B------:R-:W-:Y:S01]  /*6e20*/  @!P0 IMAD.IADD R18, R18, 0x1, -R28.reuse ;  /* 0x0000000112128824 */ /* 0x100fe200078e0a1c */
[----:B------:R-:W-:Y:S01]  /*6e30*/  ISETP.GT.U32.AND P3, PT, R28, R10, PT ;  /* 0x0000000a1c00720c */ /* 0x000fe20003f64070 */
[--C-:B------:R-:W-:Y:S02]  /*6e40*/  @!P2 IMAD.IADD R6, R6, 0x1, -R28.reuse ;  /* 0x000000010606a824 */ /* 0x100fe400078e0a1c */
[----:B------:R-:W-:Y:S01]  /*6e50*/  @!P1 IMAD.IADD R20, R20, 0x1, -R28 ;  /* 0x0000000114149824 */ /* 0x000fe200078e0a1c */
[C---:B------:R-:W-:Y:S02]  /*6e60*/  ISETP.GT.U32.AND P6, PT, R28.reuse, R16, PT ;  /* 0x000000101c00720c */ /* 0x040fe40003fc4070 */
[C---:B------:R-:W-:Y:S01]  /*6e70*/  ISETP.GT.U32.AND P2, PT, R28.reuse, R26, PT ;  /* 0x0000001a1c00720c */ /* 0x040fe20003f44070 */
[----:B------:R-:W-:-:S06]  /*6e80*/  IMAD R5, R28, R2, R5 ;  /* 0x000000021c057224 */ /* 0x000fcc00078e0205 */
[----:B------:R-:W-:Y:S01]  /*6e90*/  @!P3 IMAD.IADD R10, R10, 0x1, -R28 ;  /* 0x000000010a0ab824 */ /* 0x000fe200078e0a1c */
[----:B------:R-:W-:-:S03]  /*6ea0*/  ISETP.GT.U32.AND P3, PT, R28, R23, PT ;  /* 0x000000171c00720c */ /* 0x000fc60003f64070 */
[--C-:B------:R-:W-:Y:S01]  /*6eb0*/  @!P6 IMAD.IADD R16, R16, 0x1, -R28.reuse ;  /* 0x000000011010e824 */ /* 0x100fe200078e0a1c */
[----:B------:R-:W-:Y:S01]  /*6ec0*/  ISETP.GT.U32.AND P6, PT, R28, R5, PT ;  /* 0x000000051c00720c */ /* 0x000fe20003fc4070 */
[----:B------:R-:W-:Y:S01]  /*6ed0*/  @!P2 IMAD.IADD R26, R26, 0x1, -R28 ;  /* 0x000000011a1aa824 */ /* 0x000fe200078e0a1c */
[----:B-----5:R-:W-:Y:S02]  /*6ee0*/  ISETP.GE.AND P1, PT, R21, RZ, PT ;  /* 0x000000ff1500720c */ /* 0x020fe40003f26270 */
[----:B------:R-:W-:-:S05]  /*6ef0*/  ISETP.GE.AND P2, PT, R19, RZ, PT ;  /* 0x000000ff1300720c */ /* 0x000fca0003f46270 */
[----:B------:R-:W-:Y:S01]  /*6f00*/  @!P3 IMAD.IADD R23, R23, 0x1, -R28 ;  /* 0x000000011717b824 */ /* 0x000fe200078e0a1c */
[----:B------:R-:W-:-:S03]  /*6f10*/  ISETP.GE.AND P3, PT, R29, RZ, PT ;  /* 0x000000ff1d00720c */ /* 0x000fc60003f66270 */
[----:B------:R-:W-:Y:S02]  /*6f20*/  @!P6 IMAD.IADD R5, R5, 0x1, -R28 ;  /* 0x000000010505e824 */ /* 0x000fe400078e0a1c */
[----:B------:R-:W-:Y:S01]  /*6f30*/  @!P1 IMAD.MOV R10, RZ, RZ, -R10 ;  /* 0x000000ffff0a9224 */ /* 0x000fe200078e0a0a */
[C---:B------:R-:W-:Y:S01]  /*6f40*/  ISETP.GT.U32.AND P1, PT, R28.reuse, R26, PT ;  /* 0x0000001a1c00720c */ /* 0x040fe20003f24070 */
[----:B------:R-:W-:Y:S01]  /*6f50*/  @!P2 IMAD.MOV R13, RZ, RZ, -R13 ;  /* 0x000000ffff0da224 */ /* 0x000fe200078e0a0d */
[C---:B------:R-:W-:Y:S01]  /*6f60*/  ISETP.GT.U32.AND P2, PT, R28.reuse, R23, PT ;  /* 0x000000171c00720c */ /* 0x040fe20003f44070 */
[----:B------:R-:W-:Y:S01]  /*6f70*/  @!P5 IMAD.MOV R16, RZ, RZ, -R16 ;  /* 0x000000ffff10d224 */ /* 0x000fe200078e0a10 */
[C---:B------:R-:W-:Y:S02]  /*6f80*/  ISETP.GT.U32.AND P5, PT, R28.reuse, R4, PT ;  /* 0x000000041c00720c */ /* 0x040fe40003fa4070 */
[C---:B------:R-:W-:Y:S01]  /*6f90*/  ISETP.GT.U32.AND P6, PT, R28.reuse, R5, PT ;  /* 0x000000051c00720c */ /* 0x040fe20003fc4070 */
[----:B------:R-:W-:Y:S01]  /*6fa0*/  @!P3 IMAD.MOV R8, RZ, RZ, -R8 ;  /* 0x000000ffff08b224 */ /* 0x000fe200078e0a08 */
[----:B------:R-:W-:-:S05]  /*6fb0*/  ISETP.GT.U32.AND P3, PT, R28, R7, PT ;  /* 0x000000071c00720c */ /* 0x000fca0003f64070 */
[----:B------:R-:W-:Y:S02]  /*6fc0*/  @!P1 IADD3 R26, R26, -R28, RZ ;  /* 0x8000001c1a1a9210 */ /* 0x000fe40007ffe0ff */
[--C-:B------:R-:W-:Y:S02]  /*6fd0*/  @!P2 IMAD.IADD R23, R23, 0x1, -R28.reuse ;  /* 0x000000011717a824 */ /* 0x100fe400078e0a1c */
[--C-:B------:R-:W-:Y:S02]  /*6fe0*/  @!P5 IMAD.IADD R4, R4, 0x1, -R28.reuse ;  /* 0x000000010404d824 */ /* 0x100fe400078e0a1c */
[--C-:B------:R-:W-:Y:S02]  /*6ff0*/  @!P6 IMAD.IADD R5, R5, 0x1, -R28.reuse ;  /* 0x000000010505e824 */ /* 0x100fe400078e0a1c */
[----:B------:R-:W-:Y:S02]  /*7000*/  @!P3 IMAD.IADD R7, R7, 0x1, -R28 ;  /* 0x000000010707b824 */ /* 0x000fe400078e0a1c */
[----:B------:R-:W-:Y:S01]  /*7010*/  @!P4 IMAD.MOV R18, RZ, RZ, -R18 ;  /* 0x000000ffff12c224 */ /* 0x000fe200078e0a12 */
[----:B------:R-:W-:-:S02]  /*7020*/  ISETP.GE.AND P4, PT, R17, RZ, PT ;  /* 0x000000ff1100720c */ /* 0x000fc40003f86270 */
[----:B---3--:R-:W-:-:S13]  /*7030*/  ISETP.GE.AND P0, PT, R22, RZ, PT ;  /* 0x000000ff1600720c */ /* 0x008fda0003f06270 */
[----:B------:R-:W-:Y:S01]  /*7040*/  @!P0 IMAD.MOV R6, RZ, RZ, -R6 ;  /* 0x000000ffff068224 */ /* 0x000fe200078e0a06 */
[----:B------:R-:W-:-:S13]  /*7050*/  ISETP.GT.U32.AND P0, PT, R28, R20, PT ;  /* 0x000000141c00720c */ /* 0x000fda0003f04070 */
[----:B------:R-:W-:Y:S01]  /*7060*/  @!P0 IMAD.IADD R20, R20, 0x1, -R28 ;  /* 0x0000000114148824 */ /* 0x000fe200078e0a1c */
[----:B------:R-:W-:Y:S02]  /*7070*/  ISETP.GE.AND P0, PT, R0, RZ, PT ;  /* 0x000000ff0000720c */ /* 0x000fe40003f06270 */
[----:B------:R-:W0:Y:S01]  /*7080*/  LDC R0, c[0x0][0x230] ;  /* 0x00008c00ff007b82 */ /* 0x000e220000000800 */
[----:B----4-:R-:W-:Y:S02]  /*7090*/  ISETP.NE.AND P6, PT, R3, RZ, PT ;  /* 0x000000ff0300720c */ /* 0x010fe40003fc5270 */
[----:B------:R-:W-:Y:S01]  /*70a0*/  LOP3.LUT R28, RZ, R3, RZ, 0x33, !PT ;  /* 0x00000003ff1c7212 */ /* 0x000fe200078e33ff */
[----:B0-----:R-:W-:-:S05]  /*70b0*/  VIADD R0, R0, 0x3f ;  /* 0x0000003f00007836 */ /* 0x001fca0000000000 */
[----:B------:R-:W-:-:S04]  /*70c0*/  SHF.R.S32.HI R2, RZ, 0x1f, R0 ;  /* 0x0000001fff027819 */ /* 0x000fc80000011400 */
[----:B------:R-:W-:Y:S02]  /*70d0*/  LEA.HI R0, R2, R0, RZ, 0x6 ;  /* 0x0000000002007211 */ /* 0x000fe400078f30ff */
[----:B------:R-:W0:Y:S01]  /*70e0*/  LDC.64 R2, c[0x0][0x218] ;  /* 0x00008600ff027b82 */ /* 0x000e220000000a00 */
[----:B------:R-:W-:Y:S04]  /*70f0*/  STL [R1+0x778], R6 ;  /* 0x0007780601007387 */ /* 0x000fe80000100800 */
[----:B------:R-:W-:Y:S04]  /*7100*/  STL [R1+0x77c], R10 ;  /* 0x00077c0a01007387 */ /* 0x000fe80000100800 */
[----:B------:R-:W-:Y:S04]  /*7110*/  STL [R1+0x780], R13 ;  /* 0x0007800d01007387 */ /* 0x000fe80000100800 */
[----:B------:R-:W-:Y:S04]  /*7120*/  STL [R1+0x784], R8 ;  /* 0x0007840801007387 */ /* 0x000fe80000100800 */
[----:B------:R-:W-:Y:S04]  /*7130*/  STL [R1+0x788], R16 ;  /* 0x0007881001007387 */ /* 0x000fe80000100800 */
[----:B------:R-:W-:Y:S04]  /*7140*/  STL [R1+0x78c], R18 ;  /* 0x00078c1201007387 */ /* 0x000fe80000100800 */
[----:B0-----:R0:W-:Y:S04]  /*7150*/  STL [R1+0x4], R3 ;  /* 0x0000040301007387 */ /* 0x0011e80000100800 */
[----:B------:R-:W3:Y:S04]  /*7160*/  LDL.LU R22, [R1+0x50] ;  /* 0x0000500001167983 */ /* 0x000ee80000300800 */
[----:B------:R-:W4:Y:S04]  /*7170*/  LDL.LU R21, [R1+0x4c] ;  /* 0x00004c0001157983 */ /* 0x000f280000300800 */
[----:B------:R-:W5:Y:S04]  /*7180*/  LDL.LU R19, [R1+0x44] ;  /* 0x0000440001137983 */ /* 0x000f680000300800 */
[----:B------:R-:W5:Y:S04]  /*7190*/  LDL.LU R29, [R1+0x1d8] ;  /* 0x0001d800011d7983 */ /* 0x000f680000300800 */
[----:B------:R-:W5:Y:S01]  /*71a0*/  LDL.LU R17, [R1+0x1dc] ;  /* 0x0001dc0001117983 */ /* 0x000f620000300800 */
[----:B------:R-:W-:-:S02]  /*71b0*/  IMAD.MOV.U32 R0, RZ, RZ, R2 ;  /* 0x000000ffff007224 */ /* 0x000fc400078e0002 */
[----:B0-----:R-:W0:Y:S01]  /*71c0*/  LDC.64 R2, c[0x0][0x218] ;  /* 0x00008600ff027b82 */ /* 0x001e220000000a00 */
[----:B------:R-:W-:Y:S02]  /*71d0*/  ISETP.GE.AND P1, PT, R14, RZ, PT ;  /* 0x000000ff0e00720c */ /* 0x000fe40003f26270 */
[----:B------:R-:W-:Y:S01]  /*71e0*/  ISETP.GE.AND P2, PT, R12, RZ, PT ;  /* 0x000000ff0c00720c */ /* 0x000fe20003f46270 */
[----:B------:R-:W5:Y:S01]  /*71f0*/  LDL.LU R14, [R1+0x40] ;  /* 0x00004000010e7983 */ /* 0x000f620000300800 */
[----:B------:R-:W-:Y:S02]  /*7200*/  ISETP.GE.AND P3, PT, R11, RZ, PT ;  /* 0x000000ff0b00720c */ /* 0x000fe40003f66270 */
[----:B------:R-:W-:Y:S01]  /*7210*/  ISETP.GE.AND P5, PT, R9, RZ, PT ;  /* 0x000000ff0900720c */ /* 0x000fe20003fa6270 */
[----:B------:R-:W5:Y:S01]  /*7220*/  LDL.LU R12, [R1+0x74] ;  /* 0x00007400010c7983 */ /* 0x000f620000300800 */
[----:B------:R-:W-:Y:S02]  /*7230*/  @!P4 IMAD.MOV R20, RZ, RZ, -R20 ;  /* 0x000000ffff14c224 */ /* 0x000fe400078e0a14 */
[----:B------:R-:W-:Y:S01]  /*7240*/  @!P0 IMAD.MOV R26, RZ, RZ, -R26 ;  /* 0x000000ffff1a8224 */ /* 0x000fe200078e0a1a */
[----:B------:R-:W5:Y:S02]  /*7250*/  LDL.LU R11, [R1+0x1d4] ;  /* 0x0001d400010b7983 */ /* 0x000f640000300800 */
[----:B------:R-:W-:-:S02]  /*7260*/  @!P1 IMAD.MOV R23, RZ, RZ, -R23 ;  /* 0x000000ffff179224 */ /* 0x000fc400078e0a17 */
[----:B------:R-:W5:Y:S01]  /*7270*/  LDL.LU R9, [R1+0x84] ;  /* 0x0000840001097983 */ /* 0x000f620000300800 */
[----:B------:R-:W-:-:S03]  /*7280*/  @!P2 IMAD.MOV R7, RZ, RZ, -R7 ;  /* 0x000000ffff07a224 */ /* 0x000fc600078e0a07 */
[----:B------:R3:W-:Y:S01]  /*7290*/  STL [R1+0x790], R0 ;  /* 0x0007900001007387 */ /* 0x0007e20000100800 */
[----:B------:R-:W-:-:S03]  /*72a0*/  @!P3 IMAD.MOV R4, RZ, RZ, -R4 ;  /* 0x000000ffff04b224 */ /* 0x000fc600078e0a04 */
[----:B0-----:R-:W-:Y:S01]  /*72b0*/  STL [R1+0x794], R2 ;  /* 0x0007940201007387 */ /* 0x001fe20000100800 */
[----:B------:R-:W-:Y:S01]  /*72c0*/  @!P5 IMAD.MOV R5, RZ, RZ, -R5 ;  /* 0x000000ffff05d224 */ /* 0x000fe200078e0a05 */
[C---:B--2---:R-:W-:Y:S02]  /*72d0*/  SEL R15, R28.reuse, R15, !P6 ;  /* 0x0000000f1c0f7207 */ /* 0x044fe40007000000 */
[----:B------:R4:W-:Y:S04]  /*72e0*/  STL [R1+0x6b8], R3 ;  /* 0x0006b80301007387 */ /* 0x0009e80000100800 */
[----:B------:R-:W-:Y:S04]  /*72f0*/  STL [R1+0x798], R20 ;  /* 0x0007981401007387 */ /* 0x000fe80000100800 */
[----:B------:R-:W-:Y:S04]  /*7300*/  STL [R1+0x79c], R26 ;  /* 0x00079c1a01007387 */ /* 0x000fe80000100800 */
[----:B------:R-:W-:Y:S04]  /*7310*/  STL [R1+0x7a0], R23 ;  /* 0x0007a01701007387 */ /* 0x000fe80000100800 */
[----:B------:R-:W-:Y:S04]  /*7320*/  STL [R1+0x7a4], R7 ;  /* 0x0007a40701007387 */ /* 0x000fe80000100800 */
[----:B------:R-:W-:Y:S04]  /*7330*/  STL [R1+0x7a8], R4 ;  /* 0x0007a80401007387 */ /* 0x000fe80000100800 */
[----:B------:R-:W-:Y:S04]  /*7340*/  STL [R1+0x7ac], R5 ;  /* 0x0007ac0501007387 */ /* 0x000fe80000100800 */
[----:B------:R-:W-:Y:S01]  /*7350*/  STL [R1+0x7b0], R15 ;  /* 0x0007b00f01007387 */ /* 0x000fe20000100800 */
[----:B---3--:R-:W-:-:S02]  /*7360*/  SEL R0, R28, R22, !P6 ;  /* 0x000000161c007207 */ /* 0x008fc40007000000 */
[----:B----4-:R-:W-:-:S03]  /*7370*/  SEL R3, R28, R21, !P6 ;  /* 0x000000151c037207 */ /* 0x010fc60007000000 */
[----:B------:R0:W-:Y:S01]  /*7380*/  STL [R1+0x30], R0 ;  /* 0x0000300001007387 */ /* 0x0001e20000100800 */
[----:B-----5:R-:W-:-:S03]  /*7390*/  SEL R2, R28, R19, !P6 ;  /* 0x000000131c027207 */ /* 0x020fc60007000000 */
[----:B------:R1:W-:Y:S01]  /*73a0*/  STL [R1+0x20], R3 ;  /* 0x0000200301007387 */ /* 0x0003e20000100800 */
[----:B0-----:R-:W-:-:S03]  /*73b0*/  SEL R0, R28, R29, !P6 ;  /* 0x0000001d1c007207 */ /* 0x001fc60007000000 */
[----:B------:R0:W-:Y:S01]  /*73c0*/  STL [R1+0x1c], R2 ;  /* 0x00001c0201007387 */ /* 0x0001e20000100800 */
[----:B-1----:R-:W-:-:S03]  /*73d0*/  SEL R3, R28, R17, !P6 ;  /* 0x000000111c037207 */ /* 0x002fc60007000000 */
[----:B------:R1:W-:Y:S04]  /*73e0*/  STL [R1+0x38], R0 ;  /* 0x0000380001007387 */ /* 0x0003e80000100800 */
[----:B------:R-:W-:Y:S04]  /*73f0*/  STL [R1+0x44], R3 ;  /* 0x0000440301007387 */ /* 0x000fe80000100800 */
[----:B------:R-:W2:Y:S01]  /*7400*/  LDL.LU R15, [R1+0xa0] ;  /* 0x0000a000010f7983 */ /* 0x000ea20000300800 */
[C---:B0-----:R-:W-:Y:S02]  /*7410*/  SEL R2, R28.reuse, R14, !P6 ;  /* 0x0000000e1c027207 */ /* 0x041fe40007000000 */
[----:B-1----:R-:W-:-:S03]  /*7420*/  SEL R0, R28, R12, !P6 ;  /* 0x0000000c1c007207 */ /* 0x002fc60007000000 */
[----:B------:R0:W-:Y:S02]  /*7430*/  STL [R1+0x3c], R2 ;  /* 0x00003c0201007387 */ /* 0x0001e40000100800 */
[C---:B0-----:R-:W-:Y:S02]  /*7440*/  SEL R2, R28.reuse, R11, !P6 ;  /* 0x0000000b1c027207 */ /* 0x041fe40007000000 */
[----:B--2---:R0:W-:Y:S04]  /*7450*/  STL [R1+0x7bc], R15 ;  /* 0x0007bc0f01007387 */ /* 0x0041e80000100800 */
[----:B------:R1:W-:Y:S04]  /*7460*/  STL [R1+0x40], R0 ;  /* 0x0000400001007387 */ /* 0x0003e80000100800 */
[----:B0-----:R-:W2:Y:S04]  /*7470*/  LDL.LU R15, [R1+0x8c] ;  /* 0x00008c00010f7983 */ /* 0x001ea80000300800 */
[----:B------:R-:W3:Y:S01]  /*7480*/  LDL.LU R5, [R1+0xa4] ;  /* 0x0000a40001057983 */ /* 0x000ee20000300800 */
[----:B-1----:R-:W-:-:S03]  /*7490*/  SEL R0, R28, R9, !P6 ;  /* 0x000000091c007207 */ /* 0x002fc60007000000 */
[----:B------:R-:W4:Y:S04]  /*74a0*/  LDL.LU R4, [R1+0xac] ;  /* 0x0000ac0001047983 */ /* 0x000f280000300800 */
[----:B------:R-:W5:Y:S04]  /*74b0*/  LDL.LU R7, [R1+0xb0] ;  /* 0x0000b00001077983 */ /* 0x000f680000300800 */
[----:B------:R-:W5:Y:S04]  /*74c0*/  LDL.LU R23, [R1+0x1bc] ;  /* 0x0001bc0001177983 */ /* 0x000f680000300800 */
[----:B------:R-:W5:Y:S04]  /*74d0*/  LDL.LU R14, [R1+0x1d0] ;  /* 0x0001d000010e7983 */ /* 0x000f680000300800 */
[----:B------:R-:W5:Y:S04]  /*74e0*/  LDL.LU R12, [R1+0x1cc] ;  /* 0x0001cc00010c7983 */ /* 0x000f680000300800 */
[----:B------:R-:W5:Y:S04]  /*74f0*/  LDL.LU R26, [R1+0x1c8] ;  /* 0x0001c800011a7983 */ /* 0x000f680000300800 */
[----:B------:R0:W-:Y:S04]  /*7500*/  STL [R1+0x48], R2 ;  /* 0x0000480201007387 */ /* 0x0001e80000100800 */
[----:B------:R-:W5:Y:S04]  /*7510*/  LDL.LU R20, [R1+0x1a4] ;  /* 0x0001a40001147983 */ /* 0x000f680000300800 */
[----:B------:R1:W-:Y:S04]  /*7520*/  STL [R1+0x4c], R0 ;  /* 0x00004c0001007387 */ /* 0x0003e80000100800 */
[----:B------:R-:W5:Y:S04]  /*7530*/  LDL.LU R3, [R1+0xb4] ;  /* 0x0000b40001037983 */ /* 0x000f680000300800 */
[----:B0-----:R-:W5:Y:S04]  /*7540*/  LDL.LU R2, [R1+0xbc] ;  /* 0x0000bc0001027983 */ /* 0x001f680000300800 */
[----:B-1----:R-:W5:Y:S04]  /*7550*/  LDL.LU R0, [R1+0xc4] ;  /* 0x0000c40001007983 */ /* 0x002f680000300800 */
[----:B------:R-:W5:Y:S04]  /*7560*/  LDL.LU R18, [R1+0xd0] ;  /* 0x0000d00001127983 */ /* 0x000f680000300800 */
        /* <DEDUP_REMOVED lines=14> */
[----:B------:R-:W5:Y:S01]  /*7650*/  LDL.LU R9, [R1+0x14c] ;  /* 0x00014c0001097983 */ /* 0x000f620000300800 */
[----:B--2---:R-:W-:-:S05]  /*7660*/  SEL R15, R28, R15, !P6 ;  /* 0x0000000f1c0f7207 */ /* 0x004fca0007000000 */
[----:B------:R0:W-:Y:S04]  /*7670*/  STL [R1+0x50], R15 ;  /* 0x0000500f01007387 */ /* 0x0001e80000100800 */
[----:B0-----:R-:W2:Y:S02]  /*7680*/  LDL.LU R15, [R1+0x7bc] ;  /* 0x0007bc00010f7983 */ /* 0x001ea40000300800 */
[----:B--2---:R-:W-:-:S05]  /*7690*/  SEL R15, R28, R15, !P6 ;  /* 0x0000000f1c0f7207 */ /* 0x004fca0007000000 */
[----:B------:R3:W-:Y:S02]  /*76a0*/  STL [R1+0x58], R15 ;  /* 0x0000580f01007387 */ /* 0x0007e40000100800 */
[C---:B---3--:R-:W-:Y:S02]  /*76b0*/  SEL R15, R28.reuse, R5, !P6 ;  /* 0x000000051c0f7207 */ /* 0x048fe40007000000 */
[C---:B----4-:R-:W-:Y:S02]  /*76c0*/  SEL R5, R28.reuse, R4, !P6 ;  /* 0x000000041c057207 */ /* 0x050fe40007000000 */
[C---:B-----5:R-:W-:Y:S01]  /*76d0*/  SEL R4, R28.reuse, R7, !P6 ;  /* 0x000000071c047207 */ /* 0x060fe20007000000 */
[----:B------:R-:W-:Y:S01]  /*76e0*/  STL [R1+0x60], R15 ;  /* 0x0000600f01007387 */ /* 0x000fe20000100800 */
[----:B------:R-:W-:-:S03]  /*76f0*/  SEL R7, R28, R23, !P6 ;  /* 0x000000171c077207 */ /* 0x000fc60007000000 */
[----:B------:R0:W-:Y:S04]  /*7700*/  STL [R1+0x74], R5 ;  /* 0x0000740501007387 */ /* 0x0001e80000100800 */
[----:B------:R1:W-:Y:S01]  /*7710*/  STL [R1+0x84], R4 ;  /* 0x0000840401007387 */ /* 0x0003e20000100800 */
[----:B0-----:R-:W-:-:S03]  /*7720*/  SEL R5, R28, R14, !P6 ;  /* 0x0000000e1c057207 */ /* 0x001fc60007000000 */
[----:B------:R0:W-:Y:S01]  /*7730*/  STL [R1+0x8c], R7 ;  /* 0x00008c0701007387 */ /* 0x0001e20000100800 */
[----:B-1----:R-:W-:-:S03]  /*7740*/  SEL R4, R28, R12, !P6 ;  /* 0x0000000c1c047207 */ /* 0x002fc60007000000 */
[----:B------:R-:W2:Y:S04]  /*7750*/  LDL.LU R14, [R1+0x150] ;  /* 0x00015000010e7983 */ /* 0x000ea80000300800 */
[----:B------:R1:W-:Y:S01]  /*7760*/  STL [R1+0xa0], R5 ;  /* 0x0000a00501007387 */ /* 0x0003e20000100800 */
[----:B0-----:R-:W-:-:S03]  /*7770*/  SEL R7, R28, R26, !P6 ;  /* 0x0000001a1c077207 */ /* 0x001fc60007000000 */
[----:B------:R-:W3:Y:S04]  /*7780*/  LDL.LU R12, [R1+0x154] ;  /* 0x00015400010c7983 */ /* 0x000ee80000300800 */
[----:B------:R0:W-:Y:S01]  /*7790*/  STL [R1+0xa4], R4 ;  /* 0x0000a40401007387 */ /* 0x0001e20000100800 */
[----:B-1----:R-:W-:-:S03]  /*77a0*/  SEL R5, R28, R20, !P6 ;  /* 0x000000141c057207 */ /* 0x002fc60007000000 */
[----:B------:R-:W-:Y:S01]  /*77b0*/  STL [R1+0xac], R7 ;  /* 0x0000ac0701007387 */ /* 0x000fe20000100800 */
[C---:B0-----:R-:W-:Y:S02]  /*77c0*/  SEL R4, R28.reuse, R3, !P6 ;  /* 0x000000031c047207 */ /* 0x041fe40007000000 */
[C---:B------:R-:W-:Y:S01]  /*77d0*/  SEL R3, R28.reuse, R2, !P6 ;  /* 0x000000021c037207 */ /* 0x040fe20007000000 */
[----:B------:R-:W-:Y:S01]  /*77e0*/  STL [R1+0xb0], R5 ;  /* 0x0000b00501007387 */ /* 0x000fe20000100800 */
[C---:B------:R-:W-:Y:S02]  /*77f0*/  SEL R2, R28.reuse, R0, !P6 ;  /* 0x000000001c027207 */ /* 0x040fe40007000000 */
[C---:B------:R-:W-:Y:S01]  /*7800*/  SEL R0, R28.reuse, R18, !P6 ;  /* 0x000000121c007207 */ /* 0x040fe20007000000 */
[----:B------:R-:W-:Y:S04]  /*7810*/  STL [R1+0xb4], R4 ;  /* 0x0000b40401007387 */ /* 0x000fe80000100800 */
[----:B------:R0:W-:Y:S04]  /*7820*/  STL [R1+0xbc], R3 ;  /* 0x0000bc0301007387 */ /* 0x0001e80000100800 */
[----:B------:R1:W-:Y:S01]  /*7830*/  STL [R1+0xc4], R2 ;  /* 0x0000c40201007387 */ /* 0x0003e20000100800 */
[----:B0-----:R-:W-:-:S03]  /*7840*/  SEL R3, R28, R16, !P6 ;  /* 0x000000101c037207 */ /* 0x001fc60007000000 */
[----:B------:R0:W-:Y:S01]  /*7850*/  STL [R1+0xd0], R0 ;  /* 0x0000d00001007387 */ /* 0x0001e20000100800 */
[----:B-1----:R-:W-:-:S03]  /*7860*/  SEL R2, R28, R8, !P6 ;  /* 0x000000081c027207 */ /* 0x002fc60007000000 */
[----:B------:R1:W-:Y:S01]  /*7870*/  STL [R1+0xd8], R3 ;  /* 0x0000d80301007387 */ /* 0x0003e20000100800 */
[----:B0-----:R-:W-:-:S03]  /*7880*/  SEL R0, R28, R13, !P6 ;  /* 0x0000000d1c007207 */ /* 0x001fc60007000000 */
[----:B------:R0:W-:Y:S01]  /*7890*/  STL [R1+0xdc], R2 ;  /* 0x0000dc0201007387 */ /* 0x0001e20000100800 */
[----:B-1----:R-:W-:-:S03]  /*78a0*/  SEL R3, R28, R10, !P6 ;  /* 0x0000000a1c037207 */ /* 0x002fc60007000000 */
[----:B------:R1:W-:Y:S04]  /*78b0*/  STL [R1+0xe0], R0 ;  /* 0x0000e00001007387 */ /* 0x0003e80000100800 */
[----:B------:R4:W-:Y:S01]  /*78c0*/  STL [R1+0xe4], R3 ;  /* 0x0000e40301007387 */ /* 0x0009e20000100800 */
[C---:B0-----:R-:W-:Y:S02]  /*78d0*/  SEL R2, R28.reuse, R6, !P6 ;  /* 0x000000061c027207 */ /* 0x041fe40007000000 */
[----:B-1----:R-:W-:-:S03]  /*78e0*/  SEL R0, R28, R27, !P6 ;  /* 0x0000001b1c007207 */ /* 0x002fc60007000000 */
[----:B------:R0:W-:Y:S01]  /*78f0*/  STL [R1+0xec], R2 ;  /* 0x0000ec0201007387 */ /* 0x0001e20000100800 */
[----:B----4-:R-:W-:-:S03]  /*7900*/  SEL R3, R28, R25, !P6 ;  /* 0x000000191c037207 */ /* 0x010fc60007000000 */
        /* <DEDUP_REMOVED lines=13> */
[----:B------:R-:W-:Y:S04]  /*79e0*/  STL [R1+0x128], R3 ;  /* 0x0001280301007387 */ /* 0x000fe80000100800 */
[----:B------:R-:W4:Y:S01]  /*79f0*/  LDL.LU R15, [R1+0x160] ;  /* 0x00016000010f7983 */ /* 0x000f220000300800 */
[C---:B0-----:R-:W-:Y:S02]  /*7a00*/  SEL R2, R28.reuse, R11, !P6 ;  /* 0x0000000b1c027207 */ /* 0x041fe40007000000 */
[----:B-1----:R-:W-:-:S03]  /*7a10*/  SEL R0, R28, R9, !P6 ;  /* 0x000000091c007207 */ /* 0x002fc60007000000 */
[----:B------:R-:W-:Y:S04]  /*7a20*/  STL [R1+0x148], R2 ;  /* 0x0001480201007387 */ /* 0x000fe80000100800 */
[----:B----4-:R0:W-:Y:S04]  /*7a30*/  STL [R1+0x7b8], R15 ;  /* 0x0007b80f01007387 */ /* 0x0101e80000100800 */
[----:B------:R3:W-:Y:S04]  /*7a40*/  STL [R1+0x14c], R0 ;  /* 0x00014c0001007387 */ /* 0x0007e80000100800 */
[----:B0-----:R-:W4:Y:S01]  /*7a50*/  LDL.LU R15, [R1+0x15c] ;  /* 0x00015c00010f7983 */ /* 0x001f220000300800 */
[----:B--2---:R-:W-:-:S03]  /*7a60*/  SEL R2, R28, R14, !P6 ;  /* 0x0000000e1c027207 */ /* 0x004fc60007000000 */
[----:B------:R-:W2:Y:S01]  /*7a70*/  LDL.LU R5, [R1+0x168] ;  /* 0x0001680001057983 */ /* 0x000ea20000300800 */
[----:B---3--:R-:W-:-:S03]  /*7a80*/  SEL R0, R28, R12, !P6 ;  /* 0x0000000c1c007207 */ /* 0x008fc60007000000 */
[----:B------:R-:W3:Y:S04]  /*7a90*/  LDL.LU R4, [R1+0x16c] ;  /* 0x00016c0001047983 */ /* 0x000ee80000300800 */
        /* <DEDUP_REMOVED lines=27> */
[----:B----4-:R-:W-:-:S05]  /*7c50*/  SEL R15, R28, R15, !P6 ;  /* 0x0000000f1c0f7207 */ /* 0x010fca0007000000 */
[----:B------:R0:W-:Y:S04]  /*7c60*/  STL [R1+0x15c], R15 ;  /* 0x00015c0f01007387 */ /* 0x0001e80000100800 */
[----:B0-----:R-:W4:Y:S01]  /*7c70*/  LDL.LU R15, [R1+0x7b8] ;  /* 0x0007b800010f7983 */ /* 0x001f220000300800 */
[C---:B--2---:R-:W-:Y:S02]  /*7c80*/  SEL R5, R28.reuse, R5, !P6 ;  /* 0x000000051c057207 */ /* 0x044fe40007000000 */
[C---:B---3--:R-:W-:Y:S02]  /*7c90*/  SEL R4, R28.reuse, R4, !P6 ;  /* 0x000000041c047207 */ /* 0x048fe40007000000 */
[C---:B-----5:R-:W-:Y:S02]  /*7ca0*/  SEL R7, R28.reuse, R7, !P6 ;  /* 0x000000071c077207 */ /* 0x060fe40007000000 */
[----:B----4-:R-:W-:-:S05]  /*7cb0*/  SEL R15, R28, R15, !P6 ;  /* 0x0000000f1c0f7207 */ /* 0x010fca0007000000 */
[----:B------:R-:W-:Y:S04]  /*7cc0*/  STL [R1+0x160], R15 ;  /* 0x0001600f01007387 */ /* 0x000fe80000100800 */
[----:B------:R0:W-:Y:S04]  /*7cd0*/  STL [R1+0x168], R5 ;  /* 0x0001680501007387 */ /* 0x0001e80000100800 */
[----:B------:R1:W-:Y:S01]  /*7ce0*/  STL [R1+0x16c], R4 ;  /* 0x00016c0401007387 */ /* 0x0003e20000100800 */
[----:B0-----:R-:W-:-:S03]  /*7cf0*/  SEL R5, R28, R11, !P6 ;  /* 0x0000000b1c057207 */ /* 0x001fc60007000000 */
[----:B------:R0:W-:Y:S01]  /*7d00*/  STL [R1+0x170], R7 ;  /* 0x0001700701007387 */ /* 0x0001e20000100800 */
[----:B-1----:R-:W-:-:S03]  /*7d10*/  SEL R4, R28, R9, !P6 ;  /* 0x000000091c047207 */ /* 0x002fc60007000000 */
[----:B------:R-:W2:Y:S04]  /*7d20*/  LDL.LU R11, [R1+0x12c] ;  /* 0x00012c00010b7983 */ /* 0x000ea80000300800 */
[----:B------:R1:W-:Y:S04]  /*7d30*/  STL [R1+0x17c], R5 ;  /* 0x00017c0501007387 */ /* 0x0003e80000100800 */
[----:B------:R-:W3:Y:S04]  /*7d40*/  LDL.LU R9, [R1+0x11c] ;  /* 0x00011c0001097983 */ /* 0x000ee80000300800 */
[----:B------:R4:W-:Y:S01]  /*7d50*/  STL [R1+0x184], R4 ;  /* 0x0001840401007387 */ /* 0x0009e20000100800 */
[----:B0-----:R-:W-:-:S02]  /*7d60*/  SEL R7, R28, R26, !P6 ;  /* 0x0000001a1c077207 */ /* 0x001fc40007000000 */
[C---:B-1----:R-:W-:Y:S02]  /*7d70*/  SEL R5, R28.reuse, R20, !P6 ;  /* 0x000000141c057207 */ /* 0x042fe40007000000 */
[----:B----4-:R-:W-:-:S05]  /*7d80*/  SEL R4, R28, R23, !P6 ;  /* 0x000000171c047207 */ /* 0x010fca0007000000 */
[----:B------:R0:W-:Y:S04]  /*7d90*/  STL [R1+0x188], R4 ;  /* 0x0001880401007387 */ /* 0x0001e80000100800 */
        /* <DEDUP_REMOVED lines=80> */
[----:B------:R-:W-:-:S02]  /*82a0*/  SEL R29, R28, R29, !P6 ;  /* 0x0000001d1c1d7207 */ /* 0x000fc40007000000 */
[C---:B------:R-:W-:Y:S02]  /*82b0*/  SEL R7, R28.reuse, R7, !P6 ;  /* 0x000000071c077207 */ /* 0x040fe40007000000 */
[C---:B------:R-:W-:Y:S02]  /*82c0*/  SEL R23, R28.reuse, R23, !P6 ;  /* 0x000000171c177207 */ /* 0x040fe40007000000 */
[C---:B------:R-:W-:Y:S02]  /*82d0*/  SEL R26, R28.reuse, R26, !P6 ;  /* 0x0000001a1c1a7207 */ /* 0x040fe40007000000 */
[C---:B------:R-:W-:Y:S02]  /*82e0*/  SEL R20, R28.reuse, R20, !P6 ;  /* 0x000000141c147207 */ /* 0x040fe40007000000 */
[C---:B------:R-:W-:Y:S02]  /*82f0*/  SEL R2, R28.reuse, R2, !P6 ;  /* 0x000000021c027207 */ /* 0x040fe40007000000 */
        /* <DEDUP_REMOVED lines=18> */
[----:B----4-:R-:W-:-:S05]  /*8420*/  SEL R15, R28, R15, !P6 ;  /* 0x0000000f1c0f7207 */ /* 0x010fca0007000000 */
[----:B------:R0:W-:Y:S04]  /*8430*/  STL [R1+0x144], R15 ;  /* 0x0001440f01007387 */ /* 0x0001e80000100800 */
[----:B0-----:R-:W2:Y:S04]  /*8440*/  LDL.LU R15, [R1+0x7b0] ;  /* 0x0007b000010f7983 */ /* 0x001ea80000300800 */
[----:B------:R0:W-:Y:S04]  /*8450*/  STL [R1+0x140], R5 ;  /* 0x0001400501007387 */ /* 0x0001e80000100800 */
[----:B0-----:R-:W3:Y:S04]  /*8460*/  LDL.LU R5, [R1+0x7ac] ;  /* 0x0007ac0001057983 */ /* 0x001ee80000300800 */
[----:B------:R0:W-:Y:S04]  /*8470*/  STL [R1+0x13c], R4 ;  /* 0x00013c0401007387 */ /* 0x0001e80000100800 */
[----:B0-----:R-:W4:Y:S04]  /*8480*/  LDL.LU R4, [R1+0x7a8] ;  /* 0x0007a80001047983 */ /* 0x001f280000300800 */
[----:B------:R0:W-:Y:S04]  /*8490*/  STL [R1+0x138], R3 ;  /* 0x0001380301007387 */ /* 0x0001e80000100800 */
[----:B0-----:R-:W5:Y:S04]  /*84a0*/  LDL.LU R3, [R1+0x6c] ;  /* 0x00006c0001037983 */ /* 0x001f680000300800 */
        /* <DEDUP_REMOVED lines=13> */
[----:B0-----:R-:W5:Y:S04]  /*8580*/  LDL.LU R0, [R1+0x790] ;  /* 0x0007900001007983 */ /* 0x001f680000300800 */
[----:B------:R0:W-:Y:S04]  /*8590*/  STL [R1+0x100], R18 ;  /* 0x0001001201007387 */ /* 0x0001e80000100800 */
[----:B0-----:R-:W4:Y:S04]  /*85a0*/  LDL.LU R18, [R1+0x78c] ;  /* 0x00078c0001127983 */ /* 0x001f280000300800 */
[----:B------:R0:W-:Y:S04]  /*85b0*/  STL [R1+0xfc], R16 ;  /* 0x0000fc1001007387 */ /* 0x0001e80000100800 */
[----:B0-----:R-:W2:Y:S04]  /*85c0*/  LDL.LU R16, [R1+0x788] ;  /* 0x0007880001107983 */ /* 0x001ea80000300800 */
[----:B------:R0:W-:Y:S04]  /*85d0*/  STL [R1+0xf0], R8 ;  /* 0x0000f00801007387 */ /* 0x0001e80000100800 */
[----:B0-----:R-:W5:Y:S04]  /*85e0*/  LDL.LU R8, [R1+0x784] ;  /* 0x0007840001087983 */ /* 0x001f680000300800 */
[----:B------:R0:W-:Y:S04]  /*85f0*/  STL [R1+0xe8], R13 ;  /* 0x0000e80d01007387 */ /* 0x0001e80000100800 */
[----:B0-----:R-:W3:Y:S04]  /*8600*/  LDL.LU R13, [R1+0x780] ;  /* 0x00078000010d7983 */ /* 0x001ee80000300800 */
        /* <DEDUP_REMOVED lines=25> */
[----:B0-----:R-:W4:Y:S01]  /*87a0*/  LDL.LU R9, [R1+0x74c] ;  /* 0x00074c0001097983 */ /* 0x001f220000300800 */
[----:B---3--:R-:W-:-:S02]  /*87b0*/  SEL R11, R28, R11, !P6 ;  /* 0x0000000b1c0b7207 */ /* 0x008fc40007000000 */
[----:B----4-:R-:W-:-:S05]  /*87c0*/  SEL R9, R28, R9, !P6 ;  /* 0x000000091c097207 */ /* 0x010fca0007000000 */
[----:B------:R0:W-:Y:S04]  /*87d0*/  STL [R1+0x5c], R9 ;  /* 0x00005c0901007387 */ /* 0x0001e80000100800 */
[----:B0-----:R-:W3:Y:S04]  /*87e0*/  LDL.LU R9, [R1+0x68] ;  /* 0x0000680001097983 */ /* 0x001ee80000300800 */
[----:B------:R0:W-:Y:S04]  /*87f0*/  STL [R1+0x34], R11 ;  /* 0x0000340b01007387 */ /* 0x0001e80000100800 */
[----:B0-----:R-:W4:Y:S01]  /*8800*/  LDL.LU R11, [R1+0x64] ;  /* 0x00006400010b7983 */ /* 0x001f220000300800 */
[----:B-----5:R-:W-:-:S05]  /*8810*/  SEL R12, R28, R12, !P6 ;  /* 0x0000000c1c0c7207 */ /* 0x020fca0007000000 */
[----:B------:R2:W-:Y:S02]  /*8820*/  STL [R1+0x24], R12 ;  /* 0x0000240c01007387 */ /* 0x0005e40000100800 */
[----:B--2---:R-:W-:-:S05]  /*8830*/  SEL R12, R28, R14, !P6 ;  /* 0x0000000e1c0c7207 */ /* 0x004fca0007000000 */
[----:B------:R3:W-:Y:S01]  /*8840*/  STL [R1+0x18], R12 ;  /* 0x0000180c01007387 */ /* 0x0007e20000100800 */
        /* <DEDUP_REMOVED lines=10> */
[C---:B------:R-:W-:Y:S01]  /*88f0*/  SEL R16, R28.reuse, R16, !P6 ;  /* 0x000000101c107207 */ /* 0x040fe20007000000 */
[----:B------:R-:W-:Y:S01]  /*8900*/  IMAD R15, R15, UR4, RZ ;  /* 0x000000040f0f7c24 */ /* 0x000fe2000f8e02ff */
[----:B------:R-:W-:-:S02]  /*8910*/  SEL R18, R28, R18, !P6 ;  /* 0x000000121c127207 */ /* 0x000fc40007000000 */
[C---:B------:R-:W-:Y:S02]  /*8920*/  SEL R20, R28.reuse, R20, !P6 ;  /* 0x000000141c147207 */ /* 0x040fe40007000000 */
[C---:B------:R-:W-:Y:S01]  /*8930*/  SEL R26, R28.reuse, R26, !P6 ;  /* 0x0000001a1c1a7207 */ /* 0x040fe20007000000 */
[----:B------:R-:W-:Y:S01]  /*8940*/  IMAD R5, R5, UR4, RZ ;  /* 0x0000000405057c24 */ /* 0x000fe2000f8e02ff */
[C---:B------:R-:W-:Y:S02]  /*8950*/  SEL R23, R28.reuse, R23, !P6 ;  /* 0x000000171c177207 */ /* 0x040fe40007000000 */
[C---:B---3--:R-:W-:Y:S02]  /*8960*/  SEL R12, R28.reuse, R9, !P6 ;  /* 0x000000091c0c7207 */ /* 0x048fe40007000000 */
[C---:B------:R-:W-:Y:S02]  /*8970*/  SEL R9, R28.reuse, R29, !P6 ;  /* 0x0000001d1c097207 */ /* 0x040fe40007000000 */
[----:B------:R-:W-:-:S02]  /*8980*/  SEL R29, R28, R17, !P6 ;  /* 0x000000111c1d7207 */ /* 0x000fc40007000000 */
[C---:B----4-:R-:W-:Y:S02]  /*8990*/  SEL R14, R28.reuse, R11, !P6 ;  /* 0x0000000b1c0e7207 */ /* 0x050fe40007000000 */
[----:B------:R-:W-:-:S03]  /*89a0*/  SEL R11, R28, R3, !P6 ;  /* 0x000000031c0b7207 */ /* 0x000fc60007000000 */
[----:B------:R-:W-:Y:S04]  /*89b0*/  STL [R1+0x14], R14 ;  /* 0x0000140e01007387 */ /* 0x000fe80000100800 */
[----:B------:R0:W-:Y:S04]  /*89c0*/  STL [R1+0x10], R12 ;  /* 0x0000100c01007387 */ /* 0x0001e80000100800 */
[----:B------:R-:W2:Y:S04]  /*89d0*/  LDL.LU R3, [R1+0x4] ;  /* 0x0000040001037983 */ /* 0x000ea80000300800 */
[----:B------:R1:W-:Y:S04]  /*89e0*/  STL [R1+0xc], R11 ;  /* 0x00000c0b01007387 */ /* 0x0003e80000100800 */
[----:B0-----:R-:W3:Y:S04]  /*89f0*/  LDL.LU R12, [R1+0x30] ;  /* 0x00003000010c7983 */ /* 0x001ee80000300800 */
[----:B------:R0:W-:Y:S04]  /*8a00*/  STL [R1+0x8], R9 ;  /* 0x0000080901007387 */ /* 0x0001e80000100800 */
[----:B-1----:R-:W4:Y:S04]  /*8a10*/  LDL.LU R11, [R1+0x20] ;  /* 0x00002000010b7983 */ /* 0x002f280000300800 */
[----:B------:R-:W-:Y:S04]  /*8a20*/  STL [R1+0x6bc], R29 ;  /* 0x0006bc1d01007387 */ /* 0x000fe80000100800 */
[----:B------:R-:W-:Y:S04]  /*8a30*/  STL [R1+0x6c0], R19 ;  /* 0x0006c01301007387 */ /* 0x000fe80000100800 */
[----:B------:R-:W-:Y:S01]  /*8a40*/  STL [R1+0x6c4], R21 ;  /* 0x0006c41501007387 */ /* 0x000fe20000100800 */
[----:B0-----:R-:W-:-:S03]  /*8a50*/  SEL R9, R28, R8, !P6 ;  /* 0x000000081c097207 */ /* 0x001fc60007000000 */
[----:B------:R-:W-:Y:S04]  /*8a60*/  STL [R1+0x6c8], R22 ;  /* 0x0006c81601007387 */ /* 0x000fe80000100800 */
[----:B------:R-:W-:Y:S04]  /*8a70*/  STL [R1+0x6cc], R24 ;  /* 0x0006cc1801007387 */ /* 0x000fe80000100800 */
[----:B------:R-:W-:Y:S04]  /*8a80*/  STL [R1+0x6d0], R25 ;  /* 0x0006d01901007387 */ /* 0x000fe80000100800 */
[----:B------:R-:W-:Y:S04]  /*8a90*/  STL [R1+0x6d4], R27 ;  /* 0x0006d41b01007387 */ /* 0x000fe80000100800 */
[----:B------:R-:W-:Y:S04]  /*8aa0*/  STL [R1+0x6d8], R6 ;  /* 0x0006d80601007387 */ /* 0x000fe80000100800 */
[----:B------:R0:W-:Y:S04]  /*8ab0*/  STL [R1+0x6dc], R10 ;  /* 0x0006dc0a01007387 */ /* 0x0001e80000100800 */
[----:B------:R-:W-:Y:S04]  /*8ac0*/  STL [R1+0x6e0], R13 ;  /* 0x0006e00d01007387 */ /* 0x000fe80000100800 */
[----:B------:R-:W5:Y:S04]  /*8ad0*/  LDL.LU R8, [R1+0x1c] ;  /* 0x00001c0001087983 */ /* 0x000f680000300800 */
[----:B------:R-:W-:Y:S01]  /*8ae0*/  STL [R1+0x6e4], R9 ;  /* 0x0006e40901007387 */ /* 0x000fe20000100800 */
[----:B0-----:R-:W-:-:S03]  /*8af0*/  LEA R10, P1, R15, R0, 0x1 ;  /* 0x000000000f0a7211 */ /* 0x001fc600078208ff */
[----:B------:R0:W-:Y:S04]  /*8b00*/  STL [R1+0x6e8], R16 ;  /* 0x0006e81001007387 */ /* 0x0001e80000100800 */
[----:B------:R-:W-:Y:S01]  /*8b10*/  STL [R1+0x6ec], R18 ;  /* 0x0006ec1201007387 */ /* 0x000fe20000100800 */
[----:B------:R-:W-:-:S03]  /*8b20*/  LEA R6, P0, R5, R2, 0x1 ;  /* 0x0000000205067211 */ /* 0x000fc600078008ff */
[----:B------:R-:W-:Y:S01]  /*8b30*/  STL [R1+0x6f0], R20 ;  /* 0x0006f01401007387 */ /* 0x000fe20000100800 */
[----:B0-----:R-:W0:Y:S03]  /*8b40*/  LDC R16, c[0x0][0x21c] ;  /* 0x00008700ff107b82 */ /* 0x001e260000000800 */
[----:B------:R-:W-:Y:S04]  /*8b50*/  STL [R1+0x6f4], R26 ;  /* 0x0006f41a01007387 */ /* 0x000fe80000100800 */
[----:B------:R-:W-:Y:S04]  /*8b60*/  STL [R1+0x6f8], R23 ;  /* 0x0006f81701007387 */ /* 0x000fe80000100800 */
[----:B------:R-:W5:Y:S04]  /*8b70*/  LDL.LU R0, [R1+0x748] ;  /* 0x0007480001007983 */ /* 0x000f680000300800 */
[----:B------:R-:W5:Y:S04]  /*8b80*/  LDL.LU R9, [R1+0x38] ;  /* 0x0000380001097983 */ /* 0x000f680000300800 */
[----:B------:R1:W-:Y:S04]  /*8b90*/  STL [R1+0x5a4], R10 ;  /* 0x0005a40a01007387 */ /* 0x0003e80000100800 */
[----:B------:R-:W5:Y:S04]  /*8ba0*/  LDL.LU R13, [R1+0x44] ;  /* 0x00004400010d7983 */ /* 0x000f680000300800 */
[----:B-1----:R-:W5:Y:S04]  /*8bb0*/  LDL.LU R10, [R1+0x3c] ;  /* 0x00003c00010a7983 */ /* 0x002f680000300800 */
[----:B------:R1:W-:Y:S04]  /*8bc0*/  STL [R1+0x59c], R6 ;  /* 0x00059c0601007387 */ /* 0x0003e80000100800 */
[----:B-1----:R-:W5:Y:S04]  /*8bd0*/  LDL.LU R6, [R1+0x40] ;  /* 0x0000400001067983 */ /* 0x002f680000300800 */
[----:B------:R-:W5:Y:S04]  /*8be0*/  LDL.LU R17, [R1+0x48] ;  /* 0x0000480001117983 */ /* 0x000f680000300800 */
[----:B------:R-:W5:Y:S04]  /*8bf0*/  LDL.LU R27, [R1+0x4c] ;  /* 0x00004c00011b7983 */ /* 0x000f680000300800 */
[----:B------:R-:W5:Y:S04]  /*8c00*/  LDL.LU R25, [R1+0x50] ;  /* 0x0000500001197983 */ /* 0x000f680000300800 */
[----:B------:R-:W5:Y:S04]  /*8c10*/  LDL.LU R24, [R1+0x58] ;  /* 0x0000580001187983 */ /* 0x000f680000300800 */
[----:B------:R-:W5:Y:S04]  /*8c20*/  LDL.LU R22, [R1+0x60] ;  /* 0x0000600001167983 */ /* 0x000f680000300800 */
[----:B------:R-:W5:Y:S01]  /*8c30*/  LDL.LU R21, [R1+0x74] ;  /* 0x0000740001157983 */ /* 0x000f620000300800 */
[----:B------:R-:W-:-:S02]  /*8c40*/  SEL R14, R28, R7, !P6 ;  /* 0x000000071c0e7207 */ /* 0x000fc40007000000 */
[----:B------:R-:W-:Y:S01]  /*8c50*/  SEL R4, R28, R4, !P6 ;  /* 0x000000041c047207 */ /* 0x000fe20007000000 */
[----:B------:R-:W5:Y:S04]  /*8c60*/  LDL.LU R19, [R1+0x84] ;  /* 0x0000840001137983 */ /* 0x000f680000300800 */
[----:B------:R-:W5:Y:S04]  /*8c70*/  LDL.LU R29, [R1+0x8c] ;  /* 0x00008c00011d7983 */ /* 0x000f680000300800 */
[----:B------:R-:W-:Y:S04]  /*8c80*/  STL [R1+0x6fc], R2 ;  /* 0x0006fc0201007387 */ /* 0x000fe80000100800 */
[----:B------:R-:W-:Y:S04]  /*8c90*/  STL [R1+0x700], R14 ;  /* 0x0007000e01007387 */ /* 0x000fe80000100800 */
[----:B------:R0:W-:Y:S02]  /*8ca0*/  STL [R1+0x704], R4 ;  /* 0x0007040401007387 */ /* 0x0001e40000100800 */
[----:B0-----:R-:W-:-:S05]  /*8cb0*/  LEA.HI.X.SX32 R4, R15, R16, 0x1, P1 ;  /* 0x000000100f047211 */ /* 0x001fca00008f0eff */
[----:B------:R-:W-:Y:S01]  /*8cc0*/  STL [R1+0x5a0], R4 ;  /* 0x0005a00401007387 */ /* 0x000fe20000100800 */
[----:B--2---:R-:W-:Y:S01]  /*8cd0*/  LEA.HI.X.SX32 R2, R5, R3, 0x1, P0 ;  /* 0x0000000305027211 */ /* 0x004fe200000f0eff */
[----:B---3--:R-:W-:-:S04]  /*8ce0*/  IMAD R12, R12, UR4, RZ ;  /* 0x000000040c0c7c24 */ /* 0x008fc8000f8e02ff */
[----:B------:R-:W-:Y:S01]  /*8cf0*/  STL [R1+0x598], R2 ;  /* 0x0005980201007387 */ /* 0x000fe20000100800 */
[----:B----4-:R-:W-:-:S03]  /*8d00*/  IMAD R11, R11, UR4, RZ ;  /* 0x000000040b0b7c24 */ /* 0x010fc6000f8e02ff */
[----:B------:R-:W-:Y:S04]  /*8d10*/  STL [R1+0x708], R12 ;  /* 0x0007080c01007387 */ /* 0x000fe80000100800 */
[----:B------:R-:W-:Y:S01]  /*8d20*/  STL [R1+0x70c], R11 ;  /* 0x00070c0b01007387 */ /* 0x000fe20000100800 */
[----:B-----5:R-:W-:-:S05]  /*8d30*/  IMAD R8, R8, UR4, RZ ;  /* 0x0000000408087c24 */ /* 0x020fca000f8e02ff */
[----:B------:R-:W-:Y:S01]  /*8d40*/  STL [R1+0x710], R8 ;  /* 0x0007100801007387 */ /* 0x000fe20000100800 */
[----:B------:R-:W-:Y:S01]  /*8d50*/  IMAD R3, R0, UR5, RZ ;  /* 0x0000000500037c24 */ /* 0x000fe2000f8e02ff */
[----:B------:R-:W-:Y:S01]  /*8d60*/  ULDC UR5, c[0x0][0x238] ;  /* 0x00008e0000057ab9 */ /* 0x000fe20000000800 */
[----:B------:R-:W-:-:S03]  /*8d70*/  IMAD R7, R9, UR4, RZ ;  /* 0x0000000409077c24 */ /* 0x000fc6000f8e02ff */
[----:B------:R-:W-:Y:S04]  /*8d80*/  STL [R1+0x58c], R3 ;  /* 0x00058c0301007387 */ /* 0x000fe80000100800 */
[----:B------:R0:W-:Y:S01]  /*8d90*/  STL [R1+0x714], R3 ;  /* 0x0007140301007387 */ /* 0x0001e20000100800 */
[----:B------:R-:W-:-:S03]  /*8da0*/  IMAD R5, R13, UR4, RZ ;  /* 0x000000040d057c24 */ /* 0x000fc6000f8e02ff */
[----:B------:R-:W-:Y:S01]  /*8db0*/  STL [R1+0x718], R7 ;  /* 0x0007180701007387 */ /* 0x000fe20000100800 */
[----:B------:R-:W-:-:S03]  /*8dc0*/  IMAD R0, R10, UR4, RZ ;  /* 0x000000040a007c24 */ /* 0x000fc6000f8e02ff */
[----:B------:R-:W-:Y:S04]  /*8dd0*/  STL [R1+0x71c], R5 ;  /* 0x00071c0501007387 */ /* 0x000fe80000100800 */
[----:B------:R1:W-:Y:S01]  /*8de0*/  STL [R1+0x720], R0 ;  /* 0x0007200001007387 */ /* 0x0003e20000100800 */
[----:B------:R-:W-:Y:S02]  /*8df0*/  IMAD R15, R6, UR4, RZ ;  /* 0x00000004060f7c24 */ /* 0x000fe4000f8e02ff */
[----:B------:R-:W-:-:S03]  /*8e00*/  IMAD R17, R17, UR4, RZ ;  /* 0x0000000411117c24 */ /* 0x000fc6000f8e02ff */
[----:B------:R-:W-:Y:S01]  /*8e10*/  STL [R1+0x724], R15 ;  /* 0x0007240f01007387 */ /* 0x000fe20000100800 */
[----:B------:R-:W-:-:S03]  /*8e20*/  IMAD R28, R27, UR4, RZ ;  /* 0x000000041b1c7c24 */ /* 0x000fc6000f8e02ff */
[----:B------:R-:W-:Y:S01]  /*8e30*/  STL [R1+0x728], R17 ;  /* 0x0007281101007387 */ /* 0x000fe20000100800 */
[----:B0-----:R-:W-:-:S03]  /*8e40*/  IMAD R3, R25, UR4, RZ ;  /* 0x0000000419037c24 */ /* 0x001fc6000f8e02ff */
[----:B------:R-:W-:Y:S01]  /*8e50*/  STL [R1+0x72c], R28 ;  /* 0x00072c1c01007387 */ /* 0x000fe20000100800 */
[----:B------:R-:W-:-:S03]  /*8e60*/  IMAD R2, R24, UR4, RZ ;  /* 0x0000000418027c24 */ /* 0x000fc6000f8e02ff */
[----:B------:R0:W-:Y:S01]  /*8e70*/  STL [R1], R3 ;  /* 0x0000000301007387 */ /* 0x0001e20000100800 */
[----:B-1----:R-:W-:-:S03]  /*8e80*/  IMAD R0, R22, UR4, RZ ;  /* 0x0000000416007c24 */ /* 0x002fc6000f8e02ff */
[----:B------:R1:W-:Y:S01]  /*8e90*/  STL [R1+0x4], R2 ;  /* 0x0000040201007387 */ /* 0x0003e20000100800 */
[----:B0-----:R-:W-:-:S03]  /*8ea0*/  IMAD R3, R21, UR4, RZ ;  /* 0x0000000415037c24 */ /* 0x001fc6000f8e02ff */
[----:B------:R0:W-:Y:S04]  /*8eb0*/  STL [R1+0x1c], R0 ;  /* 0x00001c0001007387 */ /* 0x0001e80000100800 */
[----:B------:R-:W-:Y:S04]  /*8ec0*/  STL [R1+0x20], R3 ;  /* 0x0000200301007387 */ /* 0x000fe80000100800 */
[----:B------:R-:W2:Y:S01]  /*8ed0*/  LDL.LU R28, [R1+0xac] ;  /* 0x0000ac00011c7983 */ /* 0x000ea20000300800 */
[----:B-1----:R-:W-:Y:S02]  /*8ee0*/  IMAD R2, R19, UR4, RZ ;  /* 0x0000000413027c24 */ /* 0x002fe4000f8e02ff */
[----:B0-----:R-:W-:-:S03]  /*8ef0*/  IMAD R0, R29, UR4, RZ ;  /* 0x000000041d007c24 */ /* 0x001fc6000f8e02ff */
[----:B------:R-:W-:Y:S04]  /*8f00*/  STL [R1+0x28], R2 ;  /* 0x0000280201007387 */ /* 0x000fe80000100800 */
[----:B--2---:R0:W-:Y:S04]  /*8f10*/  STL [R1+0x740], R28 ;  /* 0x0007401c01007387 */ /* 0x0041e80000100800 */
[----:B------:R-:W-:Y:S04]  /*8f20*/  STL [R1+0x2c], R0 ;  /* 0x00002c0001007387 */ /* 0x000fe80000100800 */
[----:B0-----:R-:W2:Y:S04]  /*8f30*/  LDL.LU R28, [R1+0xa4] ;  /* 0x0000a400011c7983 */ /* 0x001ea80000300800 */
[----:B--2---:R0:W-:Y:S04]  /*8f40*/  STL [R1+0x744], R28 ;  /* 0x0007441c01007387 */ /* 0x0041e80000100800 */
[----:B0-----:R-:W2:Y:S04]  /*8f50*/  LDL.LU R28, [R1+0xa0] ;  /* 0x0000a000011c7983 */ /* 0x001ea80000300800 */
[----:B------:R-:W3:Y:S04]  /*8f60*/  LDL.LU R17, [R1+0xb0] ;  /* 0x0000b00001117983 */ /* 0x000ee80000300800 */
[----:B------:R-:W4:Y:S04]  /*8f70*/  LDL.LU R15, [R1+0xb4] ;  /* 0x0000b400010f7983 */ /* 0x000f280000300800 */
[----:B------:R-:W5:Y:S04]  /*8f80*/  LDL.LU R0, [R1+0xbc] ;  /* 0x0000bc0001007983 */ /* 0x000f680000300800 */
[----:B------:R-:W5:Y:S04]  /*8f90*/  LDL.LU R5, [R1+0xc4] ;  /* 0x0000c40001057983 */ /* 0x000f680000300800 */
[----:B------:R-:W3:Y:S04]  /*8fa0*/  LDL.LU R7, [R1+0xd0] ;  /* 0x0000d00001077983 */ /* 0x000ee80000300800 */
[----:B------:R-:W5:Y:S04]  /*8fb0*/  LDL.LU R3, [R1+0xd8] ;  /* 0x0000d80001037983 */ /* 0x000f680000300800 */
[----:B------:R-:W5:Y:S04]  /*8fc0*/  LDL.LU R8, [R1+0xdc] ;  /* 0x0000dc0001087983 */ /* 0x000f680000300800 */
[----:B------:R-:W5:Y:S04]  /*8fd0*/  LDL.LU R11, [R1+0xe0] ;  /* 0x0000e000010b7983 */ /* 0x000f680000300800 */
[----:B------:R-:W5:Y:S04]  /*8fe0*/  LDL.LU R12, [R1+0xe4] ;  /* 0x0000e400010c7983 */ /* 0x000f680000300800 */
[----:B------:R-:W5:Y:S04]  /*8ff0*/  LDL.LU R4, [R1+0xec] ;  /* 0x0000ec0001047983 */ /* 0x000f680000300800 */
[----:B------:R-:W5:Y:S04]  /*9000*/  LDL.LU R14, [R1+0xf4] ;  /* 0x0000f400010e7983 */ /* 0x000f680000300800 */
[----:B------:R-:W4:Y:S04]  /*9010*/  LDL.LU R2, [R1+0xf8] ;  /* 0x0000f80001027983 */ /* 0x000f280000300800 */
        /* <DEDUP_REMOVED lines=16> */
[----:B--2---:R-:W-:-:S05]  /*9120*/  IMAD R28, R28, UR4, RZ ;  /* 0x000000041c1c7c24 */ /* 0x004fca000f8e02ff */
[----:B------:R0:W-:Y:S04]  /*9130*/  STL [R1+0x30], R28 ;  /* 0x0000301c01007387 */ /* 0x0001e80000100800 */
[----:B0-----:R-:W2:Y:S02]  /*9140*/  LDL.LU R28, [R1+0x744] ;  /* 0x00074400011c7983 */ /* 0x001ea40000300800 */
[----:B--2---:R-:W-:-:S05]  /*9150*/  IMAD R28, R28, UR4, RZ ;  /* 0x000000041c1c7c24 */ /* 0x004fca000f8e02ff */
[----:B------:R0:W-:Y:S04]  /*9160*/  STL [R1+0x38], R28 ;  /* 0x0000381c01007387 */ /* 0x0001e80000100800 */
[----:B0-----:R-:W2:Y:S01]  /*9170*/  LDL.LU R28, [R1+0x740] ;  /* 0x00074000011c7983 */ /* 0x001ea20000300800 */
[----:B---3--:R-:W-:Y:S02]  /*9180*/  IMAD R7, R7, UR4, RZ ;  /* 0x0000000407077c24 */ /* 0x008fe4000f8e02ff */
[----:B----4-:R-:W-:Y:S02]  /*9190*/  IMAD R2, R2, UR4, RZ ;  /* 0x0000000402027c24 */ /* 0x010fe4000f8e02ff */
[----:B--2---:R-:W-:-:S05]  /*91a0*/  IMAD R28, R28, UR4, RZ ;  /* 0x000000041c1c7c24 */ /* 0x004fca000f8e02ff */
[----:B------:R0:W-:Y:S02]  /*91b0*/  STL [R1+0x3c], R28 ;  /* 0x00003c1c01007387 */ /* 0x0001e40000100800 */
[----:B0-----:R-:W-:Y:S02]  /*91c0*/  IMAD R28, R17, UR4, RZ ;  /* 0x00000004111c7c24 */ /* 0x001fe4000f8e02ff */
[----:B------:R-:W-:Y:S02]  /*91d0*/  IMAD R17, R15, UR4, RZ ;  /* 0x000000040f117c24 */ /* 0x000fe4000f8e02ff */
[----:B-----5:R-:W-:Y:S02]  /*91e0*/  IMAD R15, R0, UR4, RZ ;  /* 0x00000004000f7c24 */ /* 0x020fe4000f8e02ff */
[----:B------:R-:W-:Y:S01]  /*91f0*/  IMAD R0, R5, UR4, RZ ;  /* 0x0000000405007c24 */ /* 0x000fe2000f8e02ff */
[----:B------:R-:W-:Y:S01]  /*9200*/  STL [R1+0x40], R28 ;  /* 0x0000401c01007387 */ /* 0x000fe20000100800 */
[----:B------:R-:W-:-:S03]  /*9210*/  IMAD R5, R3, UR4, RZ ;  /* 0x0000000403057c24 */ /* 0x000fc6000f8e02ff */
[----:B------:R-:W-:Y:S01]  /*9220*/  STL [R1+0x44], R17 ;  /* 0x0000441101007387 */ /* 0x000fe20000100800 */
[----:B------:R-:W-:-:S03]  /*9230*/  IMAD R3, R11, UR4, RZ ;  /* 0x000000040b037c24 */ /* 0x000fc6000f8e02ff */
[----:B------:R-:W-:Y:S04]  /*9240*/  STL [R1+0x48], R15 ;  /* 0x0000480f01007387 */ /* 0x000fe80000100800 */
[----:B------:R0:W-:Y:S04]  /*9250*/  STL [R1+0x4c], R0 ;  /* 0x00004c0001007387 */ /* 0x0001e80000100800 */
[----:B------:R-:W-:Y:S01]  /*9260*/  STL [R1+0x50], R7 ;  /* 0x0000500701007387 */ /* 0x000fe20000100800 */
[----:B0-----:R-:W-:-:S03]  /*9270*/  IMAD R0, R8, UR4, RZ ;  /* 0x0000000408007c24 */ /* 0x001fc6000f8e02ff */
[----:B------:R0:W-:Y:S04]  /*9280*/  STL [R1+0x54], R5 ;  /* 0x0000540501007387 */ /* 0x0001e80000100800 */
[----:B------:R1:W-:Y:S04]  /*9290*/  STL [R1+0x58], R0 ;  /* 0x0000580001007387 */ /* 0x0003e80000100800 */
[----:B------:R2:W-:Y:S01]  /*92a0*/  STL [R1+0x60], R3 ;  /* 0x0000600301007387 */ /* 0x0005e20000100800 */
[----:B0-----:R-:W-:Y:S02]  /*92b0*/  IMAD R5, R12, UR4, RZ ;  /* 0x000000040c057c24 */ /* 0x001fe4000f8e02ff */
[----:B-1----:R-:W-:-:S03]  /*92c0*/  IMAD R0, R4, UR4, RZ ;  /* 0x0000000404007c24 */ /* 0x002fc6000f8e02ff */
[----:B------:R-:W-:Y:S01]  /*92d0*/  STL [R1+0x64], R5 ;  /* 0x0000640501007387 */ /* 0x000fe20000100800 */
[----:B--2---:R-:W-:-:S03]  /*92e0*/  IMAD R3, R14, UR4, RZ ;  /* 0x000000040e037c24 */ /* 0x004fc6000f8e02ff */
[----:B------:R0:W-:Y:S04]  /*92f0*/  STL [R1+0x68], R0 ;  /* 0x0000680001007387 */ /* 0x0001e80000100800 */
[----:B------:R1:W-:Y:S01]  /*9300*/  STL [R1+0x6c], R3 ;  /* 0x00006c0301007387 */ /* 0x0003e20000100800 */
[----:B0-----:R-:W-:-:S03]  /*9310*/  IMAD R0, R23, UR4, RZ ;  /* 0x0000000417007c24 */ /* 0x001fc6000f8e02ff */
[----:B------:R0:W-:Y:S01]  /*9320*/  STL [R1+0x74], R2 ;  /* 0x0000740201007387 */ /* 0x0001e20000100800 */
[----:B-1----:R-:W-:-:S03]  /*9330*/  IMAD R3, R26, UR4, RZ ;  /* 0x000000041a037c24 */ /* 0x002fc6000f8e02ff */
[----:B------:R1:W-:Y:S04]  /*9340*/  STL [R1+0x84], R0 ;  /* 0x0000840001007387 */ /* 0x0003e80000100800 */
[----:B------:R2:W-:Y:S01]  /*9350*/  STL [R1+0x8c], R3 ;  /* 0x00008c0301007387 */ /* 0x0005e20000100800 */
[----:B0-----:R-:W-:Y:S02]  /*9360*/  IMAD R2, R20, UR4, RZ ;  /* 0x0000000414027c24 */ /* 0x001fe4000f8e02ff */
[----:B-1----:R-:W-:-:S03]  /*9370*/  IMAD R0, R18, UR4, RZ ;  /* 0x0000000412007c24 */ /* 0x002fc6000f8e02ff */
[----:B------:R0:W-:Y:S01]  /*9380*/  STL [R1+0x98], R2 ;  /* 0x0000980201007387 */ /* 0x0001e20000100800 */
[----:B--2---:R-:W-:-:S03]  /*9390*/  IMAD R3, R16, UR4, RZ ;  /* 0x0000000410037c24 */ /* 0x004fc6000f8e02ff */
        /* <DEDUP_REMOVED lines=19> */
[----:B------:R-:W-:Y:S04]  /*94d0*/  STL [R1+0xdc], R3 ;  /* 0x0000dc0301007387 */ /* 0x000fe80000100800 */
[----:B------:R-:W2:Y:S01]  /*94e0*/  LDL.LU R28, [R1+0x194] ;  /* 0x00019400011c7983 */ /* 0x000ea20000300800 */
[----:B0-----:R-:W-:Y:S02]  /*94f0*/  IMAD R2, R19, UR4, RZ ;  /* 0x0000000413027c24 */ /* 0x001fe4000f8e02ff */
[----:B-1----:R-:W-:-:S03]  /*9500*/  IMAD R0, R29, UR4, RZ ;  /* 0x000000041d007c24 */ /* 0x002fc6000f8e02ff */
        /* <DEDUP_REMOVED lines=139> */
[----:B-----5:R-:W-:Y:S02]  /*9dc0*/  IMAD R0, R0, UR4, RZ ;  /* 0x0000000400007c24 */ /* 0x020fe4000f8e02ff */
[----:B------:R-:W-:-:S02]  /*9dd0*/  IMAD R5, R5, UR4, RZ ;  /* 0x0000000405057c24 */ /* 0x000fc4000f8e02ff */
[----:B------:R-:W-:Y:S02]  /*9de0*/  IMAD R7, R7, UR4, RZ ;  /* 0x0000000407077c24 */ /* 0x000fe4000f8e02ff */
[----:B------:R-:W-:Y:S02]  /*9df0*/  IMAD R3, R3, UR4, RZ ;  /* 0x0000000403037c24 */ /* 0x000fe4000f8e02ff */
[----:B------:R-:W-:Y:S02]  /*9e00*/  IMAD R8, R8, UR4, RZ ;  /* 0x0000000408087c24 */ /* 0x000fe4000f8e02ff */
[----:B------:R-:W-:Y:S02]  /*9e10*/  IMAD R11, R11, UR4, RZ ;  /* 0x000000040b0b7c24 */ /* 0x000fe4000f8e02ff */
[----:B------:R-:W-:Y:S02]  /*9e20*/  IMAD R12, R12, UR4, RZ ;  /* 0x000000040c0c7c24 */ /* 0x000fe4000f8e02ff */
        /* <DEDUP_REMOVED lines=19> */
[----:B--2---:R-:W-:-:S05]  /*9f60*/  IMAD R28, R28, UR4, RZ ;  /* 0x000000041c1c7c24 */ /* 0x004fca000f8e02ff */
        /* <DEDUP_REMOVED lines=27> */
[----:B0-----:R-:W5:Y:S04]  /*a120*/  LDL.LU R23, [R1+0x6f8] ;  /* 0x0006f80001177983 */ /* 0x001f680000300800 */
[----:B------:R0:W-:Y:S04]  /*a130*/  STL [R1+0x94], R26 ;  /* 0x0000941a01007387 */ /* 0x0001e80000100800 */
[----:B0-----:R-:W5:Y:S04]  /*a140*/  LDL.LU R26, [R1+0x6f4] ;  /* 0x0006f400011a7983 */ /* 0x001f680000300800 */
        /* <DEDUP_REMOVED lines=27> */
[----:B0-----:R-:W3:Y:S01]  /*a300*/  LDL.LU R29, [R1+0x6bc] ;  /* 0x0006bc00011d7983 */ /* 0x001ee20000300800 */
[----:B----4-:R-:W-:-:S02]  /*a310*/  IMAD R16, R16, UR4, RZ ;  /* 0x0000000410107c24 */ /* 0x010fc4000f8e02ff */
[----:B--2---:R-:W-:Y:S02]  /*a320*/  IMAD R9, R9, UR4, RZ ;  /* 0x0000000409097c24 */ /* 0x004fe4000f8e02ff */
[----:B-----5:R-:W-:Y:S02]  /*a330*/  IMAD R13, R13, UR4, RZ ;  /* 0x000000040d0d7c24 */ /* 0x020fe4000f8e02ff */
[----:B---3--:R-:W-:Y:S02]  /*a340*/  IMAD R10, R10, UR4, RZ ;  /* 0x000000040a0a7c24 */ /* 0x008fe4000f8e02ff */
[----:B------:R-:W-:Y:S02]  /*a350*/  IMAD R6, R6, UR4, RZ ;  /* 0x0000000406067c24 */ /* 0x000fe4000f8e02ff */
[----:B------:R-:W-:Y:S02]  /*a360*/  IMAD R27, R27, UR4, RZ ;  /* 0x000000041b1b7c24 */ /* 0x000fe4000f8e02ff */
[----:B------:R-:W-:-:S02]  /*a370*/  IMAD R25, R25, UR4, RZ ;  /* 0x0000000419197c24 */ /* 0x000fc4000f8e02ff */
[----:B------:R-:W-:Y:S02]  /*a380*/  IMAD R24, R24, UR4, RZ ;  /* 0x0000000418187c24 */ /* 0x000fe4000f8e02ff */
[----:B------:R-:W-:Y:S02]  /*a390*/  IMAD R22, R22, UR4, RZ ;  /* 0x0000000416167c24 */ /* 0x000fe4000f8e02ff */
[----:B------:R-:W-:Y:S02]  /*a3a0*/  IMAD R21, R21, UR4, RZ ;  /* 0x0000000415157c24 */ /* 0x000fe4000f8e02ff */
[----:B------:R-:W-:Y:S02]  /*a3b0*/  IMAD R19, R19, UR4, RZ ;  /* 0x0000000413137c24 */ /* 0x000fe4000f8e02ff */
[----:B------:R-:W-:-:S05]  /*a3c0*/  IMAD R29, R29, UR4, RZ ;  /* 0x000000041d1d7c24 */ /* 0x000fca000f8e02ff */
[----:B------:R-:W-:Y:S04]  /*a3d0*/  STL [R1+0x68c], R29 ;  /* 0x00068c1d01007387 */ /* 0x000fe80000100800 */
[----:B------:R-:W-:Y:S04]  /*a3e0*/  STL [R1+0x690], R19 ;  /* 0x0006901301007387 */ /* 0x000fe80000100800 */
[----:B------:R-:W-:Y:S04]  /*a3f0*/  STL [R1+0x694], R21 ;  /* 0x0006941501007387 */ /* 0x000fe80000100800 */
[----:B------:R-:W-:Y:S04]  /*a400*/  STL [R1+0x698], R22 ;  /* 0x0006981601007387 */ /* 0x000fe80000100800 */
[----:B------:R-:W-:Y:S04]  /*a410*/  STL [R1+0x69c], R24 ;  /* 0x00069c1801007387 */ /* 0x000fe80000100800 */
[----:B------:R-:W-:Y:S04]  /*a420*/  STL [R1+0x6a0], R25 ;  /* 0x0006a01901007387 */ /* 0x000fe80000100800 */
[----:B------:R0:W-:Y:S04]  /*a430*/  STL [R1+0x6a4], R27 ;  /* 0x0006a41b01007387 */ /* 0x0001e80000100800 */
[----:B0-----:R-:W2:Y:S04]  /*a440*/  LDL.LU R27, [R1] ;  /* 0x00000000011b7983 */ /* 0x001ea80000300800 */
[----:B------:R-:W3:Y:S04]  /*a450*/  LDL.LU R25, [R1+0x4] ;  /* 0x0000040001197983 */ /* 0x000ee80000300800 */
[----:B------:R0:W-:Y:S04]  /*a460*/  STL [R1+0x18c], R6 ;  /* 0x00018c0601007387 */ /* 0x0001e80000100800 */
[----:B------:R-:W4:Y:S04]  /*a470*/  LDL.LU R24, [R1+0x1c] ;  /* 0x00001c0001187983 */ /* 0x000f280000300800 */
[----:B------:R1:W-:Y:S01]  /*a480*/  STL [R1+0x6a8], R10 ;  /* 0x0006a80a01007387 */ /* 0x0003e20000100800 */
[----:B0-----:R-:W-:-:S03]  /*a490*/  IMAD R6, R4, UR4, RZ ;  /* 0x0000000404067c24 */ /* 0x001fc6000f8e02ff */
[----:B------:R-:W-:Y:S01]  /*a4a0*/  STL [R1+0x6ac], R13 ;  /* 0x0006ac0d01007387 */ /* 0x000fe20000100800 */
[----:B------:R-:W-:Y:S01]  /*a4b0*/  LEA R4, P0, R3, UR10, 0x1 ;  /* 0x0000000a03047c11 */ /* 0x000fe2000f8008ff */
[----:B------:R-:W-:Y:S01]  /*a4c0*/  IMAD R18, R18, UR4, RZ ;  /* 0x0000000412127c24 */ /* 0x000fe2000f8e02ff */
[----:B------:R-:W-:Y:S01]  /*a4d0*/  ULDC UR10, c[0x0][0x238] ;  /* 0x00008e00000a7ab9 */ /* 0x000fe20000000800 */
[----:B------:R0:W-:Y:S04]  /*a4e0*/  STL [R1+0x6b0], R9 ;  /* 0x0006b00901007387 */ /* 0x0001e80000100800 */
[----:B------:R-:W-:Y:S04]  /*a4f0*/  STL [R1+0x6b4], R16 ;  /* 0x0006b41001007387 */ /* 0x000fe80000100800 */
[----:B------:R-:W5:Y:S01]  /*a500*/  LDL.LU R3, [R1+0x6b8] ;  /* 0x0006b80001037983 */ /* 0x000f620000300800 */
[----:B-1----:R-:W-:-:S03]  /*a510*/  LEA R10, P6, R6, R2, 0x1 ;  /* 0x00000002060a7211 */ /* 0x002fc600078c08ff */
[----:B------:R-:W4:Y:S01]  /*a520*/  LDL.LU R22, [R1+0x20] ;  /* 0x0000200001167983 */ /* 0x000f220000300800 */
[----:B0-----:R-:W-:-:S03]  /*a530*/  LEA R9, P5, R12, R2, 0x1 ;  /* 0x000000020c097211 */ /* 0x001fc600078a08ff */
[----:B------:R0:W-:Y:S04]  /*a540*/  STL [R1+0x594], R10 ;  /* 0x0005940a01007387 */ /* 0x0001e80000100800 */
[----:B------:R-:W4:Y:S04]  /*a550*/  LDL.LU R21, [R1+0x28] ;  /* 0x0000280001157983 */ /* 0x000f280000300800 */
[----:B------:R1:W-:Y:S01]  /*a560*/  STL [R1+0x398], R9 ;  /* 0x0003980901007387 */ /* 0x0003e20000100800 */
[----:B0-----:R-:W-:-:S05]  /*a570*/  LEA R10, P4, R11, R2, 0x1 ;  /* 0x000000020b0a7211 */ /* 0x001fca00078808ff */
[----:B------:R0:W-:Y:S01]  /*a580*/  STL [R1+0x390], R10 ;  /* 0x0003900a01007387 */ /* 0x0001e20000100800 */
[----:B-1----:R-:W-:-:S03]  /*a590*/  LEA R9, P3, R8, R2, 0x1 ;  /* 0x0000000208097211 */ /* 0x002fc600078608ff */
[----:B------:R-:W4:Y:S04]  /*a5a0*/  LDL.LU R19, [R1+0x2c] ;  /* 0x00002c0001137983 */ /* 0x000f280000300800 */
[----:B------:R1:W-:Y:S01]  /*a5b0*/  STL [R1+0x388], R9 ;  /* 0x0003880901007387 */ /* 0x0003e20000100800 */
[----:B0-----:R-:W-:-:S05]  /*a5c0*/  LEA R10, P2, R7, R2, 0x1 ;  /* 0x00000002070a7211 */ /* 0x001fca00078408ff */
[----:B------:R0:W-:Y:S01]  /*a5d0*/  STL [R1+0x380], R10 ;  /* 0x0003800a01007387 */ /* 0x0001e20000100800 */
[----:B-1----:R-:W-:-:S03]  /*a5e0*/  LEA R9, P1, R5, R2, 0x1 ;  /* 0x0000000205097211 */ /* 0x002fc600078208ff */
[----:B------:R-:W4:Y:S04]  /*a5f0*/  LDL.LU R29, [R1+0x30] ;  /* 0x00003000011d7983 */ /* 0x000f280000300800 */
[----:B------:R1:W-:Y:S01]  /*a600*/  STL [R1+0x378], R9 ;  /* 0x0003780901007387 */ /* 0x0003e20000100800 */
[-C--:B-----5:R-:W-:Y:S02]  /*a610*/  LEA.HI.X.SX32 R6, R6, R3.reuse, 0x1, P6 ;  /* 0x0000000306067211 */ /* 0x0a0fe400030f0eff */
[-C--:B0-----:R-:W-:Y:S02]  /*a620*/  LEA R10, P6, R0, R2.reuse, 0x1 ;  /* 0x00000002000a7211 */ /* 0x081fe400078c08ff */
[----:B-1----:R-:W-:Y:S01]  /*a630*/  LEA.HI.X.SX32 R9, R12, R3, 0x1, P5 ;  /* 0x000000030c097211 */ /* 0x002fe200028f0eff */
[----:B------:R0:W-:Y:S04]  /*a640*/  STL [R1+0x590], R6 ;  /* 0x0005900601007387 */ /* 0x0001e80000100800 */
[----:B------:R1:W-:Y:S01]  /*a650*/  STL [R1+0x370], R10 ;  /* 0x0003700a01007387 */ /* 0x0003e20000100800 */
[----:B0-----:R-:W-:-:S03]  /*a660*/  LEA R6, P5, R15, R2, 0x1 ;  /* 0x000000020f067211 */ /* 0x001fc600078a08ff */
[----:B------:R0:W-:Y:S01]  /*a670*/  STL [R1+0x39c], R9 ;  /* 0x00039c0901007387 */ /* 0x0001e20000100800 */
[----:B-1----:R-:W-:-:S03]  /*a680*/  LEA.HI.X.SX32 R10, R11, R3, 0x1, P4 ;  /* 0x000000030b0a7211 */ /* 0x002fc600020f0eff */
[----:B------:R1:W-:Y:S01]  /*a690*/  STL [R1+0x368], R6 ;  /* 0x0003680601007387 */ /* 0x0003e20000100800 */
[----:B0-----:R-:W-:-:S03]  /*a6a0*/  LEA R9, P4, R17, R2, 0x1 ;  /* 0x0000000211097211 */ /* 0x001fc600078808ff */
[----:B------:R-:W-:Y:S01]  /*a6b0*/  STL [R1+0x394], R10 ;  /* 0x0003940a01007387 */ /* 0x000fe20000100800 */
[----:B-1----:R-:W-:-:S03]  /*a6c0*/  LEA.HI.X.SX32 R6, R8, R3, 0x1, P3 ;  /* 0x0000000308067211 */ /* 0x002fc600018f0eff */
[----:B------:R-:W5:Y:S04]  /*a6d0*/  LDL.LU R8, [R1+0x3c] ;  /* 0x00003c0001087983 */ /* 0x000f680000300800 */
[----:B------:R-:W-:Y:S04]  /*a6e0*/  STL [R1+0x360], R9 ;  /* 0x0003600901007387 */ /* 0x000fe80000100800 */
[----:B------:R-:W5:Y:S04]  /*a6f0*/  LDL.LU R11, [R1+0x40] ;  /* 0x00004000010b7983 */ /* 0x000f680000300800 */
[----:B------:R0:W-:Y:S02]  /*a700*/  STL [R1+0x38c], R6 ;  /* 0x00038c0601007387 */ /* 0x0001e40000100800 */
[----:B0-----:R-:W-:-:S02]  /*a710*/  LEA.HI.X.SX32 R6, R7, R3, 0x1, P2 ;  /* 0x0000000307067211 */ /* 0x001fc400010f0eff */
[----:B------:R-:W5:Y:S01]  /*a720*/  LDL.LU R7, [R1+0x38] ;  /* 0x0000380001077983 */ /* 0x000f620000300800 */
[----:B------:R-:W-:-:S05]  /*a730*/  LEA R9, P3, R28, R2, 0x1 ;  /* 0x000000021c097211 */ /* 0x000fca00078608ff */
[----:B------:R2:W-:Y:S04]  /*a740*/  STL [R1+0x358], R9 ;  /* 0x0003580901007387 */ /* 0x0005e80000100800 */
[----:B------:R-:W5:Y:S01]  /*a750*/  LDL.LU R12, [R1+0x44] ;  /* 0x00004400010c7983 */ /* 0x000f620000300800 */
[----:B------:R-:W-:-:S03]  /*a760*/  LEA.HI.X.SX32 R5, R5, R3, 0x1, P1 ;  /* 0x0000000305057211 */ /* 0x000fc600008f0eff */
[----:B------:R0:W-:Y:S01]  /*a770*/  STL [R1+0x384], R6 ;  /* 0x0003840601007387 */ /* 0x0001e20000100800 */
[----:B--2---:R-:W-:-:S03]  /*a780*/  LEA R9, P2, R27, R2, 0x1 ;  /* 0x000000021b097211 */ /* 0x004fc600078408ff */
[----:B0-----:R-:W2:Y:S04]  /*a790*/  LDL.LU R6, [R1+0x48] ;  /* 0x0000480001067983 */ /* 0x001ea80000300800 */
[----:B------:R3:W-:Y:S04]  /*a7a0*/  STL [R1+0x350], R9 ;  /* 0x0003500901007387 */ /* 0x0007e80000100800 */
[----:B------:R0:W-:Y:S04]  /*a7b0*/  STL [R1+0x37c], R5 ;  /* 0x00037c0501007387 */ /* 0x0001e80000100800 */
[----:B------:R-:W2:Y:S01]  /*a7c0*/  LDL.LU R16, [R1+0x4c] ;  /* 0x00004c0001107983 */ /* 0x000ea20000300800 */
[----:B---3--:R-:W-:-:S02]  /*a7d0*/  LEA R9, P1, R25, R2, 0x1 ;  /* 0x0000000219097211 */ /* 0x008fc400078208ff */
[----:B0-----:R-:W-:-:S03]  /*a7e0*/  LEA.HI.X.SX32 R5, R0, R3, 0x1, P6 ;  /* 0x0000000300057211 */ /* 0x001fc600030f0eff */
[----:B------:R0:W-:Y:S01]  /*a7f0*/  STL [R1+0x348], R9 ;  /* 0x0003480901007387 */ /* 0x0001e20000100800 */
[----:B----4-:R-:W-:-:S03]  /*a800*/  LEA R0, P6, R24, R2, 0x1 ;  /* 0x0000000218007211 */ /* 0x010fc600078c08ff */
[----:B------:R1:W-:Y:S04]  /*a810*/  STL [R1+0x374], R5 ;  /* 0x0003740501007387 */ /* 0x0003e80000100800 */
[----:B0-----:R-:W3:Y:S01]  /*a820*/  LDL.LU R9, [R1+0x50] ;  /* 0x0000500001097983 */ /* 0x001ee20000300800 */
[----:B-1----:R-:W-:-:S03]  /*a830*/  LEA.HI.X.SX32 R5, R15, R3, 0x1, P5 ;  /* 0x000000030f057211 */ /* 0x002fc600028f0eff */
[----:B------:R0:W-:Y:S04]  /*a840*/  STL [R1+0x340], R0 ;  /* 0x0003400001007387 */ /* 0x0001e80000100800 */
[----:B------:R1:W-:Y:S04]  /*a850*/  STL [R1+0x36c], R5 ;  /* 0x00036c0501007387 */ /* 0x0003e80000100800 */
[----:B------:R-:W4:Y:S01]  /*a860*/  LDL.LU R13, [R1+0x54] ;  /* 0x00005400010d7983 */ /* 0x000f220000300800 */
[----:B0-----:R-:W-:Y:S02]  /*a870*/  LEA R0, P5, R22, R2, 0x1 ;  /* 0x0000000216007211 */ /* 0x001fe400078a08ff */
[----:B-1----:R-:W-:-:S03]  /*a880*/  LEA.HI.X.SX32 R5, R17, R3, 0x1, P4 ;  /* 0x0000000311057211 */ /* 0x002fc600020f0eff */
[----:B------:R0:W-:Y:S04]  /*a890*/  STL [R1+0x338], R0 ;  /* 0x0003380001007387 */ /* 0x0001e80000100800 */
[----:B------:R1:W-:Y:S04]  /*a8a0*/  STL [R1+0x364], R5 ;  /* 0x0003640501007387 */ /* 0x0003e80000100800 */
[----:B------:R-:W4:Y:S01]  /*a8b0*/  LDL.LU R10, [R1+0x58] ;  /* 0x00005800010a7983 */ /* 0x000f220000300800 */
[----:B0-----:R-:W-:Y:S02]  /*a8c0*/  LEA R0, P4, R21, R2, 0x1 ;  /* 0x0000000215007211 */ /* 0x001fe400078808ff */
[----:B-1----:R-:W-:-:S03]  /*a8d0*/  LEA.HI.X.SX32 R5, R28, R3, 0x1, P3 ;  /* 0x000000031c057211 */ /* 0x002fc600018f0eff */
[----:B------:R-:W-:Y:S04]  /*a8e0*/  STL [R1+0x330], R0 ;  /* 0x0003300001007387 */ /* 0x000fe80000100800 */
[----:B------:R0:W-:Y:S02]  /*a8f0*/  STL [R1+0x35c], R5 ;  /* 0x00035c0501007387 */ /* 0x0001e40000100800 */
[----:B0-----:R-:W-:Y:S02]  /*a900*/  LEA.HI.X.SX32 R5, R27, R3, 0x1, P2 ;  /* 0x000000031b057211 */ /* 0x001fe400010f0eff */
[----:B------:R-:W4:Y:S01]  /*a910*/  LDL.LU R27, [R1+0x60] ;  /* 0x00006000011b7983 */ /* 0x000f220000300800 */
[----:B------:R-:W-:-:S05]  /*a920*/  LEA R0, P3, R19, R2, 0x1 ;  /* 0x0000000213007211 */ /* 0x000fca00078608ff */
[----:B------:R0:W-:Y:S04]  /*a930*/  STL [R1+0x328], R0 ;  /* 0x0003280001007387 */ /* 0x0001e80000100800 */
[----:B------:R1:W-:Y:S01]  /*a940*/  STL [R1+0x354], R5 ;  /* 0x0003540501007387 */ /* 0x0003e20000100800 */
[----:B0-----:R-:W-:Y:S02]  /*a950*/  LEA R0, P2, R29, R2, 0x1 ;  /* 0x000000021d007211 */ /* 0x001fe400078408ff */
[-C--:B-1----:R-:W-:Y:S02]  /*a960*/  LEA.HI.X.SX32 R5, R25, R3.reuse, 0x1, P1 ;  /* 0x0000000319057211 */ /* 0x082fe400008f0eff */
[----:B------:R-:W4:Y:S04]  /*a970*/  LDL.LU R25, [R1+0x64] ;  /* 0x0000640001197983 */ /* 0x000f280000300800 */
[----:B------:R-:W-:Y:S04]  /*a980*/  STL [R1+0x320], R0 ;  /* 0x0003200001007387 */ /* 0x000fe80000100800 */
[----:B------:R0:W-:Y:S02]  /*a990*/  STL [R1+0x34c], R5 ;  /* 0x00034c0501007387 */ /* 0x0001e40000100800 */
[----:B0-----:R-:W-:-:S02]  /*a9a0*/  LEA.HI.X.SX32 R5, R24, R3, 0x1, P6 ;  /* 0x0000000318057211 */ /* 0x001fc400030f0eff */
[----:B------:R-:W4:Y:S01]  /*a9b0*/  LDL.LU R24, [R1+0x68] ;  /* 0x0000680001187983 */ /* 0x000f220000300800 */
[----:B-----5:R-:W-:-:S05]  /*a9c0*/  LEA R0, P1, R7, R2, 0x1 ;  /* 0x0000000207007211 */ /* 0x020fca00078208ff */
[----:B------:R-:W-:Y:S04]  /*a9d0*/  STL [R1+0x318], R0 ;  /* 0x0003180001007387 */ /* 0x000fe80000100800 */
[----:B------:R0:W-:Y:S02]  /*a9e0*/  STL [R1+0x344], R5 ;  /* 0x0003440501007387 */ /* 0x0001e40000100800 */
[----:B0-----:R-:W-:Y:S02]  /*a9f0*/  LEA.HI.X.SX32 R5, R22, R3, 0x1, P5 ;  /* 0x0000000316057211 */ /* 0x001fe400028f0eff */
[----:B------:R-:W5:Y:S01]  /*aa00*/  LDL.LU R22, [R1+0x6c] ;  /* 0x00006c0001167983 */ /* 0x000f620000300800 */
[----:B------:R-:W-:-:S05]  /*aa10*/  LEA R0, P6, R8, R2, 0x1 ;  /* 0x0000000208007211 */ /* 0x000fca00078c08ff */
[----:B------:R0:W-:Y:S04]  /*aa20*/  STL [R1+0x310], R0 ;  /* 0x0003100001007387 */ /* 0x0001e80000100800 */
[----:B------:R1:W-:Y:S01]  /*aa30*/  STL [R1+0x33c], R5 ;  /* 0x00033c0501007387 */ /* 0x0003e20000100800 */
[----:B0-----:R-:W-:Y:S02]  /*aa40*/  LEA R0, P5, R11, R2, 0x1 ;  /* 0x000000020b007211 */ /* 0x001fe400078a08ff */
[-C--:B-1----:R-:W-:Y:S02]  /*aa50*/  LEA.HI.X.SX32 R5, R21, R3.reuse, 0x1, P4 ;  /* 0x0000000315057211 */ /* 0x082fe400020f0eff */
[----:B------:R-:W5:Y:S04]  /*aa60*/  LDL.LU R21, [R1+0x74] ;  /* 0x0000740001157983 */ /* 0x000f680000300800 */
[----:B------:R-:W-:Y:S04]  /*aa70*/  STL [R1+0x308], R0 ;  /* 0x0003080001007387 */ /* 0x000fe80000100800 */
[----:B------:R0:W-:Y:S02]  /*aa80*/  STL [R1+0x334], R5 ;  /* 0x0003340501007387 */ /* 0x0001e40000100800 */
[----:B0-----:R-:W-:-:S02]  /*aa90*/  LEA.HI.X.SX32 R5, R19, R3, 0x1, P3 ;  /* 0x0000000313057211 */ /* 0x001fc400018f0eff */
[----:B------:R-:W5:Y:S01]  /*aaa0*/  LDL.LU R19, [R1+0x84] ;  /* 0x0000840001137983 */ /* 0x000f620000300800 */
[----:B------:R-:W-:-:S05]  /*aab0*/  LEA R0, P4, R12, R2, 0x1 ;  /* 0x000000020c007211 */ /* 0x000fca00078808ff */
[----:B------:R-:W-:Y:S04]  /*aac0*/  STL [R1+0x300], R0 ;  /* 0x0003000001007387 */ /* 0x000fe80000100800 */
[----:B------:R0:W-:Y:S02]  /*aad0*/  STL [R1+0x32c], R5 ;  /* 0x00032c0501007387 */ /* 0x0001e40000100800 */
[----:B0-----:R-:W-:Y:S02]  /*aae0*/  LEA.HI.X.SX32 R5, R29, R3, 0x1, P2 ;  /* 0x000000031d057211 */ /* 0x001fe400010f0eff */
[----:B------:R-:W5:Y:S01]  /*aaf0*/  LDL.LU R29, [R1+0x8c] ;  /* 0x00008c00011d7983 */ /* 0x000f620000300800 */
[----:B--2---:R-:W-:-:S05]  /*ab00*/  LEA R0, P3, R6, R2, 0x1 ;  /* 0x0000000206007211 */ /* 0x004fca00078608ff */
[----:B------:R0:W-:Y:S04]  /*ab10*/  STL [R1+0x2f8], R0 ;  /* 0x0002f80001007387 */ /* 0x0001e80000100800 */
[----:B------:R1:W-:Y:S01]  /*ab20*/  STL [R1+0x324], R5 ;  /* 0x0003240501007387 */ /* 0x0003e20000100800 */
[----:B0-----:R-:W-:Y:S02]  /*ab30*/  LEA R0, P2, R16, R2, 0x1 ;  /* 0x0000000210007211 */ /* 0x001fe400078408ff */
[-C--:B-1----:R-:W-:Y:S02]  /*ab40*/  LEA.HI.X.SX32 R5, R7, R3.reuse, 0x1, P1 ;  /* 0x0000000307057211 */ /* 0x082fe400008f0eff */
[----:B------:R-:W2:Y:S04]  /*ab50*/  LDL.LU R7, [R1+0x98] ;  /* 0x0000980001077983 */ /* 0x000ea80000300800 */
[----:B------:R-:W-:Y:S04]  /*ab60*/  STL [R1+0x2f0], R0 ;  /* 0x0002f00001007387 */ /* 0x000fe80000100800 */
[----:B------:R0:W-:Y:S02]  /*ab70*/  STL [R1+0x31c], R5 ;  /* 0x00031c0501007387 */ /* 0x0001e40000100800 */
[----:B0-----:R-:W-:-:S02]  /*ab80*/  LEA.HI.X.SX32 R5, R8, R3, 0x1, P6 ;  /* 0x0000000308057211 */ /* 0x001fc400030f0eff */
[----:B------:R-:W2:Y:S01]  /*ab90*/  LDL.LU R8, [R1+0x9c] ;  /* 0x00009c0001087983 */ /* 0x000ea20000300800 */
[----:B---3--:R-:W-:-:S05]  /*aba0*/  LEA R0, P1, R9, R2, 0x1 ;  /* 0x0000000209007211 */ /* 0x008fca00078208ff */
[----:B------:R4:W-:Y:S04]  /*abb0*/  STL [R1+0x2e8], R0 ;  /* 0x0002e80001007387 */ /* 0x0009e80000100800 */
[----:B------:R0:W-:Y:S01]  /*abc0*/  STL [R1+0x314], R5 ;  /* 0x0003140501007387 */ /* 0x0001e20000100800 */
[-C--:B----4-:R-:W-:Y:S02]  /*abd0*/  LEA R0, P6, R13, R2.reuse, 0x1 ;  /* 0x000000020d007211 */ /* 0x090fe400078c08ff */
[----:B0-----:R-:W-:Y:S02]  /*abe0*/  LEA.HI.X.SX32 R5, R11, R3, 0x1, P5 ;  /* 0x000000030b057211 */ /* 0x001fe400028f0eff */
[----:B------:R-:W3:Y:S04]  /*abf0*/  LDL.LU R11, [R1+0xa0] ;  /* 0x0000a000010b7983 */ /* 0x000ee80000300800 */
[----:B------:R0:W-:Y:S04]  /*ac00*/  STL [R1+0x2e0], R0 ;  /* 0x0002e00001007387 */ /* 0x0001e80000100800 */
[----:B------:R1:W-:Y:S01]  /*ac10*/  STL [R1+0x30c], R5 ;  /* 0x00030c0501007387 */ /* 0x0003e20000100800 */
[----:B0-----:R-:W-:-:S02]  /*ac20*/  LEA R0, P5, R10, R2, 0x1 ;  /* 0x000000020a007211 */ /* 0x001fc400078a08ff */
[----:B-1----:R-:W-:Y:S02]  /*ac30*/  LEA.HI.X.SX32 R5, R12, R3, 0x1, P4 ;  /* 0x000000030c057211 */ /* 0x002fe400020f0eff */
[----:B------:R-:W4:Y:S04]  /*ac40*/  LDL.LU R12, [R1+0xa4] ;  /* 0x0000a400010c7983 */ /* 0x000f280000300800 */
[----:B------:R0:W-:Y:S04]  /*ac50*/  STL [R1+0x2d8], R0 ;  /* 0x0002d80001007387 */ /* 0x0001e80000100800 */
[----:B------:R1:W-:Y:S01]  /*ac60*/  STL [R1+0x304], R5 ;  /* 0x0003040501007387 */ /* 0x0003e20000100800 */
[----:B0-----:R-:W-:-:S02]  /*ac70*/  LEA R0, P4, R27, R2, 0x1 ;  /* 0x000000021b007211 */ /* 0x001fc400078808ff */
[-C--:B-1----:R-:W-:Y:S02]  /*ac80*/  LEA.HI.X.SX32 R5, R6, R3.reuse, 0x1, P3 ;  /* 0x0000000306057211 */ /* 0x082fe400018f0eff */
[----:B------:R-:W4:Y:S04]  /*ac90*/  LDL.LU R6, [R1+0xac] ;  /* 0x0000ac0001067983 */ /* 0x000f280000300800 */
[----:B------:R-:W-:Y:S04]  /*aca0*/  STL [R1+0x2d0], R0 ;  /* 0x0002d00001007387 */ /* 0x000fe80000100800 */
[----:B------:R0:W-:Y:S02]  /*acb0*/  STL [R1+0x2fc], R5 ;  /* 0x0002fc0501007387 */ /* 0x0001e40000100800 */
[----:B0-----:R-:W-:-:S02]  /*acc0*/  LEA.HI.X.SX32 R5, R16, R3, 0x1, P2 ;  /* 0x0000000310057211 */ /* 0x001fc400010f0eff */
        /* <DEDUP_REMOVED lines=17> */
[----:B------:R-:W-:Y:S04]  /*ade0*/  STL [R1+0x2b0], R0 ;  /* 0x0002b00001007387 */ /* 0x000fe80000100800 */
[----:B------:R0:W-:Y:S02]  /*adf0*/  STL [R1+0x2dc], R5 ;  /* 0x0002dc0501007387 */ /* 0x0001e40000100800 */
[-C--:B0-----:R-:W-:Y:S02]  /*ae00*/  LEA.HI.X.SX32 R5, R27, R3.reuse, 0x1, P4 ;  /* 0x000000031b057211 */ /* 0x081fe400020f0eff */
[----:B------:R-:W-:Y:S01]  /*ae10*/  LEA R0, P5, R19, R2, 0x1 ;  /* 0x0000000213007211 */ /* 0x000fe200078a08ff */
        /* <DEDUP_REMOVED lines=29> */
[-C--:B-1----:R-:W-:Y:S02]  /*aff0*/  LEA.HI.X.SX32 R5, R29, R3.reuse, 0x1, P4 ;  /* 0x000000031d057211 */ /* 0x082fe400020f0eff */
[----:B------:R-:W4:Y:S04]  /*b000*/  LDL.LU R29, [R1+0xf4] ;  /* 0x0000f400011d7983 */ /* 0x000f280000300800 */
[----:B------:R0:W-:Y:S04]  /*b010*/  STL [R1+0x278], R0 ;  /* 0x0002780001007387 */ /* 0x0001e80000100800 */
[----:B------:R1:W-:Y:S01]  /*b020*/  STL [R1+0x2a4], R5 ;  /* 0x0002a40501007387 */ /* 0x0003e20000100800 */
[----:B------:R-:W-:-:S02]  /*b030*/  LEA.HI.X.SX32 R7, R7, R3, 0x1, P3 ;  /* 0x0000000307077211 */ /* 0x000fc400018f0eff */
[----:B0-----:R-:W-:Y:S01]  /*b040*/  LEA R0, P4, R16, R2, 0x1 ;  /* 0x0000000210007211 */ /* 0x001fe200078808ff */
[----:B-1----:R-:W4:Y:S04]  /*b050*/  LDL.LU R5, [R1+0xf8] ;  /* 0x0000f80001057983 */ /* 0x002f280000300800 */
[----:B------:R-:W-:Y:S04]  /*b060*/  STL [R1+0x270], R0 ;  /* 0x0002700001007387 */ /* 0x000fe80000100800 */
[----:B------:R0:W-:Y:S01]  /*b070*/  STL [R1+0x29c], R7 ;  /* 0x00029c0701007387 */ /* 0x0001e20000100800 */
[----:B------:R-:W-:-:S03]  /*b080*/  LEA.HI.X.SX32 R8, R8, R3, 0x1, P2 ;  /* 0x0000000308087211 */ /* 0x000fc600010f0eff */
[----:B0-----:R-:W4:Y:S01]  /*b090*/  LDL.LU R7, [R1+0x108] ;  /* 0x0001080001077983 */ /* 0x001f220000300800 */
[----:B------:R-:W-:Y:S02]  /*b0a0*/  LEA R0, P3, R9, R2, 0x1 ;  /* 0x0000000209007211 */ /* 0x000fe400078608ff */
[----:B------:R-:W-:-:S03]  /*b0b0*/  LEA.HI.X.SX32 R11, R11, R3, 0x1, P1 ;  /* 0x000000030b0b7211 */ /* 0x000fc600008f0eff */
[----:B------:R-:W-:Y:S04]  /*b0c0*/  STL [R1+0x268], R0 ;  /* 0x0002680001007387 */ /* 0x000fe80000100800 */
[----:B------:R0:W-:Y:S04]  /*b0d0*/  STL [R1+0x294], R8 ;  /* 0x0002940801007387 */ /* 0x0001e80000100800 */
[----:B0-----:R-:W4:Y:S01]  /*b0e0*/  LDL.LU R8, [R1+0x110] ;  /* 0x0001100001087983 */ /* 0x001f220000300800 */
[----:B------:R-:W-:-:S05]  /*b0f0*/  LEA R0, P2, R13, R2, 0x1 ;  /* 0x000000020d007211 */ /* 0x000fca00078408ff */
[----:B------:R-:W-:Y:S04]  /*b100*/  STL [R1+0x260], R0 ;  /* 0x0002600001007387 */ /* 0x000fe80000100800 */
[----:B------:R0:W-:Y:S01]  /*b110*/  STL [R1+0x28c], R11 ;  /* 0x00028c0b01007387 */ /* 0x0001e20000100800 */
[----:B------:R-:W-:-:S03]  /*b120*/  LEA.HI.X.SX32 R12, R12, R3, 0x1, P6 ;  /* 0x000000030c0c7211 */ /* 0x000fc600030f0eff */
[----:B0-----:R-:W4:Y:S01]  /*b130*/  LDL.LU R11, [R1+0x114] ;  /* 0x00011400010b7983 */ /* 0x001f220000300800 */
[-C--:B------:R-:W-:Y:S02]  /*b140*/  LEA.HI.X.SX32 R6, R6, R3.reuse, 0x1, P5 ;  /* 0x0000000306067211 */ /* 0x080fe400028f0eff */
[-C--:B------:R-:W-:Y:S02]  /*b150*/  LEA.HI.X.SX32 R15, R16, R3.reuse, 0x1, P4 ;  /* 0x00000003100f7211 */ /* 0x080fe400020f0eff */
[----:B------:R-:W-:Y:S02]  /*b160*/  LEA.HI.X.SX32 R9, R9, R3, 0x1, P3 ;  /* 0x0000000309097211 */ /* 0x000fe400018f0eff */
[----:B-----5:R-:W-:-:S05]  /*b170*/  LEA R0, P1, R10, R2, 0x1 ;  /* 0x000000020a007211 */ /* 0x020fca00078208ff */
[----:B------:R-:W-:Y:S04]  /*b180*/  STL [R1+0x258], R0 ;  /* 0x0002580001007387 */ /* 0x000fe80000100800 */
[----:B------:R0:W-:Y:S04]  /*b190*/  STL [R1+0x284], R12 ;  /* 0x0002840c01007387 */ /* 0x0001e80000100800 */
[----:B0-----:R-:W5:Y:S01]  /*b1a0*/  LDL.LU R12, [R1+0x118] ;  /* 0x00011800010c7983 */ /* 0x001f620000300800 */
[----:B------:R-:W-:-:S05]  /*b1b0*/  LEA R0, P6, R27, R2, 0x1 ;  /* 0x000000021b007211 */ /* 0x000fca00078c08ff */
[----:B------:R-:W-:Y:S04]  /*b1c0*/  STL [R1+0x250], R0 ;  /* 0x0002500001007387 */ /* 0x000fe80000100800 */
[----:B------:R0:W-:Y:S04]  /*b1d0*/  STL [R1+0x27c], R6 ;  /* 0x00027c0601007387 */ /* 0x0001e80000100800 */
[----:B0-----:R-:W5:Y:S01]  /*b1e0*/  LDL.LU R6, [R1+0x120] ;  /* 0x0001200001067983 */ /* 0x001f620000300800 */
[----:B------:R-:W-:-:S05]  /*b1f0*/  LEA R0, P5, R25, R2, 0x1 ;  /* 0x0000000219007211 */ /* 0x000fca00078a08ff */
[----:B------:R0:W-:Y:S04]  /*b200*/  STL [R1+0x248], R0 ;  /* 0x0002480001007387 */ /* 0x0001e80000100800 */
[----:B------:R-:W-:Y:S04]  /*b210*/  STL [R1+0x274], R15 ;  /* 0x0002740f01007387 */ /* 0x000fe80000100800 */
[----:B------:R-:W5:Y:S01]  /*b220*/  LDL.LU R16, [R1+0x128] ;  /* 0x0001280001107983 */ /* 0x000f620000300800 */
[----:B0-----:R-:W-:-:S05]  /*b230*/  LEA R0, P4, R24, R2, 0x1 ;  /* 0x0000000218007211 */ /* 0x001fca00078808ff */
[----:B------:R-:W-:Y:S04]  /*b240*/  STL [R1+0x240], R0 ;  /* 0x0002400001007387 */ /* 0x000fe80000100800 */
[----:B------:R0:W-:Y:S04]  /*b250*/  STL [R1+0x26c], R9 ;  /* 0x00026c0901007387 */ /* 0x0001e80000100800 */
[----:B0-----:R-:W5:Y:S01]  /*b260*/  LDL.LU R9, [R1+0x148] ;  /* 0x0001480001097983 */ /* 0x001f620000300800 */
[----:B------:R-:W-:Y:S02]  /*b270*/  LEA.HI.X.SX32 R13, R13, R3, 0x1, P2 ;  /* 0x000000030d0d7211 */ /* 0x000fe400010f0eff */
[----:B--2---:R-:W-:-:S02]  /*b280*/  LEA R0, P3, R22, R2, 0x1 ;  /* 0x0000000216007211 */ /* 0x004fc400078608ff */
[----:B------:R-:W-:-:S03]  /*b290*/  LEA.HI.X.SX32 R10, R10, R3, 0x1, P1 ;  /* 0x000000030a0a7211 */ /* 0x000fc600008f0eff */
[----:B------:R-:W-:Y:S04]  /*b2a0*/  STL [R1+0x238], R0 ;  /* 0x0002380001007387 */ /* 0x000fe80000100800 */
[----:B------:R0:W-:Y:S04]  /*b2b0*/  STL [R1+0x264], R13 ;  /* 0x0002640d01007387 */ /* 0x0001e80000100800 */
[----:B0-----:R-:W2:Y:S01]  /*b2c0*/  LDL.LU R13, [R1+0x14c] ;  /* 0x00014c00010d7983 */ /* 0x001ea20000300800 */
[----:B------:R-:W-:-:S05]  /*b2d0*/  LEA R0, P2, R21, R2, 0x1 ;  /* 0x0000000215007211 */ /* 0x000fca00078408ff */
[----:B------:R-:W-:Y:S04]  /*b2e0*/  STL [R1+0x230], R0 ;  /* 0x0002300001007387 */ /* 0x000fe80000100800 */
[----:B------:R0:W-:Y:S01]  /*b2f0*/  STL [R1+0x25c], R10 ;  /* 0x00025c0a01007387 */ /* 0x0001e20000100800 */
[----:B------:R-:W-:-:S03]  /*b300*/  LEA.HI.X.SX32 R15, R27, R3, 0x1, P6 ;  /* 0x000000031b0f7211 */ /* 0x000fc600030f0eff */
[----:B0-----:R-:W2:Y:S01]  /*b310*/  LDL.LU R10, [R1+0x150] ;  /* 0x00015000010a7983 */ /* 0x001ea20000300800 */
[----:B---3--:R-:W-:-:S05]  /*b320*/  LEA R0, P1, R19, R2, 0x1 ;  /* 0x0000000213007211 */ /* 0x008fca00078208ff */
[----:B------:R-:W-:Y:S04]  /*b330*/  STL [R1+0x228], R0 ;  /* 0x0002280001007387 */ /* 0x000fe80000100800 */
[----:B------:R0:W-:Y:S04]  /*b340*/  STL [R1+0x254], R15 ;  /* 0x0002540f01007387 */ /* 0x0001e80000100800 */
[----:B------:R-:W3:Y:S01]  /*b350*/  LDL.LU R27, [R1+0x154] ;  /* 0x00015400011b7983 */ /* 0x000ee20000300800 */
[----:B0-----:R-:W-:Y:S02]  /*b360*/  LEA.HI.X.SX32 R15, R25, R3, 0x1, P5 ;  /* 0x00000003190f7211 */ /* 0x001fe400028f0eff */
[----:B----4-:R-:W-:-:S05]  /*b370*/  LEA R0, P6, R29, R2, 0x1 ;  /* 0x000000021d007211 */ /* 0x010fca00078c08ff */
        /* <DEDUP_REMOVED lines=16> */
[----:B------:R-:W4:Y:S04]  /*b480*/  LDL.LU R21, [R1+0x16c] ;  /* 0x00016c0001157983 */ /* 0x000f280000300800 */
[----:B------:R1:W-:Y:S01]  /*b490*/  STL [R1+0x234], R15 ;  /* 0x0002340f01007387 */ /* 0x0003e20000100800 */
[----:B0-----:R-:W-:Y:S02]  /*b4a0*/  LEA R0, P2, R11, R2, 0x1 ;  /* 0x000000020b007211 */ /* 0x001fe400078408ff */
[----:B-1----:R-:W-:-:S03]  /*b4b0*/  LEA.HI.X.SX32 R15, R19, R3, 0x1, P1 ;  /* 0x00000003130f7211 */ /* 0x002fc600008f0eff */
[----:B------:R-:W-:Y:S04]  /*b4c0*/  STL [R1+0x3a8], R0 ;  /* 0x0003a80001007387 */ /* 0x000fe80000100800 */
[----:B------:R-:W4:Y:S04]  /*b4d0*/  LDL.LU R19, [R1+0x170] ;  /* 0x0001700001137983 */ /* 0x000f280000300800 */
[----:B------:R0:W-:Y:S02]  /*b4e0*/  STL [R1+0x22c], R15 ;  /* 0x00022c0f01007387 */ /* 0x0001e40000100800 */
[----:B0-----:R-:W-:-:S02]  /*b4f0*/  LEA.HI.X.SX32 R15, R29, R3, 0x1, P6 ;  /* 0x000000031d0f7211 */ /* 0x001fc400030f0eff */
[----:B------:R-:W-:Y:S02]  /*b500*/  LEA.HI.X.SX32 R5, R5, R3, 0x1, P5 ;  /* 0x0000000305057211 */ /* 0x000fe400028f0eff */
[----:B-----5:R-:W-:-:S05]  /*b510*/  LEA R0, P1, R12, R2, 0x1 ;  /* 0x000000020c007211 */ /* 0x020fca00078208ff */
[----:B------:R0:W-:Y:S04]  /*b520*/  STL [R1+0x3ac], R0 ;  /* 0x0003ac0001007387 */ /* 0x0001e80000100800 */
[----:B------:R-:W5:Y:S04]  /*b530*/  LDL.LU R29, [R1+0x17c] ;  /* 0x00017c00011d7983 */ /* 0x000f680000300800 */
[----:B------:R1:W-:Y:S01]  /*b540*/  STL [R1+0x224], R15 ;  /* 0x0002240f01007387 */ /* 0x0003e20000100800 */
[----:B0-----:R-:W-:-:S05]  /*b550*/  LEA R0, P6, R6, R2, 0x1 ;  /* 0x0000000206007211 */ /* 0x001fca00078c08ff */
[----:B------:R0:W-:Y:S04]  /*b560*/  STL [R1+0x3b0], R0 ;  /* 0x0003b00001007387 */ /* 0x0001e80000100800 */
[----:B------:R0:W-:Y:S01]  /*b570*/  STL [R1+0x21c], R5 ;  /* 0x00021c0501007387 */ /* 0x0001e20000100800 */
[----:B-1----:R-:W-:Y:S02]  /*b580*/  LEA R15, P5, R16, R2, 0x1 ;  /* 0x00000002100f7211 */ /* 0x002fe400078a08ff */
[-C--:B0-----:R-:W-:Y:S01]  /*b590*/  LEA.HI.X.SX32 R0, R7, R3.reuse, 0x1, P4 ;  /* 0x0000000307007211 */ /* 0x081fe200020f0eff */
[----:B------:R-:W5:Y:S04]  /*b5a0*/  LDL.LU R5, [R1+0x184] ;  /* 0x0001840001057983 */ /* 0x000f680000300800 */
[----:B------:R-:W-:Y:S04]  /*b5b0*/  STL [R1+0x3b4], R15 ;  /* 0x0003b40f01007387 */ /* 0x000fe80000100800 */
[----:B------:R0:W-:Y:S04]  /*b5c0*/  STL [R1+0x210], R0 ;  /* 0x0002100001007387 */ /* 0x0001e80000100800 */
[----:B------:R-:W5:Y:S01]  /*b5d0*/  LDL.LU R7, [R1+0x188] ;  /* 0x0001880001077983 */ /* 0x000f620000300800 */
[----:B0-----:R-:W-:-:S02]  /*b5e0*/  LEA.HI.X.SX32 R0, R8, R3, 0x1, P3 ;  /* 0x0000000308007211 */ /* 0x001fc400018f0eff */
[----:B------:R-:W-:-:S05]  /*b5f0*/  LEA R15, P4, R9, R2, 0x1 ;  /* 0x00000002090f7211 */ /* 0x000fca00078808ff */
[----:B------:R-:W-:Y:S04]  /*b600*/  STL [R1+0x3b8], R15 ;  /* 0x0003b80f01007387 */ /* 0x000fe80000100800 */
[----:B------:R0:W-:Y:S04]  /*b610*/  STL [R1+0x208], R0 ;  /* 0x0002080001007387 */ /* 0x0001e80000100800 */
[----:B------:R-:W5:Y:S01]  /*b620*/  LDL.LU R8, [R1+0x180] ;  /* 0x0001800001087983 */ /* 0x000f620000300800 */
[----:B0-----:R-:W-:Y:S02]  /*b630*/  LEA.HI.X.SX32 R0, R11, R3, 0x1, P2 ;  /* 0x000000030b007211 */ /* 0x001fe400010f0eff */
[----:B--2---:R-:W-:-:S05]  /*b640*/  LEA R15, P3, R13, R2, 0x1 ;  /* 0x000000020d0f7211 */ /* 0x004fca00078608ff */
[----:B------:R-:W-:Y:S04]  /*b650*/  STL [R1+0x3bc], R15 ;  /* 0x0003bc0f01007387 */ /* 0x000fe80000100800 */
[----:B------:R0:W-:Y:S04]  /*b660*/  STL [R1+0x200], R0 ;  /* 0x0002000001007387 */ /* 0x0001e80000100800 */
[----:B------:R-:W2:Y:S01]  /*b670*/  LDL.LU R11, [R1+0x178] ;  /* 0x00017800010b7983 */ /* 0x000ea20000300800 */
[----:B0-----:R-:W-:Y:S02]  /*b680*/  LEA.HI.X.SX32 R0, R12, R3, 0x1, P1 ;  /* 0x000000030c007211 */ /* 0x001fe400008f0eff */
[----:B------:R-:W-:-:S05]  /*b690*/  LEA R15, P2, R10, R2, 0x1 ;  /* 0x000000020a0f7211 */ /* 0x000fca00078408ff */
[----:B------:R-:W-:Y:S04]  /*b6a0*/  STL [R1+0x3c0], R15 ;  /* 0x0003c00f01007387 */ /* 0x000fe80000100800 */
[----:B------:R0:W-:Y:S02]  /*b6b0*/  STL [R1+0x1f8], R0 ;  /* 0x0001f80001007387 */ /* 0x0001e40000100800 */
[----:B0-----:R-:W-:Y:S02]  /*b6c0*/  LEA.HI.X.SX32 R0, R6, R3, 0x1, P6 ;  /* 0x0000000306007211 */ /* 0x001fe400030f0eff */
[----:B------:R-:W2:Y:S01]  /*b6d0*/  LDL.LU R6, [R1+0x174] ;  /* 0x0001740001067983 */ /* 0x000ea20000300800 */
[----:B---3--:R-:W-:-:S05]  /*b6e0*/  LEA R12, P1, R27, R2, 0x1 ;  /* 0x000000021b0c7211 */ /* 0x008fca00078208ff */
[----:B------:R0:W-:Y:S04]  /*b6f0*/  STL [R1+0x3c4], R12 ;  /* 0x0003c40c01007387 */ /* 0x0001e80000100800 */
[----:B------:R1:W-:Y:S04]  /*b700*/  STL [R1+0x1f0], R0 ;  /* 0x0001f00001007387 */ /* 0x0003e80000100800 */
[----:B0-----:R-:W3:Y:S01]  /*b710*/  LDL.LU R12, [R1+0x164] ;  /* 0x00016400010c7983 */ /* 0x001ee20000300800 */
[----:B----4-:R-:W-:Y:S02]  /*b720*/  LEA R15, P6, R25, R2, 0x1 ;  /* 0x00000002190f7211 */ /* 0x010fe400078c08ff */
[----:B-1----:R-:W-:-:S03]  /*b730*/  LEA.HI.X.SX32 R0, R16, R3, 0x1, P5 ;  /* 0x0000000310007211 */ /* 0x002fc600028f0eff */
[----:B------:R0:W-:Y:S04]  /*b740*/  STL [R1+0x3c8], R15 ;  /* 0x0003c80f01007387 */ /* 0x0001e80000100800 */
[----:B------:R1:W-:Y:S01]  /*b750*/  STL [R1+0x1e8], R0 ;  /* 0x0001e80001007387 */ /* 0x0003e20000100800 */
[----:B0-----:R-:W-:-:S05]  /*b760*/  LEA R15, P5, R24, R2, 0x1 ;  /* 0x00000002180f7211 */ /* 0x001fca00078a08ff */
[----:B------:R-:W-:Y:S01]  /*b770*/  STL [R1+0x3cc], R15 ;  /* 0x0003cc0f01007387 */ /* 0x000fe20000100800 */
[----:B-1----:R-:W-:-:S03]  /*b780*/  LEA.HI.X.SX32 R0, R9, R3, 0x1, P4 ;  /* 0x0000000309007211 */ /* 0x002fc600020f0eff */
[----:B------:R-:W4:Y:S04]  /*b790*/  LDL.LU R16, [R1+0x158] ;  /* 0x0001580001107983 */ /* 0x000f280000300800 */
[----:B------:R0:W-:Y:S01]  /*b7a0*/  STL [R1+0x1e0], R0 ;  /* 0x0001e00001007387 */ /* 0x0001e20000100800 */
[----:B------:R-:W-:-:S05]  /*b7b0*/  LEA R9, P4, R22, R2, 0x1 ;  /* 0x0000000216097211 */ /* 0x000fca00078808ff */
[----:B------:R1:W-:Y:S01]  /*b7c0*/  STL [R1+0x3d0], R9 ;  /* 0x0003d00901007387 */ /* 0x0003e20000100800 */
[----:B0-----:R-:W-:-:S03]  /*b7d0*/  LEA.HI.X.SX32 R0, R13, R3, 0x1, P3 ;  /* 0x000000030d007211 */ /* 0x001fc600018f0eff */
[----:B-1----:R-:W4:Y:S01]  /*b7e0*/  LDL.LU R9, [R1+0x144] ;  /* 0x0001440001097983 */ /* 0x002f220000300800 */
[----:B------:R-:W-:-:S03]  /*b7f0*/  LEA R13, P3, R21, R2, 0x1 ;  /* 0x00000002150d7211 */ /* 0x000fc600078608ff */
[----:B------:R0:W-:Y:S04]  /*b800*/  STL [R1+0x1d8], R0 ;  /* 0x0001d80001007387 */ /* 0x0001e80000100800 */
[----:B------:R1:W-:Y:S01]  /*b810*/  STL [R1+0x3d4], R13 ;  /* 0x0003d40d01007387 */ /* 0x0003e20000100800 */
[----:B0-----:R-:W-:-:S03]  /*b820*/  LEA.HI.X.SX32 R0, R10, R3, 0x1, P2 ;  /* 0x000000030a007211 */ /* 0x001fc600010f0eff */
[----:B-1----:R-:W4:Y:S01]  /*b830*/  LDL.LU R13, [R1+0x140] ;  /* 0x00014000010d7983 */ /* 0x002f220000300800 */
[----:B------:R-:W-:-:S03]  /*b840*/  LEA R10, P2, R19, R2, 0x1 ;  /* 0x00000002130a7211 */ /* 0x000fc600078408ff */
[----:B------:R-:W-:Y:S04]  /*b850*/  STL [R1+0x1d0], R0 ;  /* 0x0001d00001007387 */ /* 0x000fe80000100800 */
[----:B------:R0:W-:Y:S04]  /*b860*/  STL [R1+0x3d8], R10 ;  /* 0x0003d80a01007387 */ /* 0x0001e80000100800 */
[----:B0-----:R-:W4:Y:S01]  /*b870*/  LDL.LU R10, [R1+0x13c] ;  /* 0x00013c00010a7983 */ /* 0x001f220000300800 */
[----:B------:R-:W-:-:S05]  /*b880*/  LEA.HI.X.SX32 R0, R27, R3, 0x1, P1 ;  /* 0x000000031b007211 */ /* 0x000fca00008f0eff */
[----:B------:R0:W-:Y:S02]  /*b890*/  STL [R1+0x1c8], R0 ;  /* 0x0001c80001007387 */ /* 0x0001e40000100800 */
[----:B0-----:R-:W-:Y:S02]  /*b8a0*/  LEA.HI.X.SX32 R0, R25, R3, 0x1, P6 ;  /* 0x0000000319007211 */ /* 0x001fe400030f0eff */
[----:B-----5:R-:W-:-:S05]  /*b8b0*/  LEA R15, P1, R29, R2, 0x1 ;  /* 0x000000021d0f7211 */ /* 0x020fca00078208ff */
[----:B------:R-:W-:Y:S04]  /*b8c0*/  STL [R1+0x3dc], R15 ;  /* 0x0003dc0f01007387 */ /* 0x000fe80000100800 */
[----:B------:R-:W5:Y:S04]  /*b8d0*/  LDL.LU R27, [R1+0x138] ;  /* 0x00013800011b7983 */ /* 0x000f680000300800 */
[----:B------:R0:W-:Y:S04]  /*b8e0*/  STL [R1+0x1c0], R0 ;  /* 0x0001c00001007387 */ /* 0x0001e80000100800 */
[----:B------:R-:W5:Y:S01]  /*b8f0*/  LDL.LU R25, [R1+0x134] ;  /* 0x0001340001197983 */ /* 0x000f620000300800 */
[----:B0-----:R-:W-:-:S02]  /*b900*/  LEA.HI.X.SX32 R0, R24, R3, 0x1, P5 ;  /* 0x0000000318007211 */ /* 0x001fc400028f0eff */
[----:B------:R-:W-:-:S05]  /*b910*/  LEA R15, P6, R5, R2, 0x1 ;  /* 0x00000002050f7211 */ /* 0x000fca00078c08ff */
[----:B------:R0:W-:Y:S04]  /*b920*/  STL [R1+0x3e0], R15 ;  /* 0x0003e00f01007387 */ /* 0x0001e80000100800 */
[----:B------:R1:W-:Y:S04]  /*b930*/  STL [R1+0x1b8], R0 ;  /* 0x0001b80001007387 */ /* 0x0003e80000100800 */
[----:B------:R-:W5:Y:S01]  /*b940*/  LDL.LU R24, [R1+0x130] ;  /* 0x0001300001187983 */ /* 0x000f620000300800 */
[----:B0-----:R-:W-:Y:S02]  /*b950*/  LEA R15, P5, R7, R2, 0x1 ;  /* 0x00000002070f7211 */ /* 0x001fe400078a08ff */
[----:B-1----:R-:W-:-:S03]  /*b960*/  LEA.HI.X.SX32 R0, R22, R3, 0x1, P4 ;  /* 0x0000000316007211 */ /* 0x002fc600020f0eff */
[----:B------:R0:W-:Y:S04]  /*b970*/  STL [R1+0x3e4], R15 ;  /* 0x0003e40f01007387 */ /* 0x0001e80000100800 */
[----:B------:R1:W-:Y:S04]  /*b980*/  STL [R1+0x1bc], R0 ;  /* 0x0001bc0001007387 */ /* 0x0003e80000100800 */
[----:B------:R-:W5:Y:S01]  /*b990*/  LDL.LU R22, [R1+0x12c] ;  /* 0x00012c0001167983 */ /* 0x000f620000300800 */
[----:B0-----:R-:W-:Y:S02]  /*b9a0*/  LEA R15, P4, R8, R2, 0x1 ;  /* 0x00000002080f7211 */ /* 0x001fe400078808ff */
[----:B-1----:R-:W-:-:S03]  /*b9b0*/  LEA.HI.X.SX32 R0, R21, R3, 0x1, P3 ;  /* 0x0000000315007211 */ /* 0x002fc600018f0eff */
[----:B------:R2:W-:Y:S04]  /*b9c0*/  STL [R1+0x3ec], R15 ;  /* 0x0003ec0f01007387 */ /* 0x0005e80000100800 */
[----:B------:R-:W5:Y:S04]  /*b9d0*/  LDL.LU R21, [R1+0x124] ;  /* 0x0001240001157983 */ /* 0x000f680000300800 */
[----:B------:R0:W-:Y:S01]  /*b9e0*/  STL [R1+0x1c4], R0 ;  /* 0x0001c40001007387 */ /* 0x0001e20000100800 */
[----:B--2---:R-:W-:Y:S02]  /*b9f0*/  LEA R15, P3, R11, R2, 0x1 ;  /* 0x000000020b0f7211 */ /* 0x004fe400078608ff */
[----:B0-----:R-:W-:-:S03]  /*ba00*/  LEA.HI.X.SX32 R0, R19, R3, 0x1, P2 ;  /* 0x0000000313007211 */ /* 0x001fc600010f0eff */
[----:B------:R-:W-:Y:S04]  /*ba10*/  STL [R1+0x3f4], R15 ;  /* 0x0003f40f01007387 */ /* 0x000fe80000100800 */
[----:B------:R-:W2:Y:S04]  /*ba20*/  LDL.LU R19, [R1+0x11c] ;  /* 0x00011c0001137983 */ /* 0x000ea80000300800 */
[----:B------:R0:W-:Y:S02]  /*ba30*/  STL [R1+0x1cc], R0 ;  /* 0x0001cc0001007387 */ /* 0x0001e40000100800 */
[----:B0-----:R-:W-:-:S02]  /*ba40*/  LEA.HI.X.SX32 R0, R29, R3, 0x1, P1 ;  /* 0x000000031d007211 */ /* 0x001fc400008f0eff */
[----:B------:R-:W-:-:S05]  /*ba50*/  LEA R15, P2, R6, R2, 0x1 ;  /* 0x00000002060f7211 */ /* 0x000fca00078408ff */
[----:B------:R3:W-:Y:S04]  /*ba60*/  STL [R1+0x3fc], R15 ;  /* 0x0003fc0f01007387 */ /* 0x0007e80000100800 */
[----:B------:R-:W2:Y:S01]  /*ba70*/  LDL.LU R29, [R1+0x10c] ;  /* 0x00010c00011d7983 */ /* 0x000ea20000300800 */
[----:B---3--:R-:W-:-:S03]  /*ba80*/  LEA R15, P1, R12, R2, 0x1 ;  /* 0x000000020c0f7211 */ /* 0x008fc600078208ff */
[----:B------:R0:W-:Y:S04]  /*ba90*/  STL [R1+0x1d4], R0 ;  /* 0x0001d40001007387 */ /* 0x0001e80000100800 */
[----:B------:R4:W-:Y:S01]  /*baa0*/  STL [R1+0x404], R15 ;  /* 0x0004040f01007387 */ /* 0x0009e20000100800 */
[----:B0-----:R-:W-:-:S03]  /*bab0*/  LEA.HI.X.SX32 R0, R5, R3, 0x1, P6 ;  /* 0x0000000305007211 */ /* 0x001fc600030f0eff */
[----:B------:R-:W3:Y:S04]  /*bac0*/  LDL.LU R5, [R1+0x104] ;  /* 0x0001040001057983 */ /* 0x000ee80000300800 */
[----:B------:R0:W-:Y:S01]  /*bad0*/  STL [R1+0x1dc], R0 ;  /* 0x0001dc0001007387 */ /* 0x0001e20000100800 */
[----:B----4-:R-:W-:Y:S02]  /*bae0*/  LEA R15, P6, R16, R2, 0x1 ;  /* 0x00000002100f7211 */ /* 0x010fe400078c08ff */
[-C--:B0-----:R-:W-:Y:S02]  /*baf0*/  LEA.HI.X.SX32 R0, R7, R3.reuse, 0x1, P5 ;  /* 0x0000000307007211 */ /* 0x081fe400028f0eff */
[----:B------:R-:W4:Y:S04]  /*bb00*/  LDL.LU R7, [R1+0x100] ;  /* 0x0001000001077983 */ /* 0x000f280000300800 */
[----:B------:R-:W-:Y:S04]  /*bb10*/  STL [R1+0x40c], R15 ;  /* 0x00040c0f01007387 */ /* 0x000fe80000100800 */
[----:B------:R0:W-:Y:S02]  /*bb20*/  STL [R1+0x1e4], R0 ;  /* 0x0001e40001007387 */ /* 0x0001e40000100800 */
[----:B0-----:R-:W-:-:S02]  /*bb30*/  LEA.HI.X.SX32 R0, R8, R3, 0x1, P4 ;  /* 0x0000000308007211 */ /* 0x001fc400020f0eff */
[----:B------:R-:W4:Y:S01]  /*bb40*/  LDL.LU R8, [R1+0xfc] ;  /* 0x0000fc0001087983 */ /* 0x000f220000300800 */
[----:B------:R-:W-:-:S05]  /*bb50*/  LEA R15, P5, R9, R2, 0x1 ;  /* 0x00000002090f7211 */ /* 0x000fca00078a08ff */
[----:B------:R-:W-:Y:S04]  /*bb60*/  STL [R1+0x414], R15 ;  /* 0x0004140f01007387 */ /* 0x000fe80000100800 */
[----:B------:R0:W-:Y:S02]  /*bb70*/  STL [R1+0x1ec], R0 ;  /* 0x0001ec0001007387 */ /* 0x0001e40000100800 */
[----:B0-----:R-:W-:Y:S02]  /*bb80*/  LEA.HI.X.SX32 R0, R11, R3, 0x1, P3 ;  /* 0x000000030b007211 */ /* 0x001fe400018f0eff */
[----:B------:R-:W4:Y:S01]  /*bb90*/  LDL.LU R11, [R1+0xf0] ;  /* 0x0000f000010b7983 */ /* 0x000f220000300800 */
[----:B------:R-:W-:-:S05]  /*bba0*/  LEA R15, P4, R13, R2, 0x1 ;  /* 0x000000020d0f7211 */ /* 0x000fca00078808ff */
[----:B------:R0:W-:Y:S04]  /*bbb0*/  STL [R1+0x41c], R15 ;  /* 0x00041c0f01007387 */ /* 0x0001e80000100800 */
[----:B------:R-:W-:Y:S01]  /*bbc0*/  STL [R1+0x1f4], R0 ;  /* 0x0001f40001007387 */ /* 0x000fe20000100800 */
[----:B------:R-:W-:Y:S02]  /*bbd0*/  LEA R17, P3, R10, R2, 0x1 ;  /* 0x000000020a117211 */ /* 0x000fe400078608ff */
[----:B0-----:R-:W-:-:S03]  /*bbe0*/  LEA.HI.X.SX32 R15, R6, R3, 0x1, P2 ;  /* 0x00000003060f7211 */ /* 0x001fc600010f0eff */
[----:B------:R-:W-:Y:S04]  /*bbf0*/  STL [R1+0x424], R17 ;  /* 0x0004241101007387 */ /* 0x000fe80000100800 */
[----:B------:R-:W4:Y:S04]  /*bc00*/  LDL.LU R6, [R1+0xe8] ;  /* 0x0000e80001067983 */ /* 0x000f280000300800 */
[----:B------:R0:W-:Y:S02]  /*bc10*/  STL [R1+0x1fc], R15 ;  /* 0x0001fc0f01007387 */ /* 0x0001e40000100800 */
[----:B0-----:R-:W-:-:S02]  /*bc20*/  LEA.HI.X.SX32 R15, R12, R3, 0x1, P1 ;  /* 0x000000030c0f7211 */ /* 0x001fc400008f0eff */
[----:B------:R-:W-:Y:S02]  /*bc30*/  LEA.HI.X.SX32 R10, R10, R3, 0x1, P3 ;  /* 0x000000030a0a7211 */ /* 0x000fe400018f0eff */
[----:B-----5:R-:W-:-:S05]  /*bc40*/  LEA R0, P2, R27, R2, 0x1 ;  /* 0x000000021b007211 */ /* 0x020fca00078408ff */
[----:B------:R0:W-:Y:S04]  /*bc50*/  STL [R1+0x42c], R0 ;  /* 0x00042c0001007387 */ /* 0x0001e80000100800 */
[----:B------:R1:W-:Y:S01]  /*bc60*/  STL [R1+0x204], R15 ;  /* 0x0002040f01007387 */ /* 0x0003e20000100800 */
[----:B0-----:R-:W-:-:S03]  /*bc70*/  LEA.HI.X.SX32 R0, R16, R3, 0x1, P6 ;  /* 0x0000000310007211 */ /* 0x001fc600030f0eff */
[----:B------:R-:W5:Y:S01]  /*bc80*/  LDL.LU R16, [R1+0xd4] ;  /* 0x0000d40001107983 */ /* 0x000f620000300800 */
[----:B------:R-:W-:-:S05]  /*bc90*/  LEA R12, P1, R25, R2, 0x1 ;  /* 0x00000002190c7211 */ /* 0x000fca00078208ff */
[----:B------:R0:W-:Y:S04]  /*bca0*/  STL [R1+0x434], R12 ;  /* 0x0004340c01007387 */ /* 0x0001e80000100800 */
[----:B------:R0:W-:Y:S01]  /*bcb0*/  STL [R1+0x20c], R0 ;  /* 0x00020c0001007387 */ /* 0x0001e20000100800 */
[----:B-1----:R-:W-:Y:S02]  /*bcc0*/  LEA R15, P6, R24, R2, 0x1 ;  /* 0x00000002180f7211 */ /* 0x002fe400078c08ff */
[----:B0-----:R-:W-:-:S03]  /*bcd0*/  LEA.HI.X.SX32 R12, R9, R3, 0x1, P5 ;  /* 0x00000003090c7211 */ /* 0x001fc600028f0eff */
[----:B------:R-:W-:Y:S04]  /*bce0*/  STL [R1+0x43c], R15 ;  /* 0x00043c0f01007387 */ /* 0x000fe80000100800 */
[----:B------:R-:W5:Y:S01]  /*bcf0*/  LDL.LU R9, [R1+0xcc] ;  /* 0x0000cc0001097983 */ /* 0x000f620000300800 */
[----:B------:R-:W-:-:S03]  /*bd00*/  LEA R0, P5, R22, R2, 0x1 ;  /* 0x0000000216007211 */ /* 0x000fc600078a08ff */
[----:B------:R0:W-:Y:S04]  /*bd10*/  STL [R1+0x214], R12 ;  /* 0x0002140c01007387 */ /* 0x0001e80000100800 */
[----:B------:R1:W-:Y:S01]  /*bd20*/  STL [R1+0x444], R0 ;  /* 0x0004440001007387 */ /* 0x0003e20000100800 */
[----:B0-----:R-:W-:-:S03]  /*bd30*/  LEA.HI.X.SX32 R12, R13, R3, 0x1, P4 ;  /* 0x000000030d0c7211 */ /* 0x001fc600020f0eff */
[----:B------:R-:W5:Y:S01]  /*bd40*/  LDL.LU R13, [R1+0xc8] ;  /* 0x0000c800010d7983 */ /* 0x000f620000300800 */
[----:B-1----:R-:W-:-:S03]  /*bd50*/  LEA R0, P4, R21, R2, 0x1 ;  /* 0x0000000215007211 */ /* 0x002fc600078808ff */
[----:B------:R-:W-:Y:S04]  /*bd60*/  STL [R1+0x3e8], R12 ;  /* 0x0003e80c01007387 */ /* 0x000fe80000100800 */
[----:B------:R-:W-:Y:S04]  /*bd70*/  STL [R1+0x44c], R0 ;  /* 0x00044c0001007387 */ /* 0x000fe80000100800 */
[----:B------:R0:W-:Y:S04]  /*bd80*/  STL [R1+0x3f0], R10 ;  /* 0x0003f00a01007387 */ /* 0x0001e80000100800 */
[----:B0-----:R-:W5:Y:S01]  /*bd90*/  LDL.LU R10, [R1+0xc0] ;  /* 0x0000c000010a7983 */ /* 0x001f620000300800 */
[----:B------:R-:W-:-:S02]  /*bda0*/  LEA.HI.X.SX32 R0, R27, R3, 0x1, P2 ;  /* 0x000000031b007211 */ /* 0x000fc400010f0eff */
[----:B--2---:R-:W-:-:S05]  /*bdb0*/  LEA R12, P3, R19, R2, 0x1 ;  /* 0x00000002130c7211 */ /* 0x004fca00078608ff */
[----:B------:R0:W-:Y:S04]  /*bdc0*/  STL [R1+0x454], R12 ;  /* 0x0004540c01007387 */ /* 0x0001e80000100800 */
[----:B------:R-:W-:Y:S01]  /*bdd0*/  STL [R1+0x3f8], R0 ;  /* 0x0003f80001007387 */ /* 0x000fe20000100800 */
[----:B0-----:R-:W-:Y:S02]  /*bde0*/  LEA.HI.X.SX32 R12, R25, R3, 0x1, P1 ;  /* 0x00000003190c7211 */ /* 0x001fe400008f0eff */
[----:B------:R-:W-:-:S05]  /*bdf0*/  LEA R15, P2, R29, R2, 0x1 ;  /* 0x000000021d0f7211 */ /* 0x000fca00078408ff */
[----:B------:R0:W-:Y:S04]  /*be00*/  STL [R1+0x45c], R15 ;  /* 0x00045c0f01007387 */ /* 0x0001e80000100800 */
[----:B------:R-:W2:Y:S01]  /*be10*/  LDL.LU R27, [R1+0xb8] ;  /* 0x0000b800011b7983 */ /* 0x000ea20000300800 */
[----:B0-----:R-:W-:-:S03]  /*be20*/  LEA.HI.X.SX32 R15, R24, R3, 0x1, P6 ;  /* 0x00000003180f7211 */ /* 0x001fc600030f0eff */
[----:B------:R0:W-:Y:S01]  /*be30*/  STL [R1+0x400], R12 ;  /* 0x0004000c01007387 */ /* 0x0001e20000100800 */
[----:B---3--:R-:W-:-:S05]  /*be40*/  LEA R0, P1, R5, R2, 0x1 ;  /* 0x0000000205007211 */ /* 0x008fca00078208ff */
[----:B------:R4:W-:Y:S01]  /*be50*/  STL [R1+0x464], R0 ;  /* 0x0004640001007387 */ /* 0x0009e20000100800 */
[----:B0-----:R-:W-:-:S03]  /*be60*/  LEA.HI.X.SX32 R12, R22, R3, 0x1, P5 ;  /* 0x00000003160c7211 */ /* 0x001fc600028f0eff */
[----:B------:R-:W-:Y:S04]  /*be70*/  STL [R1+0x408], R15 ;  /* 0x0004080f01007387 */ /* 0x000fe80000100800 */
[----:B------:R-:W3:Y:S01]  /*be80*/  LDL.LU R25, [R1+0xa8] ;  /* 0x0000a80001197983 */ /* 0x000ee20000300800 */
[----:B----4-:R-:W-:-:S05]  /*be90*/  LEA R0, P6, R7, R2, 0x1 ;  /* 0x0000000207007211 */ /* 0x010fca00078c08ff */
[----:B------:R-:W-:Y:S04]  /*bea0*/  STL [R1+0x46c], R0 ;  /* 0x00046c0001007387 */ /* 0x000fe80000100800 */
[----:B------:R0:W-:Y:S04]  /*beb0*/  STL [R1+0x410], R12 ;  /* 0x0004100c01007387 */ /* 0x0001e80000100800 */
[----:B------:R-:W4:Y:S01]  /*bec0*/  LDL.LU R24, [R1+0x94] ;  /* 0x0000940001187983 */ /* 0x000f220000300800 */
[----:B0-----:R-:W-:Y:S02]  /*bed0*/  LEA.HI.X.SX32 R12, R21, R3, 0x1, P4 ;  /* 0x00000003150c7211 */ /* 0x001fe400020f0eff */
[----:B------:R-:W-:-:S05]  /*bee0*/  LEA R0, P5, R8, R2, 0x1 ;  /* 0x0000000208007211 */ /* 0x000fca00078a08ff */
[----:B------:R-:W-:Y:S04]  /*bef0*/  STL [R1+0x478], R0 ;  /* 0x0004780001007387 */ /* 0x000fe80000100800 */
[----:B------:R0:W-:Y:S04]  /*bf00*/  STL [R1+0x418], R12 ;  /* 0x0004180c01007387 */ /* 0x0001e80000100800 */
[----:B0-----:R-:W4:Y:S01]  /*bf10*/  LDL.LU R12, [R1+0x90] ;  /* 0x00009000010c7983 */ /* 0x001f220000300800 */
[----:B------:R-:W-:Y:S02]  /*bf20*/  LEA R0, P4, R11, R2, 0x1 ;  /* 0x000000020b007211 */ /* 0x000fe400078808ff */
[----:B------:R-:W-:-:S03]  /*bf30*/  LEA.HI.X.SX32 R15, R19, R3, 0x1, P3 ;  /* 0x00000003130f7211 */ /* 0x000fc600018f0eff */
[----:B------:R0:W-:Y:S04]  /*bf40*/  STL [R1+0x47c], R0 ;  /* 0x00047c0001007387 */ /* 0x0001e80000100800 */
[----:B------:R-:W4:Y:S04]  /*bf50*/  LDL.LU R22, [R1+0x88] ;  /* 0x0000880001167983 */ /* 0x000f280000300800 */
[----:B------:R1:W-:Y:S04]  /*bf60*/  STL [R1+0x420], R15 ;  /* 0x0004200f01007387 */ /* 0x0003e80000100800 */
[----:B------:R-:W4:Y:S01]  /*bf70*/  LDL.LU R21, [R1+0x80] ;  /* 0x0000800001157983 */ /* 0x000f220000300800 */
[----:B0-----:R-:W-:-:S02]  /*bf80*/  LEA R0, P3, R6, R2, 0x1 ;  /* 0x0000000206007211 */ /* 0x001fc400078608ff */
[----:B-1----:R-:W-:-:S03]  /*bf90*/  LEA.HI.X.SX32 R15, R29, R3, 0x1, P2 ;  /* 0x000000031d0f7211 */ /* 0x002fc600010f0eff */
[----:B------:R5:W-:Y:S04]  /*bfa0*/  STL [R1+0x484], R0 ;  /* 0x0004840001007387 */ /* 0x000be80000100800 */
[----:B------:R-:W4:Y:S04]  /*bfb0*/  LDL.LU R19, [R1+0x7c] ;  /* 0x00007c0001137983 */ /* 0x000f280000300800 */
[----:B------:R-:W-:Y:S04]  /*bfc0*/  STL [R1+0x428], R15 ;  /* 0x0004280f01007387 */ /* 0x000fe80000100800 */
[----:B------:R-:W4:Y:S01]  /*bfd0*/  LDL.LU R29, [R1+0x78] ;  /* 0x00007800011d7983 */ /* 0x000f220000300800 */
[----:B------:R-:W-:-:S02]  /*bfe0*/  LEA.HI.X.SX32 R5, R5, R3, 0x1, P1 ;  /* 0x0000000305057211 */ /* 0x000fc400008f0eff */
[----:B-----5:R-:W-:-:S05]  /*bff0*/  LEA R0, P2, R16, R2, 0x1 ;  /* 0x0000000210007211 */ /* 0x020fca00078408ff */
[----:B------:R0:W-:Y:S04]  /*c000*/  STL [R1+0x48c], R0 ;  /* 0x00048c0001007387 */ /* 0x0001e80000100800 */
[----:B------:R-:W5:Y:S04]  /*c010*/  LDL.LU R28, [R1+0x70] ;  /* 0x00007000011c7983 */ /* 0x000f680000300800 */
[----:B------:R1:W-:Y:S04]  /*c020*/  STL [R1+0x430], R5 ;  /* 0x0004300501007387 */ /* 0x0003e80000100800 */
[----:B------:R-:W5:Y:S01]  /*c030*/  LDL.LU R17, [R1+0x5c] ;  /* 0x00005c0001117983 */ /* 0x000f620000300800 */
[----:B0-----:R-:W-:-:S02]  /*c040*/  LEA R0, P1, R9, R2, 0x1 ;  /* 0x0000000209007211 */ /* 0x001fc400078208ff */
[----:B-1----:R-:W-:-:S03]  /*c050*/  LEA.HI.X.SX32 R5, R7, R3, 0x1, P6 ;  /* 0x0000000307057211 */ /* 0x002fc600030f0eff */
[----:B------:R0:W-:Y:S04]  /*c060*/  STL [R1+0x494], R0 ;  /* 0x0004940001007387 */ /* 0x0001e80000100800 */
[----:B------:R-:W5:Y:S04]  /*c070*/  LDL.LU R15, [R1+0x34] ;  /* 0x00003400010f7983 */ /* 0x000f680000300800 */
[----:B------:R1:W-:Y:S01]  /*c080*/  STL [R1+0x438], R5 ;  /* 0x0004380501007387 */ /* 0x0003e20000100800 */
[----:B0-----:R-:W-:-:S05]  /*c090*/  LEA R0, P6, R13, R2, 0x1 ;  /* 0x000000020d007211 */ /* 0x001fca00078c08ff */
[----:B------:R0:W-:Y:S01]  /*c0a0*/  STL [R1+0x49c], R0 ;  /* 0x00049c0001007387 */ /* 0x0001e20000100800 */
[----:B-1----:R-:W-:-:S03]  /*c0b0*/  LEA.HI.X.SX32 R5, R8, R3, 0x1, P5 ;  /* 0x0000000308057211 */ /* 0x002fc600028f0eff */
[----:B0-----:R-:W5:Y:S04]  /*c0c0*/  LDL.LU R0, [R1+0x24] ;  /* 0x0000240001007983 */ /* 0x001f680000300800 */
[----:B------:R0:W-:Y:S01]  /*c0d0*/  STL [R1+0x440], R5 ;  /* 0x0004400501007387 */ /* 0x0001e20000100800 */
[----:B------:R-:W-:-:S03]  /*c0e0*/  LEA R7, P5, R10, R2, 0x1 ;  /* 0x000000020a077211 */ /* 0x000fc600078a08ff */
[----:B0-----:R-:W5:Y:S04]  /*c0f0*/  LDL.LU R5, [R1+0x18] ;  /* 0x0000180001057983 */ /* 0x001f680000300800 */
[----:B------:R0:W-:Y:S04]  /*c100*/  STL [R1+0x4a4], R7 ;  /* 0x0004a40701007387 */ /* 0x0001e80000100800 */
[----:B0-----:R-:W5:Y:S01]  /*c110*/  LDL.LU R7, [R1+0x14] ;  /* 0x0000140001077983 */ /* 0x001f620000300800 */
[----:B------:R-:W-:-:S05]  /*c120*/  LEA.HI.X.SX32 R8, R11, R3, 0x1, P4 ;  /* 0x000000030b087211 */ /* 0x000fca00020f0eff */
[----:B------:R0:W-:Y:S04]  /*c130*/  STL [R1+0x448], R8 ;  /* 0x0004480801007387 */ /* 0x0001e80000100800 */
[----:B0-----:R-:W5:Y:S01]  /*c140*/  LDL.LU R8, [R1+0x10] ;  /* 0x0000100001087983 */ /* 0x001f620000300800 */
[----:B--2---:R-:W-:-:S05]  /*c150*/  LEA R11, P4, R27, R2, 0x1 ;  /* 0x000000021b0b7211 */ /* 0x004fca00078808ff */
[----:B------:R0:W-:Y:S01]  /*c160*/  STL [R1+0x4ac], R11 ;  /* 0x0004ac0b01007387 */ /* 0x0001e20000100800 */
[-C--:B------:R-:W-:Y:S02]  /*c170*/  LEA.HI.X.SX32 R16, R16, R3.reuse, 0x1, P2 ;  /* 0x0000000310107211 */ /* 0x080fe400010f0eff */
[----:B0-----:R-:W-:Y:S02]  /*c180*/  LEA.HI.X.SX32 R11, R6, R3, 0x1, P3 ;  /* 0x00000003060b7211 */ /* 0x001fe400018f0eff */
[----:B------:R-:W2:Y:S04]  /*c190*/  LDL.LU R6, [R1+0xc] ;  /* 0x00000c0001067983 */ /* 0x000ea80000300800 */
[----:B------:R3:W-:Y:S02]  /*c1a0*/  STL [R1+0x450], R11 ;  /* 0x0004500b01007387 */ /* 0x0007e40000100800 */
[----:B---3--:R-:W-:-:S05]  /*c1b0*/  LEA R11, P3, R25, R2, 0x1 ;  /* 0x00000002190b7211 */ /* 0x008fca00078608ff */
[----:B------:R0:W-:Y:S01]  /*c1c0*/  STL [R1+0x4b4], R11 ;  /* 0x0004b40b01007387 */ /* 0x0001e20000100800 */
[----:B------:R-:W-:-:S03]  /*c1d0*/  LEA.HI.X.SX32 R9, R9, R3, 0x1, P1 ;  /* 0x0000000309097211 */ /* 0x000fc600008f0eff */
[----:B0-----:R-:W3:Y:S04]  /*c1e0*/  LDL.LU R11, [R1+0x8] ;  /* 0x00000800010b7983 */ /* 0x001ee80000300800 */
[----:B------:R4:W-:Y:S02]  /*c1f0*/  STL [R1+0x458], R16 ;  /* 0x0004581001007387 */ /* 0x0009e40000100800 */
[----:B----4-:R-:W-:-:S05]  /*c200*/  LEA R16, P2, R24, R2, 0x1 ;  /* 0x0000000218107211 */ /* 0x010fca00078408ff */
[----:B------:R0:W-:Y:S01]  /*c210*/  STL [R1+0x4bc], R16 ;  /* 0x0004bc1001007387 */ /* 0x0001e20000100800 */
[----:B------:R-:W-:-:S03]  /*c220*/  LEA.HI.X.SX32 R13, R13, R3, 0x1, P6 ;  /* 0x000000030d0d7211 */ /* 0x000fc600030f0eff */
[----:B0-----:R-:W4:Y:S04]  /*c230*/  LDL.LU R16, [R1+0x6b4] ;  /* 0x0006b40001107983 */ /* 0x001f280000300800 */
[----:B------:R0:W-:Y:S02]  /*c240*/  STL [R1+0x460], R9 ;  /* 0x0004600901007387 */ /* 0x0001e40000100800 */
[----:B0-----:R-:W-:-:S05]  /*c250*/  LEA R9, P1, R12, R2, 0x1 ;  /* 0x000000020c097211 */ /* 0x001fca00078208ff */
        /* <DEDUP_REMOVED lines=24> */
[----:B-----5:R-:W-:-:S05]  /*c3e0*/  LEA R24, P2, R28, R2, 0x1 ;  /* 0x000000021c187211 */ /* 0x020fca00078408ff */
[----:B------:R0:W-:Y:S01]  /*c3f0*/  STL [R1+0x4ec], R24 ;  /* 0x0004ec1801007387 */ /* 0x0001e20000100800 */
[----:B------:R-:W-:-:S03]  /*c400*/  LEA.HI.X.SX32 R22, R22, R3, 0x1, P6 ;  /* 0x0000000316167211 */ /* 0x000fc600030f0eff */
[----:B0-----:R-:W5:Y:S04]  /*c410*/  LDL.LU R24, [R1+0x69c] ;  /* 0x00069c0001187983 */ /* 0x001f680000300800 */
        /* <DEDUP_REMOVED lines=17> */
[----:B------:R0:W-:Y:S04]  /*c530*/  STL [R1+0x50c], R19 ;  /* 0x00050c1301007387 */ /* 0x0001e80000100800 */
[----:B0-----:R-:W5:Y:S04]  /*c540*/  LDL.LU R19, [R1+0x690] ;  /* 0x0006900001137983 */ /* 0x001f680000300800 */
[----:B------:R0:W-:Y:S02]  /*c550*/  STL [R1+0x4b8], R29 ;  /* 0x0004b81d01007387 */ /* 0x0001e40000100800 */
[----:B0-----:R-:W-:-:S05]  /*c560*/  LEA R29, P3, R7, R2, 0x1 ;  /* 0x00000002071d7211 */ /* 0x001fca00078608ff */
[----:B------:R0:W-:Y:S04]  /*c570*/  STL [R1+0x514], R29 ;  /* 0x0005141d01007387 */ /* 0x0001e80000100800 */
[----:B0-----:R-:W4:Y:S01]  /*c580*/  LDL.LU R29, [R1+0x68c] ;  /* 0x00068c00011d7983 */ /* 0x001f220000300800 */
[-C--:B------:R-:W-:Y:S02]  /*c590*/  LEA.HI.X.SX32 R28, R28, R3.reuse, 0x1, P2 ;  /* 0x000000031c1c7211 */ /* 0x080fe400010f0eff */
[----:B------:R-:W-:-:S03]  /*c5a0*/  LEA.HI.X.SX32 R17, R17, R3, 0x1, P1 ;  /* 0x0000000311117211 */ /* 0x000fc600008f0eff */
[----:B------:R0:W-:Y:S01]  /*c5b0*/  STL [R1+0x4c0], R28 ;  /* 0x0004c01c01007387 */ /* 0x0001e20000100800 */
[----:B------:R-:W-:Y:S02]  /*c5c0*/  LEA.HI.X.SX32 R15, R15, R3, 0x1, P6 ;  /* 0x000000030f0f7211 */ /* 0x000fe400030f0eff */
[----:B0-----:R-:W-:-:S05]  /*c5d0*/  LEA R28, P2, R8, R2, 0x1 ;  /* 0x00000002081c7211 */ /* 0x001fca00078408ff */
[----:B------:R2:W-:Y:S01]  /*c5e0*/  STL [R1+0x51c], R28 ;  /* 0x00051c1c01007387 */ /* 0x0005e20000100800 */
[----:B------:R-:W-:-:S03]  /*c5f0*/  LEA.HI.X.SX32 R0, R0, R3, 0x1, P5 ;  /* 0x0000000300007211 */ /* 0x000fc600028f0eff */
[----:B------:R3:W-:Y:S01]  /*c600*/  STL [R1+0x4c8], R17 ;  /* 0x0004c81101007387 */ /* 0x0007e20000100800 */
[-C--:B--2---:R-:W-:Y:S02]  /*c610*/  LEA R28, P1, R6, R2.reuse, 0x1 ;  /* 0x00000002061c7211 */ /* 0x084fe400078208ff */
[----:B---3--:R-:W-:-:S03]  /*c620*/  LEA R17, P6, R11, R2, 0x1 ;  /* 0x000000020b117211 */ /* 0x008fc600078c08ff */
[----:B------:R-:W-:Y:S01]  /*c630*/  STL [R1+0x524], R28 ;  /* 0x0005241c01007387 */ /* 0x000fe20000100800 */
[----:B------:R-:W-:-:S03]  /*c640*/  LEA.HI.X.SX32 R5, R5, R3, 0x1, P4 ;  /* 0x0000000305057211 */ /* 0x000fc600020f0eff */
[----:B------:R-:W-:Y:S01]  /*c650*/  STL [R1+0x4d0], R15 ;  /* 0x0004d00f01007387 */ /* 0x000fe20000100800 */
[----:B------:R-:W-:-:S03]  /*c660*/  LEA.HI.X.SX32 R7, R7, R3, 0x1, P3 ;  /* 0x0000000307077211 */ /* 0x000fc600018f0eff */
[----:B------:R-:W-:Y:S04]  /*c670*/  STL [R1+0x52c], R17 ;  /* 0x00052c1101007387 */ /* 0x000fe80000100800 */
[----:B------:R5:W-:Y:S02]  /*c680*/  STL [R1+0x4d8], R0 ;  /* 0x0004d80001007387 */ /* 0x000be40000100800 */
[-C--:B-----5:R-:W-:Y:S02]  /*c690*/  LEA R0, P4, R19, R2.reuse, 0x1 ;  /* 0x0000000213007211 */ /* 0x0a0fe400078808ff */
[----:B----4-:R-:W-:-:S05]  /*c6a0*/  LEA R15, P5, R29, R2, 0x1 ;  /* 0x000000021d0f7211 */ /* 0x010fca00078a08ff */
[----:B------:R-:W-:Y:S04]  /*c6b0*/  STL [R1+0x534], R15 ;  /* 0x0005340f01007387 */ /* 0x000fe80000100800 */
[----:B------:R0:W-:Y:S04]  /*c6c0*/  STL [R1+0x4e0], R5 ;  /* 0x0004e00501007387 */ /* 0x0001e80000100800 */
[----:B------:R1:W-:Y:S04]  /*c6d0*/  STL [R1+0x53c], R0 ;  /* 0x00053c0001007387 */ /* 0x0003e80000100800 */
[----:B------:R2:W-:Y:S01]  /*c6e0*/  STL [R1+0x4e8], R7 ;  /* 0x0004e80701007387 */ /* 0x0005e20000100800 */
[----:B0-----:R-:W-:-:S02]  /*c6f0*/  LEA R5, P3, R21, R2, 0x1 ;  /* 0x0000000215057211 */ /* 0x001fc400078608ff */
[----:B-1----:R-:W-:-:S03]  /*c700*/  LEA.HI.X.SX32 R0, R8, R3, 0x1, P2 ;  /* 0x0000000308007211 */ /* 0x002fc600010f0eff */
[----:B------:R0:W-:Y:S01]  /*c710*/  STL [R1+0x544], R5 ;  /* 0x0005440501007387 */ /* 0x0001e20000100800 */
[----:B------:R-:W-:Y:S01]  /*c720*/  IMAD R20, R20, UR4, RZ ;  /* 0x0000000414147c24 */ /* 0x000fe2000f8e02ff */
[----:B------:R-:W1:Y:S01]  /*c730*/  LDC R8, c[0x0][0x230] ;  /* 0x00008c00ff087b82 */ /* 0x000e620000000800 */
[----:B--2---:R-:W-:Y:S01]  /*c740*/  LEA R7, P2, R22, R2, 0x1 ;  /* 0x0000000216077211 */ /* 0x004fe200078408ff */
[----:B------:R2:W-:Y:S04]  /*c750*/  STL [R1+0x4f0], R0 ;  /* 0x0004f00001007387 */ /* 0x0005e80000100800 */
[----:B------:R-:W-:Y:S01]  /*c760*/  STL [R1+0x54c], R7 ;  /* 0x00054c0701007387 */ /* 0x000fe20000100800 */
[----:B0-----:R-:W-:-:S03]  /*c770*/  LEA.HI.X.SX32 R5, R6, R3, 0x1, P1 ;  /* 0x0000000306057211 */ /* 0x001fc600008f0eff */
[----:B------:R-:W3:Y:S01]  /*c780*/  LDL.LU R6, [R1+0x58c] ;  /* 0x00058c0001067983 */ /* 0x000ee20000300800 */
[----:B--2---:R-:W-:-:S03]  /*c790*/  LEA R0, P1, R24, R2, 0x1 ;  /* 0x0000000218007211 */ /* 0x004fc600078208ff */
[----:B------:R0:W-:Y:S04]  /*c7a0*/  STL [R1+0x4f8], R5 ;  /* 0x0004f80501007387 */ /* 0x0001e80000100800 */
[----:B------:R2:W-:Y:S01]  /*c7b0*/  STL [R1+0x554], R0 ;  /* 0x0005540001007387 */ /* 0x0005e20000100800 */
[-C--:B0-----:R-:W-:Y:S02]  /*c7c0*/  LEA.HI.X.SX32 R5, R11, R3.reuse, 0x1, P6 ;  /* 0x000000030b057211 */ /* 0x081fe400030f0eff */
[-C--:B------:R-:W-:Y:S02]  /*c7d0*/  LEA R7, P6, R25, R2.reuse, 0x1 ;  /* 0x0000000219077211 */ /* 0x080fe400078c08ff */
[----:B--2---:R-:W-:Y:S01]  /*c7e0*/  LEA.HI.X.SX32 R0, R29, R3, 0x1, P5 ;  /* 0x000000031d007211 */ /* 0x004fe200028f0eff */
[----:B------:R0:W-:Y:S04]  /*c7f0*/  STL [R1+0x500], R5 ;  /* 0x0005000501007387 */ /* 0x0001e80000100800 */
[----:B------:R2:W-:Y:S01]  /*c800*/  STL [R1+0x55c], R7 ;  /* 0x00055c0701007387 */ /* 0x0005e20000100800 */
[----:B0-----:R-:W-:-:S03]  /*c810*/  LEA R5, P5, R27, R2, 0x1 ;  /* 0x000000021b057211 */ /* 0x001fc600078a08ff */
[----:B------:R0:W-:Y:S01]  /*c820*/  STL [R1+0x508], R0 ;  /* 0x0005080001007387 */ /* 0x0001e20000100800 */
[----:B--2---:R-:W-:-:S03]  /*c830*/  LEA.HI.X.SX32 R7, R19, R3, 0x1, P4 ;  /* 0x0000000313077211 */ /* 0x004fc600020f0eff */
[----:B------:R2:W-:Y:S01]  /*c840*/  STL [R1+0x560], R5 ;  /* 0x0005600501007387 */ /* 0x0005e20000100800 */
[----:B0-----:R-:W-:-:S03]  /*c850*/  LEA R0, P4, R12, R2, 0x1 ;  /* 0x000000020c007211 */ /* 0x001fc600078808ff */
[----:B------:R0:W-:Y:S01]  /*c860*/  STL [R1+0x510], R7 ;  /* 0x0005100701007387 */ /* 0x0001e20000100800 */
[----:B--2---:R-:W-:-:S03]  /*c870*/  LEA.HI.X.SX32 R5, R21, R3, 0x1, P3 ;  /* 0x0000000315057211 */ /* 0x004fc600018f0eff */
[----:B------:R2:W-:Y:S04]  /*c880*/  STL [R1+0x564], R0 ;  /* 0x0005640001007387 */ /* 0x0005e80000100800 */
[----:B------:R4:W-:Y:S01]  /*c890*/  STL [R1+0x518], R5 ;  /* 0x0005180501007387 */ /* 0x0009e20000100800 */
[----:B0-----:R-:W-:Y:S02]  /*c8a0*/  LEA R7, P3, R10, R2, 0x1 ;  /* 0x000000020a077211 */ /* 0x001fe400078608ff */
[----:B--2---:R-:W-:-:S03]  /*c8b0*/  LEA.HI.X.SX32 R0, R22, R3, 0x1, P2 ;  /* 0x0000000316007211 */ /* 0x004fc600010f0eff */
[----:B------:R0:W-:Y:S01]  /*c8c0*/  STL [R1+0x568], R7 ;  /* 0x0005680701007387 */ /* 0x0001e20000100800 */
[----:B----4-:R-:W-:-:S03]  /*c8d0*/  LEA R5, P2, R13, R2, 0x1 ;  /* 0x000000020d057211 */ /* 0x010fc600078408ff */
[----:B------:R2:W-:Y:S04]  /*c8e0*/  STL [R1+0x520], R0 ;  /* 0x0005200001007387 */ /* 0x0005e80000100800 */
[----:B------:R4:W-:Y:S01]  /*c8f0*/  STL [R1+0x56c], R5 ;  /* 0x00056c0501007387 */ /* 0x0009e20000100800 */
[----:B0-----:R-:W-:Y:S02]  /*c900*/  LEA.HI.X.SX32 R7, R24, R3, 0x1, P1 ;  /* 0x0000000318077211 */ /* 0x001fe400008f0eff */
[----:B--2---:R-:W-:-:S03]  /*c910*/  LEA R0, P1, R9, R2, 0x1 ;  /* 0x0000000209007211 */ /* 0x004fc600078208ff */
[----:B------:R0:W-:Y:S01]  /*c920*/  STL [R1+0x528], R7 ;  /* 0x0005280701007387 */ /* 0x0001e20000100800 */
[----:B----4-:R-:W-:-:S03]  /*c930*/  LEA.HI.X.SX32 R5, R25, R3, 0x1, P6 ;  /* 0x0000000319057211 */ /* 0x010fc600030f0eff */
[----:B------:R2:W-:Y:S04]  /*c940*/  STL [R1+0x570], R0 ;  /* 0x0005700001007387 */ /* 0x0005e80000100800 */
[----:B------:R4:W-:Y:S01]  /*c950*/  STL [R1+0x530], R5 ;  /* 0x0005300501007387 */ /* 0x0009e20000100800 */
[----:B0-----:R-:W-:Y:S02]  /*c960*/  LEA R7, P6, R16, R2, 0x1 ;  /* 0x0000000210077211 */ /* 0x001fe400078c08ff */
[----:B--2---:R-:W-:-:S03]  /*c970*/  LEA.HI.X.SX32 R0, R27, R3, 0x1, P5 ;  /* 0x000000031b007211 */ /* 0x004fc600028f0eff */
[----:B------:R0:W-:Y:S01]  /*c980*/  STL [R1+0x574], R7 ;  /* 0x0005740701007387 */ /* 0x0001e20000100800 */
[----:B----4-:R-:W-:-:S03]  /*c990*/  LEA R5, P5, R18, R2, 0x1 ;  /* 0x0000000212057211 */ /* 0x010fc600078a08ff */
[----:B------:R2:W-:Y:S01]  /*c9a0*/  STL [R1+0x538], R0 ;  /* 0x0005380001007387 */ /* 0x0005e20000100800 */
[----:B------:R-:W-:-:S03]  /*c9b0*/  IMAD R26, R26, UR4, RZ ;  /* 0x000000041a1a7c24 */ /* 0x000fc6000f8e02ff */
[----:B------:R4:W-:Y:S01]  /*c9c0*/  STL [R1+0x578], R5 ;  /* 0x0005780501007387 */ /* 0x0009e20000100800 */
[----:B0-----:R-:W-:Y:S01]  /*c9d0*/  LEA.HI.X.SX32 R7, R12, R3, 0x1, P4 ;  /* 0x000000030c077211 */ /* 0x001fe200020f0eff */
[----:B------:R-:W-:Y:S01]  /*c9e0*/  IMAD R23, R23, UR4, RZ ;  /* 0x0000000417177c24 */ /* 0x000fe2000f8e02ff */
[----:B--2---:R-:W-:-:S03]  /*c9f0*/  LEA R0, P4, R20, R2, 0x1 ;  /* 0x0000000214007211 */ /* 0x004fc600078808ff */
[----:B------:R0:W-:Y:S01]  /*ca00*/  STL [R1+0x540], R7 ;  /* 0x0005400701007387 */ /* 0x0001e20000100800 */
[----:B----4-:R-:W-:-:S03]  /*ca10*/  LEA.HI.X.SX32 R5, R10, R3, 0x1, P3 ;  /* 0x000000030a057211 */ /* 0x010fc600018f0eff */
[----:B------:R2:W-:Y:S01]  /*ca20*/  STL [R1+0x57c], R0 ;  /* 0x00057c0001007387 */ /* 0x0005e20000100800 */
[----:B------:R-:W-:Y:S01]  /*ca30*/  IMAD R14, R14, UR4, RZ ;  /* 0x000000040e0e7c24 */ /* 0x000fe2000f8e02ff */
[----:B------:R-:W-:Y:S02]  /*ca40*/  ULDC UR4, c[0x0][0x23c] ;  /* 0x00008f0000047ab9 */ /* 0x000fe40000000800 */
        /* <DEDUP_REMOVED lines=9> */
[----:B------:R-:W-:Y:S01]  /*cae0*/  STL [R1+0x558], R7 ;  /* 0x0005580701007387 */ /* 0x000fe20000100800 */
[----:B----4-:R-:W-:-:S03]  /*caf0*/  LEA.HI.X.SX32 R5, R16, R3, 0x1, P6 ;  /* 0x0000000310057211 */ /* 0x010fc600030f0eff */
[----:B------:R0:W-:Y:S01]  /*cb00*/  STL [R1+0x588], R0 ;  /* 0x0005880001007387 */ /* 0x0001e20000100800 */
[----:B------:R-:W-:-:S03]  /*cb10*/  LEA.HI.X.SX32 R2, R18, R3, 0x1, P5 ;  /* 0x0000000312027211 */ /* 0x000fc600028f0eff */
[----:B------:R2:W-:Y:S01]  /*cb20*/  STL [R1+0x1a0], R5 ;  /* 0x0001a00501007387 */ /* 0x0005e20000100800 */
[----:B------:R-:W4:Y:S01]  /*cb30*/  S2R R12, SR_TID.X ;  /* 0x00000000000c7919 */ /* 0x000f220000002100 */
[-C--:B0-----:R-:W-:Y:S02]  /*cb40*/  LEA.HI.X.SX32 R0, R20, R3.reuse, 0x1, P4 ;  /* 0x0000000314007211 */ /* 0x081fe400020f0eff */
[-C--:B--2---:R-:W-:Y:S01]  /*cb50*/  LEA.HI.X.SX32 R5, R26, R3.reuse, 0x1, P3 ;  /* 0x000000031a057211 */ /* 0x084fe200018f0eff */
[----:B------:R0:W-:Y:S04]  /*cb60*/  STL [R1+0x1a4], R2 ;  /* 0x0001a40201007387 */ /* 0x0001e80000100800 */
[----:B------:R2:W-:Y:S04]  /*cb70*/  STL [R1+0x1a8], R0 ;  /* 0x0001a80001007387 */ /* 0x0005e80000100800 */
[----:B------:R3:W-:Y:S01]  /*cb80*/  STL [R1+0x1ac], R5 ;  /* 0x0001ac0501007387 */ /* 0x0007e20000100800 */
[----:B0-----:R-:W-:-:S02]  /*cb90*/  LEA.HI.X.SX32 R2, R23, R3, 0x1, P2 ;  /* 0x0000000317027211 */ /* 0x001fc400010f0eff */
[----:B--2---:R-:W-:-:S03]  /*cba0*/  LEA.HI.X.SX32 R0, R14, R3, 0x1, P1 ;  /* 0x000000030e007211 */ /* 0x004fc600008f0eff */
[----:B------:R0:W-:Y:S01]  /*cbb0*/  STL [R1+0x1b0], R2 ;  /* 0x0001b00201007387 */ /* 0x0001e20000100800 */
[----:B----4-:R-:W-:-:S03]  /*cbc0*/  SHF.R.U32.HI R11, RZ, 0x4, R12 ;  /* 0x00000004ff0b7819 */ /* 0x010fc6000001160c */
[----:B------:R2:W-:Y:S01]  /*cbd0*/  STL [R1+0x1b4], R0 ;  /* 0x0001b40001007387 */ /* 0x0005e20000100800 */
[----:B------:R-:W-:Y:S02]  /*cbe0*/  SGXT.U32 R11, R11, 0x2 ;  /* 0x000000020b0b781a */ /* 0x000fe40000000000 */
[----:B------:R-:W-:Y:S02]  /*cbf0*/  SHF.R.U32.HI R12, RZ, 0x4, R12 ;  /* 0x00000004ff0c7819 */ /* 0x000fe4000001160c */
[C---:B------:R-:W-:Y:S02]  /*cc00*/  LOP3.LUT R7, R11.reuse, 0x2c, RZ, 0xfc, !PT ;  /* 0x0000002c0b077812 */ /* 0x040fe400078efcff */
[----:B------:R-:W-:Y:S01]  /*cc10*/  LOP3.LUT R11, R11, 0x28, RZ, 0xfc, !PT ;  /* 0x000000280b0b7812 */ /* 0x000fe200078efcff */
[----:B------:R-:W-:Y:S01]  /*cc20*/  STL [R1+0x620], RZ ;  /* 0x000620ff01007387 */ /* 0x000fe20000100800 */
[----:B------:R-:W-:Y:S01]  /*cc30*/  SGXT.U32 R12, R12, 0x2 ;  /* 0x000000020c0c781a */ /* 0x000fe20000000000 */
[----:B-1----:R-:W-:-:S02]  /*cc40*/  VIADD R8, R8, 0x3f ;  /* 0x0000003f08087836 */ /* 0x002fc40000000000 */
[----:B------:R-:W-:Y:S01]  /*cc50*/  IMAD R7, R7, UR5, RZ ;  /* 0x0000000507077c24 */ /* 0x000fe2000f8e02ff */
[----:B---3--:R-:W-:Y:S01]  /*cc60*/  LEA.HI.X.SX32 R5, R6, UR11, 0x1, P0 ;  /* 0x0000000b06057c11 */ /* 0x008fe200080f0eff */
[----:B------:R-:W-:Y:S01]  /*cc70*/  ULDC UR11, c[0x0][0x238] ;  /* 0x00008e00000b7ab9 */ /* 0x000fe20000000800 */
[----:B------:R-:W0:Y:S02]  /*cc80*/  S2R R6, SR_TID.X ;  /* 0x0000000000067919 */ /* 0x000e240000002100 */
[C---:B0-----:R-:W-:Y:S01]  /*cc90*/  IMAD.SHL.U32 R2, R6.reuse, 0x10, RZ ;  /* 0x0000001006027824 */ /* 0x041fe200078e00ff */
[----:B--2---:R-:W-:-:S04]  /*cca0*/  LOP3.LUT R0, R6, 0x3f, RZ, 0xc0, !PT ;  /* 0x0000003f06007812 */ /* 0x004fc800078ec0ff */
[----:B------:R0:W-:Y:S01]  /*ccb0*/  STL [R1+0x640], R2 ;  /* 0x0006400201007387 */ /* 0x0001e20000100800 */
[----:B------:R-:W-:Y:S02]  /*ccc0*/  IMAD.SHL.U32 R3, R6, 0x20, RZ ;  /* 0x0000002006037824 */ /* 0x000fe400078e00ff */
[----:B0-----:R-:W-:Y:S02]  /*ccd0*/  IMAD R2, R0, UR4, RZ ;  /* 0x0000000400027c24 */ /* 0x001fe4000f8e02ff */
[----:B------:R-:W-:Y:S01]  /*cce0*/  IMAD R0, R11, UR6, RZ ;  /* 0x000000060b007c24 */ /* 0x000fe2000f8e02ff */
[----:B------:R-:W-:Y:S02]  /*ccf0*/  LOP3.LUT R11, R12, 0x24, RZ, 0xfc, !PT ;  /* 0x000000240c0b7812 */ /* 0x000fe400078efcff */
[----:B------:R-:W-:-:S04]  /*cd00*/  SHF.R.S32.HI R12, RZ, 0x1f, R8 ;  /* 0x0000001fff0c7819 */ /* 0x000fc80000011408 */
[----:B------:R-:W-:Y:S02]  /*cd10*/  LEA.HI R12, R12, R8, RZ, 0x6 ;  /* 0x000000080c0c7211 */ /* 0x000fe400078f30ff */
[----:B------:R-:W-:Y:S02]  /*cd20*/  LOP3.LUT R7, R3, 0x60, RZ, 0xc0, !PT ;  /* 0x0000006003077812 */ /* 0x000fe400078ec0ff */
[----:B------:R-:W-:Y:S02]  /*cd30*/  SHF.R.S32.HI R3, RZ, 0x6, R12 ;  /* 0x00000006ff037819 */ /* 0x000fe4000001140c */
[----:B------:R-:W0:Y:S01]  /*cd40*/  S2R R12, SR_TID.X ;  /* 0x00000000000c7919 */ /* 0x000e220000002100 */
[----:B------:R-:W-:Y:S04]  /*cd50*/  STL [R1+0x624], RZ ;  /* 0x000624ff01007387 */ /* 0x000fe80000100800 */
        /* <DEDUP_REMOVED lines=15> */
[----:B------:R-:W-:Y:S04]  /*ce50*/  STL [R1+0x644], R7 ;  /* 0x0006440701007387 */ /* 0x000fe80000100800 */
[----:B------:R1:W-:Y:S04]  /*ce60*/  STL [R1+0x5ac], R3 ;  /* 0x0005ac0301007387 */ /* 0x0003e80000100800 */
[----:B------:R2:W-:Y:S01]  /*ce70*/  STL [R1+0x5e4], RZ ;  /* 0x0005e4ff01007387 */ /* 0x0005e20000100800 */
[----:B0-----:R-:W-:-:S03]  /*ce80*/  SHF.R.U32.HI R12, RZ, 0x4, R12 ;  /* 0x00000004ff0c7819 */ /* 0x001fc6000001160c */
[----:B------:R2:W-:Y:S04]  /*ce90*/  STL [R1+0x5e8], RZ ;  /* 0x0005e8ff01007387 */ /* 0x0005e80000100800 */
[----:B------:R2:W-:Y:S04]  /*cea0*/  STL [R1+0x5ec], RZ ;  /* 0x0005ecff01007387 */ /* 0x0005e80000100800 */
[----:B------:R2:W-:Y:S04]  /*ceb0*/  STL [R1+0x5d0], RZ ;  /* 0x0005d0ff01007387 */ /* 0x0005e80000100800 */
[----:B------:R2:W-:Y:S01]  /*cec0*/  STL [R1+0x5d4], RZ ;  /* 0x0005d4ff01007387 */ /* 0x0005e20000100800 */
[----:B------:R-:W-:-:S03]  /*ced0*/  SGXT.U32 R12, R12, 0x2 ;  /* 0x000000020c0c781a */ /* 0x000fc60000000000 */
[----:B------:R2:W-:Y:S04]  /*cee0*/  STL [R1+0x5d8], RZ ;  /* 0x0005d8ff01007387 */ /* 0x0005e80000100800 */
[----:B------:R2:W-:Y:S04]  /*cef0*/  STL [R1+0x5dc], RZ ;  /* 0x0005dcff01007387 */ /* 0x0005e80000100800 */
[----:B------:R2:W-:Y:S01]  /*cf00*/  STL [R1+0x5c0], RZ ;  /* 0x0005c0ff01007387 */ /* 0x0005e20000100800 */
[----:B------:R-:W-:-:S03]  /*cf10*/  IMAD R8, R11, UR10, RZ ;  /* 0x0000000a0b087c24 */ /* 0x000fc6000f8e02ff */
[----:B------:R2:W-:Y:S01]  /*cf20*/  STL [R1+0x5c4], RZ ;  /* 0x0005c4ff01007387 */ /* 0x0005e20000100800 */
[----:B------:R-:W-:Y:S01]  /*cf30*/  LOP3.LUT R11, R12, 0x20, RZ, 0xfc, !PT ;  /* 0x000000200c0b7812 */ /* 0x000fe200078efcff */
[----:B------:R-:W-:Y:S02]  /*cf40*/  ULDC UR10, c[0x0][0x238] ;  /* 0x00008e00000a7ab9 */ /* 0x000fe40000000800 */
[----:B------:R2:W-:Y:S01]  /*cf50*/  STL [R1+0x5c8], RZ ;  /* 0x0005c8ff01007387 */ /* 0x0005e20000100800 */
[----:B------:R-:W-:-:S03]  /*cf60*/  SHF.R.U32.HI R12, RZ, 0x4, R6 ;  /* 0x00000004ff0c7819 */ /* 0x000fc60000011606 */
[----:B------:R2:W-:Y:S04]  /*cf70*/  STL [R1+0x5cc], RZ ;  /* 0x0005ccff01007387 */ /* 0x0005e80000100800 */
[----:B------:R2:W-:Y:S04]  /*cf80*/  STL [R1+0x5b0], RZ ;  /* 0x0005b0ff01007387 */ /* 0x0005e80000100800 */
[----:B------:R2:W-:Y:S04]  /*cf90*/  STL [R1+0x5b4], RZ ;  /* 0x0005b4ff01007387 */ /* 0x0005e80000100800 */
[----:B------:R2:W-:Y:S01]  /*cfa0*/  STL [R1+0x5b8], RZ ;  /* 0x0005b8ff01007387 */ /* 0x0005e20000100800 */
[----:B------:R-:W-:-:S03]  /*cfb0*/  SGXT.U32 R12, R12, 0x2 ;  /* 0x000000020c0c781a */ /* 0x000fc60000000000 */
[----:B------:R2:W-:Y:S01]  /*cfc0*/  STL [R1+0x5bc], RZ ;  /* 0x0005bcff01007387 */ /* 0x0005e20000100800 */
[----:B-1----:R-:W-:Y:S01]  /*cfd0*/  IMAD R3, R11, UR11, RZ ;  /* 0x0000000b0b037c24 */ /* 0x002fe2000f8e02ff */
[----:B------:R-:W-:Y:S02]  /*cfe0*/  SHF.R.U32.HI R6, RZ, 0x4, R6 ;  /* 0x00000004ff067819 */ /* 0x000fe40000011606 */
[C---:B------:R-:W-:Y:S02]  /*cff0*/  LOP3.LUT R8, R12.reuse, 0x1c, RZ, 0xfc, !PT ;  /* 0x0000001c0c087812 */ /* 0x040fe400078efcff */
[C---:B------:R-:W-:Y:S02]  /*d000*/  LOP3.LUT R11, R12.reuse, 0x18, RZ, 0xfc, !PT ;  /* 0x000000180c0b7812 */ /* 0x040fe400078efcff */
[----:B------:R-:W-:Y:S02]  /*d010*/  LOP3.LUT R12, R12, 0x14, RZ, 0xfc, !PT ;  /* 0x000000140c0c7812 */ /* 0x000fe400078efcff */
[----:B------:R-:W-:Y:S01]  /*d020*/  SGXT.U32 R6, R6, 0x2 ;  /* 0x000000020606781a */ /* 0x000fe20000000000 */
[----:B------:R-:W-:-:S02]  /*d030*/  IMAD R8, R8, UR12, RZ ;  /* 0x0000000c08087c24 */ /* 0x000fc4000f8e02ff */
[----:B------:R-:W-:Y:S01]  /*d040*/  IMAD R7, R11, UR13, RZ ;  /* 0x0000000d0b077c24 */ /* 0x000fe2000f8e02ff */
[----:B------:R-:W-:Y:S01]  /*d050*/  LOP3.LUT R8, R6, 0x10, RZ, 0xfc, !PT ;  /* 0x0000001006087812 */ /* 0x000fe200078efcff */
[----:B------:R-:W-:Y:S01]  /*d060*/  IMAD R3, R12, UR14, RZ ;  /* 0x0000000e0c037c24 */ /* 0x000fe2000f8e02ff */
[C---:B------:R-:W-:Y:S02]  /*d070*/  LOP3.LUT R11, R6.reuse, 0xc, RZ, 0xfc, !PT ;  /* 0x0000000c060b7812 */ /* 0x040fe400078efcff */
[C---:B------:R-:W-:Y:S02]  /*d080*/  LOP3.LUT R12, R6.reuse, 0x8, RZ, 0xfc, !PT ;  /* 0x00000008060c7812 */ /* 0x040fe400078efcff */
[----:B------:R-:W-:Y:S02]  /*d090*/  SHF.R.S32.HI R0, RZ, 0x1f, R2 ;  /* 0x0000001fff007819 */ /* 0x000fe40000011402 */
[----:B------:R-:W-:Y:S01]  /*d0a0*/  LOP3.LUT R6, R6, 0x4, RZ, 0xfc, !PT ;  /* 0x0000000406067812 */ /* 0x000fe200078efcff */
[----:B------:R-:W-:Y:S01]  /*d0b0*/  IMAD R3, R8, UR15, RZ ;  /* 0x0000000f08037c24 */ /* 0x000fe2000f8e02ff */
[C---:B------:R-:W-:Y:S01]  /*d0c0*/  SHF.L.U64.HI R0, R2.reuse, 0x1, R0 ;  /* 0x0000000102007819 */ /* 0x040fe20000010200 */
[----:B------:R-:W-:Y:S01]  /*d0d0*/  IMAD R8, R11, UR16, RZ ;  /* 0x000000100b087c24 */ /* 0x000fe2000f8e02ff */
[----:B------:R-:W-:Y:S01]  /*d0e0*/  SHF.L.U32 R2, R2, 0x1, RZ ;  /* 0x0000000102027819 */ /* 0x000fe200000006ff */
[----:B------:R-:W-:-:S02]  /*d0f0*/  IMAD R7, R12, UR17, RZ ;  /* 0x000000110c077c24 */ /* 0x000fc4000f8e02ff */
[----:B--2---:R-:W-:-:S07]  /*d100*/  IMAD R3, R6, UR18, RZ ;  /* 0x0000001206037c24 */ /* 0x004fce000f8e02ff */
.L_x_2:
[----:B------:R-:W0:Y:S01]  /*d110*/  S2R R6, SR_TID.X ;  /* 0x0000000000067919 */ /* 0x000e220000002100 */
[----:B------:R-:W-:Y:S01]  /*d120*/  IMAD.MOV.U32 R20, RZ, RZ, R4 ;  /* 0x000000ffff147224 */ /* 0x000fe200078e0004 */
[----:B------:R-:W-:Y:S01]  /*d130*/  ULDC UR4, c[0x0][0x238] ;  /* 0x00008e0000047ab9 */ /* 0x000fe20000000800 */
[----:B------:R-:W-:Y:S01]  /*d140*/  IMAD.MOV.U32 R21, RZ, RZ, R5 ;  /* 0x000000ffff157224 */ /* 0x000fe200078e0005 */
[----:B------:R-:W1:Y:S01]  /*d150*/  S2R R18, SR_TID.X ;  /* 0x0000000000127919 */ /* 0x000e620000002100 */
[----:B------:R-:W-:Y:S01]  /*d160*/  PRMT R11, RZ, 0x7610, R11 ;  /* 0x00007610ff0b7816 */ /* 0x000fe2000000000b */
[----:B------:R-:W-:Y:S01]  /*d170*/  ULDC UR5, c[0x0][0x238] ;  /* 0x00008e0000057ab9 */ /* 0x000fe20000000800 */
[----:B------:R-:W-:Y:S01]  /*d180*/  PRMT R5, RZ, 0x7610, R5 ;  /* 0x00007610ff057816 */ /* 0x000fe20000000005 */
[----:B------:R-:W2:Y:S01]  /*d190*/  S2R R16, SR_TID.X ;  /* 0x0000000000107919 */ /* 0x000ea20000002100 */
[----:B------:R-:W3:Y:S01]  /*d1a0*/  S2R R17, SR_TID.X ;  /* 0x0000000000117919 */ /* 0x000ee20000002100 */
[----:B------:R-:W-:Y:S01]  /*d1b0*/  PRMT R26, RZ, 0x7610, R26 ;  /* 0x00007610ff1a7816 */ /* 0x000fe2000000001a */
[----:B------:R-:W-:Y:S01]  /*d1c0*/  ULDC UR6, c[0x0][0x238] ;  /* 0x00008e0000067ab9 */ /* 0x000fe20000000800 */
[----:B------:R-:W-:Y:S01]  /*d1d0*/  PRMT R10, RZ, 0x7610, R10 ;  /* 0x00007610ff0a7816 */ /* 0x000fe2000000000a */
[----:B-----5:R4:W-:Y:S01]  /*d1e0*/  STL [R1+0xdb8], R0 ;  /* 0x000db80001007387 */ /* 0x0209e20000100800 */
[----:B------:R-:W-:Y:S01]  /*d1f0*/  PRMT R25, RZ, 0x7610, R25 ;  /* 0x00007610ff197816 */ /* 0x000fe20000000019 */
[----:B------:R-:W-:Y:S01]  /*d200*/  ULDC UR11, c[0x0][0x238] ;  /* 0x00008e00000b7ab9 */ /* 0x000fe20000000800 */
[----:B0-----:R-:W-:Y:S01]  /*d210*/  SHF.R.U32.HI R8, RZ, 0x4, R6 ;  /* 0x00000004ff087819 */ /* 0x001fe20000011606 */
[----:B------:R-:W-:Y:S03]  /*d220*/  STL [R1+0xda4], R24 ;  /* 0x000da41801007387 */ /* 0x000fe60000100800 */
[----:B------:R-:W-:Y:S01]  /*d230*/  SGXT.U32 R8, R8, 0x2 ;  /* 0x000000020808781a */ /* 0x000fe20000000000 */
[----:B------:R-:W-:Y:S01]  /*d240*/  STL [R1+0xdac], R24 ;  /* 0x000dac1801007387 */ /* 0x000fe20000100800 */
[----:B-1----:R-:W-:-:S02]  /*d250*/  SHF.R.U32.HI R23, RZ, 0x4, R18 ;  /* 0x00000004ff177819 */ /* 0x002fc40000011612 */
[C---:B------:R-:W-:Y:S01]  /*d260*/  LOP3.LUT R9, R8.reuse, 0x4, RZ, 0xfc, !PT ;  /* 0x0000000408097812 */ /* 0x040fe200078efcff */
[----:B------:R-:W-:Y:S01]  /*d270*/  STL [R1+0xdb0], R24 ;  /* 0x000db01801007387 */ /* 0x000fe20000100800 */
[----:B------:R-:W-:Y:S02]  /*d280*/  LOP3.LUT R8, R8, 0x8, RZ, 0xfc, !PT ;  /* 0x0000000808087812 */ /* 0x000fe400078efcff */
[----:B------:R-:W-:Y:S01]  /*d290*/  ISETP.GE.AND P4, PT, R9, UR7, PT ;  /* 0x0000000709007c0c */ /* 0x000fe2000bf86270 */
[----:B------:R0:W-:Y:S01]  /*d2a0*/  STL [R1+0xdb4], R24 ;  /* 0x000db41801007387 */ /* 0x0001e20000100800 */
[----:B------:R-:W-:Y:S02]  /*d2b0*/  ISETP.GE.AND P6, PT, R8, UR7, PT ;  /* 0x0000000708007c0c */ /* 0x000fe4000bfc6270 */
[----:B------:R-:W-:Y:S01]  /*d2c0*/  SGXT.U32 R23, R23, 0x2 ;  /* 0x000000021717781a */ /* 0x000fe20000000000 */
[----:B------:R-:W1:Y:S01]  /*d2d0*/  S2R R9, SR_TID.X ;  /* 0x0000000000097919 */ /* 0x000e620000002100 */
[----:B--2---:R-:W-:-:S02]  /*d2e0*/  SHF.R.U32.HI R16, RZ, 0x4, R16 ;  /* 0x00000004ff107819 */ /* 0x004fc40000011610 */
[C---:B------:R-:W-:Y:S01]  /*d2f0*/  LOP3.LUT R3, R23.reuse, 0x24, RZ, 0xfc, !PT ;  /* 0x0000002417037812 */ /* 0x040fe200078efcff */
[----:B------:R-:W-:Y:S01]  /*d300*/  STL [R1+0xd44], R29 ;  /* 0x000d441d01007387 */ /* 0x000fe20000100800 */
[----:B------:R-:W-:Y:S02]  /*d310*/  ISETP.GE.AND P3, PT, R23, UR7, PT ;  /* 0x0000000717007c0c */ /* 0x000fe4000bf66270 */
[----:B------:R-:W-:Y:S01]  /*d320*/  ISETP.GE.AND P2, PT, R3, UR7, PT ;  /* 0x0000000703007c0c */ /* 0x000fe2000bf46270 */
[C---:B------:R-:W-:Y:S01]  /*d330*/  IMAD R3, R23.reuse, UR10, RZ ;  /* 0x0000000a17037c24 */ /* 0x040fe2000f8e02ff */
[----:B------:R-:W-:Y:S01]  /*d340*/  SGXT.U32 R16, R16, 0x2 ;  /* 0x000000021010781a */ /* 0x000fe20000000000 */
[----:B------:R-:W-:Y:S01]  /*d350*/  STL [R1+0xd48], R29 ;  /* 0x000d481d01007387 */ /* 0x000fe20000100800 */
[----:B---3--:R-:W-:Y:S02]  /*d360*/  SHF.R.U32.HI R17, RZ, 0x4, R17 ;  /* 0x00000004ff117819 */ /* 0x008fe40000011611 */
[----:B------:R-:W-:Y:S01]  /*d370*/  LOP3.LUT R6, R23, 0x28, RZ, 0xfc, !PT ;  /* 0x0000002817067812 */ /* 0x000fe200078efcff */
[----:B------:R-:W-:Y:S01]  /*d380*/  STL [R1+0xd4c], R29 ;  /* 0x000d4c1d01007387 */ /* 0x000fe20000100800 */
[----:B------:R-:W-:-:S02]  /*d390*/  LOP3.LUT R19, R16, 0x10, RZ, 0xfc, !PT ;  /* 0x0000001010137812 */ /* 0x000fc400078efcff */
[----:B------:R-:W-:Y:S01]  /*d3a0*/  SHF.R.U32.HI R18, RZ, 0x4, R18 ;  /* 0x00000004ff127819 */ /* 0x000fe20000011612 */
[----:B------:R-:W-:Y:S01]  /*d3b0*/  STL [R1+0xd50], R29 ;  /* 0x000d501d01007387 */ /* 0x000fe20000100800 */
[----:B------:R-:W-:Y:S02]  /*d3c0*/  PRMT R4, RZ, 0x7610, R4 ;  /* 0x00007610ff047816 */ /* 0x000fe40000000004 */
[----:B------:R-:W-:Y:S01]  /*d3d0*/  LOP3.LUT R7, R23, 0x2c, RZ, 0xfc, !PT ;  /* 0x0000002c17077812 */ /* 0x000fe200078efcff */
[----:B------:R-:W-:Y:S01]  /*d3e0*/  STL [R1+0xd54], R29 ;  /* 0x000d541d01007387 */ /* 0x000fe20000100800 */
[----:B-1----:R-:W-:-:S03]  /*d3f0*/  SHF.R.U32.HI R8, RZ, 0x4, R9 ;  /* 0x00000004ff087819 */ /* 0x002fc60000011609 */
[----:B------:R-:W-:Y:S01]  /*d400*/  STL [R1+0xd58], R29 ;  /* 0x000d581d01007387 */ /* 0x000fe20000100800 */
[----:B------:R-:W-:Y:S02]  /*d410*/  SHF.R.U32.HI R14, RZ, 0x4, R9 ;  /* 0x00000004ff0e7819 */ /* 0x000fe40000011609 */
[----:B------:R-:W-:Y:S01]  /*d420*/  SGXT.U32 R8, R8, 0x2 ;  /* 0x000000020808781a */ /* 0x000fe20000000000 */
[----:B------:R-:W-:Y:S01]  /*d430*/  STL [R1+0xd5c], R29 ;  /* 0x000d5c1d01007387 */ /* 0x000fe20000100800 */
[----:B------:R-:W-:Y:S02]  /*d440*/  SGXT.U32 R14, R14, 0x2 ;  /* 0x000000020e0e781a */ /* 0x000fe40000000000 */
[----:B------:R-:W-:Y:S01]  /*d450*/  LOP3.LUT R12, R8, 0x4, RZ, 0xfc, !PT ;  /* 0x00000004080c7812 */ /* 0x000fe200078efcff */
[--C-:B------:R-:W-:Y:S01]  /*d460*/  IMAD.WIDE R8, R3, 0x2, R20.reuse ;  /* 0x0000000203087825 */ /* 0x100fe200078e0214 */
[C---:B------:R-:W-:Y:S01]  /*d470*/  LOP3.LUT R15, R14.reuse, 0xc, RZ, 0xfc, !PT ;  /* 0x0000000c0e0f7812 */ /* 0x040fe200078efcff */
[----:B------:R-:W-:Y:S01]  /*d480*/  STL [R1+0xd60], R29 ;  /* 0x000d601d01007387 */ /* 0x000fe20000100800 */
[----:B------:R-:W-:Y:S01]  /*d490*/  LOP3.LUT R14, R14, 0x8, RZ, 0xfc, !PT ;  /* 0x000000080e0e7812 */ /* 0x000fe200078efcff */
[----:B------:R-:W-:Y:S01]  /*d4a0*/  IMAD R12, R12, UR4, RZ ;  /* 0x000000040c0c7c24 */ /* 0x000fe2000f8e02ff */
[----:B------:R-:W-:Y:S01]  /*d4b0*/  ULDC UR4, c[0x0][0x238] ;  /* 0x00008e0000047ab9 */ /* 0x000fe20000000800 */
[----:B------:R-:W-:Y:S01]  /*d4c0*/  LOP3.LUT R16, R16, 0x14, RZ, 0xfc, !PT ;  /* 0x0000001410107812 */ /* 0x000fe200078efcff */
[----:B------:R1:W2:Y:S01]  /*d4d0*/  @!P3 LDG.E.U16 R11, desc[UR8][R8.64] ;  /* 0x00000008080bb981 */ /* 0x0002a2000c1e1500 */
[----:B------:R-:W-:Y:S01]  /*d4e0*/  IMAD R14, R14, UR4, RZ ;  /* 0x000000040e0e7c24 */ /* 0x000fe2000f8e02ff */
[----:B------:R-:W-:Y:S01]  /*d4f0*/  SGXT.U32 R17, R17, 0x2 ;  /* 0x000000021111781a */ /* 0x000fe20000000000 */
[----:B------:R-:W-:Y:S01]  /*d500*/  ULDC UR4, c[0x0][0x238] ;  /* 0x00008e0000047ab9 */ /* 0x000fe20000000800 */
[----:B------:R-:W-:Y:S01]  /*d510*/  ISETP.GE.AND P1, PT, R6, UR7, PT ;  /* 0x0000000706007c0c */ /* 0x000fe2000bf26270 */
[----:B------:R-:W-:Y:S01]  /*d520*/  IMAD.WIDE R12, R12, 0x2, R20 ;  /* 0x000000020c0c7825 */ /* 0x000fe200078e0214 */
[----:B------:R-:W-:Y:S01]  /*d530*/  ISETP.GE.AND P5, PT, R15, UR7, PT ;  /* 0x000000070f007c0c */ /* 0x000fe2000bfa6270 */
[----:B------:R-:W-:Y:S01]  /*d540*/  STL [R1+0xd64], R29 ;  /* 0x000d641d01007387 */ /* 0x000fe20000100800 */
[----:B------:R-:W-:Y:S01]  /*d550*/  PRMT R6, RZ, 0x7610, R6 ;  /* 0x00007610ff067816 */ /* 0x000fe20000000006 */
[----:B------:R-:W-:Y:S01]  /*d560*/  IMAD.WIDE R14, R14, 0x2, R20 ;  /* 0x000000020e0e7825 */ /* 0x000fe200078e0214 */
[----:B------:R-:W-:Y:S01]  /*d570*/  ISETP.GE.AND P3, PT, R16, UR7, PT ;  /* 0x0000000710007c0c */ /* 0x000fe2000bf66270 */
[----:B------:R-:W3:Y:S01]  /*d580*/  @!P4 LDG.E.U16 R5, desc[UR8][R12.64] ;  /* 0x000000080c05c981 */ /* 0x000ee2000c1e1500 */
[----:B------:R-:W-:-:S02]  /*d590*/  LOP3.LUT R16, R17, 0x18, RZ, 0xfc, !PT ;  /* 0x0000001811107812 */ /* 0x000fc400078efcff */
[----:B------:R-:W-:Y:S01]  /*d5a0*/  SGXT.U32 R18, R18, 0x2 ;  /* 0x000000021212781a */ /* 0x000fe20000000000 */
[----:B------:R-:W3:Y:S01]  /*d5b0*/  @!P6 LDG.E.U16 R6, desc[UR8][R14.64] ;  /* 0x000000080e06e981 */ /* 0x000ee2000c1e1500 */
[----:B------:R-:W-:Y:S02]  /*d5c0*/  ISETP.GE.AND P6, PT, R16, UR7, PT ;  /* 0x0000000710007c0c */ /* 0x000fe4000bfc6270 */
[----:B------:R-:W-:Y:S01]  /*d5d0*/  ISETP.GE.AND P0, PT, R7, UR7, PT ;  /* 0x0000000707007c0c */ /* 0x000fe2000bf06270 */
[----:B------:R-:W0:Y:S01]  /*d5e0*/  S2R R16, SR_TID.X ;  /* 0x0000000000107919 */ /* 0x000e220000002100 */
[----:B------:R-:W-:Y:S02]  /*d5f0*/  LOP3.LUT R17, R17, 0xc, RZ, 0xfc, !PT ;  /* 0x0000000c11117812 */ /* 0x000fe400078efcff */
[----:B------:R-:W-:Y:S01]  /*d600*/  PRMT R3, RZ, 0x7610, R3 ;  /* 0x00007610ff037816 */ /* 0x000fe20000000003 */
[----:B------:R-:W-:Y:S02]  /*d610*/  STL [R1+0xd68], R29 ;  /* 0x000d681d01007387 */ /* 0x000fe40000100800 */
[----:B------:R-:W-:Y:S01]  /*d620*/  IMAD R17, R17, UR4, RZ ;  /* 0x0000000411117c24 */ /* 0x000fe2000f8e02ff */
[----:B------:R-:W-:Y:S01]  /*d630*/  ISETP.GE.AND P4, PT, R19, UR7, PT ;  /* 0x0000000713007c0c */ /* 0x000fe2000bf86270 */
[----:B------:R-:W-:Y:S01]  /*d640*/  ULDC UR4, c[0x0][0x238] ;  /* 0x00008e0000047ab9 */ /* 0x000fe20000000800 */
[----:B------:R-:W-:Y:S01]  /*d650*/  LOP3.LUT R18, R18, 0x1c, RZ, 0xfc, !PT ;  /* 0x0000001c12127812 */ /* 0x000fe200078efcff */
[----:B-1----:R-:W-:Y:S01]  /*d660*/  IMAD.WIDE R8, R17, 0x2, R20 ;  /* 0x0000000211087825 */ /* 0x002fe200078e0214 */
[----:B----4-:R-:W-:Y:S01]  /*d670*/  PRMT R0, RZ, 0x7610, R0 ;  /* 0x00007610ff007816 */ /* 0x010fe20000000000 */
[----:B------:R-:W1:Y:S03]  /*d680*/  S2R R17, SR_TID.X ;  /* 0x0000000000117919 */ /* 0x000e660000002100 */
[----:B------:R4:W3:Y:S04]  /*d690*/  @!P5 LDG.E.U16 R25, desc[UR8][R8.64] ;  /* 0x000000080819d981 */ /* 0x0008e8000c1e1500 */
[----:B------:R-:W-:Y:S04]  /*d6a0*/  STL [R1+0xd6c], R29 ;  /* 0x000d6c1d01007387 */ /* 0x000fe80000100800 */
[----:B------:R-:W-:Y:S01]  /*d6b0*/  STL [R1+0xd74], R29 ;  /* 0x000d741d01007387 */ /* 0x000fe20000100800 */
[----:B0-----:R-:W-:-:S03]  /*d6c0*/  SHF.R.U32.HI R19, RZ, 0x4, R16 ;  /* 0x00000004ff137819 */ /* 0x001fc60000011610 */
[----:B------:R-:W-:Y:S01]  /*d6d0*/  STL [R1+0xd7c], R29 ;  /* 0x000d7c1d01007387 */ /* 0x000fe20000100800 */
[----:B------:R-:W-:-:S03]  /*d6e0*/  SGXT.U32 R19, R19, 0x2 ;  /* 0x000000021313781a */ /* 0x000fc60000000000 */
[----:B------:R-:W-:Y:S01]  /*d6f0*/  STL [R1+0xd84], R29 ;  /* 0x000d841d01007387 */ /* 0x000fe20000100800 */
[----:B------:R-:W-:-:S03]  /*d700*/  LOP3.LUT R16, R19, 0x10, RZ, 0xfc, !PT ;  /* 0x0000001013107812 */ /* 0x000fc600078efcff */
[----:B------:R-:W-:Y:S01]  /*d710*/  STL [R1+0xd88], R29 ;  /* 0x000d881d01007387 */ /* 0x000fe20000100800 */
[----:B------:R-:W-:Y:S01]  /*d720*/  LOP3.LUT R19, R19, 0x14, RZ, 0xfc, !PT ;  /* 0x0000001413137812 */ /* 0x000fe200078efcff */
[----:B------:R-:W-:Y:S01]  /*d730*/  IMAD R16, R16, UR5, RZ ;  /* 0x0000000510107c24 */ /* 0x000fe2000f8e02ff */
[----:B----4-:R-:W-:-:S03]  /*d740*/  PRMT R9, RZ, 0x7610, R9 ;  /* 0x00007610ff097816 */ /* 0x010fc60000000009 */
[----:B------:R-:W-:Y:S01]  /*d750*/  IMAD R19, R19, UR4, RZ ;  /* 0x0000000413137c24 */ /* 0x000fe2000f8e02ff */
[----:B------:R-:W-:Y:S01]  /*d760*/  ULDC UR4, c[0x0][0x238] ;  /* 0x00008e0000047ab9 */ /* 0x000fe20000000800 */
[----:B------:R-:W-:Y:S01]  /*d770*/  IMAD.WIDE R12, R16, 0x2, R20 ;  /* 0x00000002100c7825 */ /* 0x000fe200078e0214 */
[----:B-1----:R-:W-:Y:S01]  /*d780*/  SHF.R.U32.HI R16, RZ, 0x4, R17 ;  /* 0x00000004ff107819 */ /* 0x002fe20000011611 */
[----:B------:R-:W-:Y:S01]  /*d790*/  STL [R1+0xd90], R29 ;  /* 0x000d901d01007387 */ /* 0x000fe20000100800 */
[----:B------:R-:W-:Y:S01]  /*d7a0*/  ULDC UR5, c[0x0][0x238] ;  /* 0x00008e0000057ab9 */ /* 0x000fe20000000800 */
[----:B------:R-:W-:Y:S01]  /*d7b0*/  IMAD.WIDE R14, R19, 0x2, R20 ;  /* 0x00000002130e7825 */ /* 0x000fe200078e0214 */
[----:B------:R-:W-:Y:S01]  /*d7c0*/  SHF.R.U32.HI R19, RZ, 0x4, R17 ;  /* 0x00000004ff137819 */ /* 0x000fe20000011611 */
[----:B------:R-:W4:Y:S01]  /*d7d0*/  @!P4 LDG.E.U16 R10, desc[UR8][R12.64] ;  /* 0x000000080c0ac981 */ /* 0x000f22000c1e1500 */
[----:B------:R-:W-:Y:S02]  /*d7e0*/  SGXT.U32 R16, R16, 0x2 ;  /* 0x000000021010781a */ /* 0x000fe40000000000 */
[----:B------:R-:W-:Y:S01]  /*d7f0*/  SGXT.U32 R19, R19, 0x2 ;  /* 0x000000021313781a */ /* 0x000fe20000000000 */
[----:B------:R0:W4:Y:S01]  /*d800*/  @!P3 LDG.E.U16 R26, desc[UR8][R14.64] ;  /* 0x000000080e1ab981 */ /* 0x000122000c1e1500 */
[----:B------:R-:W-:-:S02]  /*d810*/  LOP3.LUT R16, R16, 0x18, RZ, 0xfc, !PT ;  /* 0x0000001810107812 */ /* 0x000fc400078efcff */
[C---:B------:R-:W-:Y:S01]  /*d820*/  LOP3.LUT R22, R19.reuse, 0x1c, RZ, 0xfc, !PT ;  /* 0x0000001c13167812 */ /* 0x040fe200078efcff */
[----:B------:R-:W-:Y:S02]  /*d830*/  STL [R1+0xd9c], R29 ;  /* 0x000d9c1d01007387 */ /* 0x000fe40000100800 */
[----:B------:R-:W-:Y:S01]  /*d840*/  IMAD R16, R16, UR4, RZ ;  /* 0x0000000410107c24 */ /* 0x000fe2000f8e02ff */
[----:B------:R-:W-:Y:S01]  /*d850*/  ISETP.GE.AND P3, PT, R22, UR7, PT ;  /* 0x0000000716007c0c */ /* 0x000fe2000bf66270 */
[----:B------:R-:W-:Y:S01]  /*d860*/  ULDC UR4, c[0x0][0x238] ;  /* 0x00008e0000047ab9 */ /* 0x000fe20000000800 */
[----:B------:R-:W-:Y:S01]  /*d870*/  LOP3.LUT R19, R19, 0x20, RZ, 0xfc, !PT ;  /* 0x0000002013137812 */ /* 0x000fe200078efcff */
[----:B------:R-:W-:Y:S01]  /*d880*/  IMAD R18, R18, UR4, RZ ;  /* 0x0000000412127c24 */ /* 0x000fe2000f8e02ff */
[----:B0-----:R-:W-:Y:S01]  /*d890*/  LOP3.LUT R14, R23, 0x20, RZ, 0xfc, !PT ;  /* 0x00000020170e7812 */ /* 0x001fe200078efcff */
[--C-:B------:R-:W-:Y:S01]  /*d8a0*/  IMAD.WIDE R16, R16, 0x2, R20.reuse ;  /* 0x0000000210107825 */ /* 0x100fe200078e0214 */
[----:B------:R-:W-:Y:S01]  /*d8b0*/  ISETP.GE.AND P4, PT, R19, UR7, PT ;  /* 0x0000000713007c0c */ /* 0x000fe2000bf86270 */
[----:B------:R-:W-:Y:S01]  /*d8c0*/  ULDC UR4, c[0x0][0x238] ;  /* 0x00008e0000047ab9 */ /* 0x000fe20000000800 */
[----:B------:R-:W-:Y:S01]  /*d8d0*/  STL [R1+0xda8], R29 ;  /* 0x000da81d01007387 */ /* 0x000fe20000100800 */
[----:B------:R-:W-:Y:S01]  /*d8e0*/  IMAD.WIDE R12, R18, 0x2, R20 ;  /* 0x00000002120c7825 */ /* 0x000fe200078e0214 */
[----:B------:R-:W-:-:S02]  /*d8f0*/  LOP3.LUT R19, R23, 0x24, RZ, 0xfc, !PT ;  /* 0x0000002417137812 */ /* 0x000fc400078efcff */
[----:B------:R0:W4:Y:S04]  /*d900*/  @!P6 LDG.E.U16 R9, desc[UR8][R16.64] ;  /* 0x000000081009e981 */ /* 0x000128000c1e1500 */
[----:B------:R1:W4:Y:S01]  /*d910*/  @!P3 LDG.E.U16 R4, desc[UR8][R12.64] ;  /* 0x000000080c04b981 */ /* 0x000322000c1e1500 */
[----:B------:R-:W-:Y:S01]  /*d920*/  IMAD R19, R19, UR6, RZ ;  /* 0x0000000613137c24 */ /* 0x000fe2000f8e02ff */
[----:B------:R-:W-:Y:S02]  /*d930*/  LOP3.LUT R22, R23, 0x2c, RZ, 0xfc, !PT ;  /* 0x0000002c17167812 */ /* 0x000fe400078efcff */
[----:B------:R-:W-:Y:S01]  /*d940*/  STL [R1+0xd38], R28 ;  /* 0x000d381c01007387 */ /* 0x000fe20000100800 */
[----:B0-----:R-:W-:Y:S01]  /*d950*/  IMAD.WIDE R16, R19, 0x2, R20 ;  /* 0x0000000213107825 */ /* 0x001fe200078e0214 */
[----:B------:R-:W-:-:S02]  /*d960*/  LOP3.LUT R18, R23, 0x28, RZ, 0xfc, !PT ;  /* 0x0000002817127812 */ /* 0x000fc400078efcff */
[----:B------:R-:W-:Y:S01]  /*d970*/  STL [R1+0xd3c], R28 ;  /* 0x000d3c1c01007387 */ /* 0x000fe20000100800 */
[----:B-1----:R-:W-:Y:S02]  /*d980*/  IMAD.MOV.U32 R13, RZ, RZ, R3 ;  /* 0x000000ffff0d7224 */ /* 0x002fe400078e0003 */
[----:B------:R-:W-:Y:S01]  /*d990*/  IMAD R22, R22, UR4, RZ ;  /* 0x0000000416167c24 */ /* 0x000fe2000f8e02ff */
[----:B------:R-:W-:Y:S04]  /*d9a0*/  STL [R1+0xd40], R28 ;  /* 0x000d401c01007387 */ /* 0x000fe80000100800 */
[----:B------:R-:W4:Y:S01]  /*d9b0*/  @!P2 LDG.E.U16 R13, desc[UR8][R16.64] ;  /* 0x00000008100da981 */ /* 0x000f22000c1e1500 */
[----:B------:R-:W-:-:S03]  /*d9c0*/  IMAD.WIDE R22, R22, 0x2, R20 ;  /* 0x0000000216167825 */ /* 0x000fc600078e0214 */
[----:B------:R-:W-:Y:S04]  /*d9d0*/  STL [R1+0xd70], R28 ;  /* 0x000d701c01007387 */ /* 0x000fe80000100800 */
[----:B------:R0:W4:Y:S04]  /*d9e0*/  @!P0 LDG.E.U16 R0, desc[UR8][R22.64] ;  /* 0x0000000816008981 */ /* 0x000128000c1e1500 */
[----:B------:R-:W-:Y:S04]  /*d9f0*/  STL [R1+0xd94], R28 ;  /* 0x000d941c01007387 */ /* 0x000fe80000100800 */
[----:B------:R-:W-:Y:S01]  /*da00*/  STL [R1+0xda0], R28 ;  /* 0x000da01c01007387 */ /* 0x000fe20000100800 */
[----:B------:R-:W-:-:S02]  /*da10*/  IMAD R14, R14, UR11, RZ ;  /* 0x0000000b0e0e7c24 */ /* 0x000fc4000f8e02ff */
[----:B------:R-:W-:Y:S01]  /*da20*/  IMAD R18, R18, UR5, RZ ;  /* 0x0000000512127c24 */ /* 0x000fe2000f8e02ff */
[----:B------:R-:W-:Y:S01]  /*da30*/  PRMT R8, RZ, 0x7610, R8 ;  /* 0x00007610ff087816 */ /* 0x000fe20000000008 */
[----:B------:R-:W-:Y:S01]  /*da40*/  IMAD.WIDE R14, R14, 0x2, R20 ;  /* 0x000000020e0e7825 */ /* 0x000fe200078e0214 */
[----:B------:R-:W-:-:S03]  /*da50*/  PRMT R7, RZ, 0x7610, R7 ;  /* 0x00007610ff077816 */ /* 0x000fc60000000007 */
[----:B------:R-:W-:Y:S01]  /*da60*/  IMAD.WIDE R18, R18, 0x2, R20 ;  /* 0x0000000212127825 */ /* 0x000fe200078e0214 */
[----:B------:R1:W4:Y:S01]  /*da70*/  @!P4 LDG.E.U16 R8, desc[UR8][R14.64] ;  /* 0x000000080e08c981 */ /* 0x000322000c1e1500 */
[----:B0-----:R-:W-:-:S03]  /*da80*/  PRMT R22, RZ, 0x7610, R22 ;  /* 0x00007610ff167816 */ /* 0x001fc60000000016 */
[----:B------:R0:W4:Y:S01]  /*da90*/  @!P1 LDG.E.U16 R7, desc[UR8][R18.64] ;  /* 0x0000000812079981 */ /* 0x000122000c1e1500 */
[----:B------:R-:W-:Y:S02]  /*daa0*/  PRMT R27, RZ, 0x7610, R27 ;  /* 0x00007610ff1b7816 */ /* 0x000fe4000000001b */
[----:B------:R-:W-:Y:S01]  /*dab0*/  PRMT R24, RZ, 0x7610, R24 ;  /* 0x00007610ff187816 */ /* 0x000fe20000000018 */
[----:B--2---:R-:W-:Y:S04]  /*dac0*/  STL [R1+0xd78], R11 ;  /* 0x000d780b01007387 */ /* 0x004fe80000100800 */
[----:B------:R-:W-:Y:S04]  /*dad0*/  STL [R1+0xd98], R11 ;  /* 0x000d980b01007387 */ /* 0x000fe80000100800 */
[----:B---3--:R-:W-:Y:S04]  /*dae0*/  STL [R1+0xd80], R5 ;  /* 0x000d800501007387 */ /* 0x008fe80000100800 */
[----:B------:R-:W-:Y:S04]  /*daf0*/  STL [R1+0xd8c], R6 ;  /* 0x000d8c0601007387 */ /* 0x000fe80000100800 */
[----:B------:R2:W-:Y:S02]  /*db00*/  STL.S16 [R1+0xc], R3 ;  /* 0x00000c0301007387 */ /* 0x0005e40000100600 */
[----:B--2---:R-:W2:Y:S02]  /*db10*/  S2R R3, SR_TID.X ;  /* 0x0000000000037919 */ /* 0x004ea40000002100 */
[----:B----4-:R3:W-:Y:S02]  /*db20*/  STL [R1], R4 ;  /* 0x0000000401007387 */ /* 0x0107e40000100800 */
[----:B---3--:R-:W3:Y:S02]  /*db30*/  S2R R4, SR_TID.X ;  /* 0x0000000000047919 */ /* 0x008ee40000002100 */
[----:B------:R2:W-:Y:S02]  /*db40*/  @!P2 STL [R1+0xc], R13 ;  /* 0x00000c0d0100a387 */ /* 0x0005e40000100800 */
[----:B--2---:R-:W-:-:S04]  /*db50*/  LOP3.LUT R13, R3, 0x3f, RZ, 0xc0, !PT ;  /* 0x0000003f030d7812 */ /* 0x004fc800078ec0ff */
[----:B------:R-:W-:Y:S02]  /*db60*/  ISETP.GE.AND P0, PT, R13, UR7, PT ;  /* 0x000000070d007c0c */ /* 0x000fe4000bf06270 */
[----:B---3--:R-:W-:-:S04]  /*db70*/  SHF.R.U32.HI R3, RZ, 0x4, R4 ;  /* 0x00000004ff037819 */ /* 0x008fc80000011604 */
[----:B------:R-:W-:Y:S02]  /*db80*/  SGXT.U32 R3, R3, 0x2 ;  /* 0x000000020303781a */ /* 0x000fe40000000000 */
[----:B------:R-:W-:Y:S02]  /*db90*/  SHF.R.U32.HI R13, RZ, 0x4, R4 ;  /* 0x00000004ff0d7819 */ /* 0x000fe40000011604 */
[C---:B------:R-:W-:Y:S02]  /*dba0*/  LOP3.LUT R12, R3.reuse, 0x38, RZ, 0xfc, !PT ;  /* 0x00000038030c7812 */ /* 0x040fe400078efcff */
[----:B------:R-:W-:Y:S01]  /*dbb0*/  LOP3.LUT R4, R3, 0x34, RZ, 0xfc, !PT ;  /* 0x0000003403047812 */ /* 0x000fe200078efcff */
[----:B------:R-:W-:Y:S01]  /*dbc0*/  VIADD R13, R13, 0x3c ;  /* 0x0000003c0d0d7836 */ /* 0x000fe20000000000 */
[C---:B------:R-:W-:Y:S02]  /*dbd0*/  ISETP.GE.AND P3, PT, R12.reuse, UR7, PT ;  /* 0x000000070c007c0c */ /* 0x040fe4000bf66270 */
[----:B------:R-:W-:Y:S01]  /*dbe0*/  LOP3.LUT R3, R3, 0x30, RZ, 0xfc, !PT ;  /* 0x0000003003037812 */ /* 0x000fe200078efcff */
[----:B------:R-:W-:Y:S01]  /*dbf0*/  IMAD R12, R12, UR10, RZ ;  /* 0x0000000a0c0c7c24 */ /* 0x000fe2000f8e02ff */
[C---:B------:R-:W-:Y:S01]  /*dc00*/  ISETP.GE.AND P2, PT, R4.reuse, UR7, PT ;  /* 0x0000000704007c0c */ /* 0x040fe2000bf46270 */
[----:B-1----:R-:W-:Y:S01]  /*dc10*/  IMAD R14, R4, UR10, RZ ;  /* 0x0000000a040e7c24 */ /* 0x002fe2000f8e02ff */
[C---:B------:R-:W-:Y:S01]  /*dc20*/  ISETP.GE.AND P1, PT, R3.reuse, UR7, PT ;  /* 0x0000000703007c0c */ /* 0x040fe2000bf26270 */
[----:B------:R-:W-:Y:S01]  /*dc30*/  IMAD R4, R3, UR10, RZ ;  /* 0x0000000a03047c24 */ /* 0x000fe2000f8e02ff */
[C---:B------:R-:W-:Y:S01]  /*dc40*/  ISETP.GE.AND P4, PT, R13.reuse, UR7, PT ;  /* 0x000000070d007c0c */ /* 0x040fe2000bf86270 */
[----:B------:R-:W-:-:S02]  /*dc50*/  IMAD R3, R13, UR10, RZ ;  /* 0x0000000a0d037c24 */ /* 0x000fc4000f8e02ff */
[--C-:B------:R-:W-:Y:S01]  /*dc60*/  IMAD.WIDE R12, R12, 0x2, R20.reuse ;  /* 0x000000020c0c7825 */ /* 0x100fe200078e0214 */
[----:B------:R1:W-:Y:S03]  /*dc70*/  STL [R1+0x14], R0 ;  /* 0x0000140001007387 */ /* 0x0003e60000100800 */
[--C-:B------:R-:W-:Y:S01]  /*dc80*/  IMAD.WIDE R14, R14, 0x2, R20.reuse ;  /* 0x000000020e0e7825 */ /* 0x100fe200078e0214 */
[----:B------:R2:W3:Y:S03]  /*dc90*/  @!P3 LDG.E.U16 R22, desc[UR8][R12.64] ;  /* 0x000000080c16b981 */ /* 0x0004e6000c1e1500 */
[----:B0-----:R-:W-:Y:S01]  /*dca0*/  IMAD.WIDE R18, R3, 0x2, R20 ;  /* 0x0000000203127825 */ /* 0x001fe200078e0214 */
[----:B------:R0:W4:Y:S04]  /*dcb0*/  @!P2 LDG.E.U16 R27, desc[UR8][R14.64] ;  /* 0x000000080e1ba981 */ /* 0x000128000c1e1500 */
[----:B-1----:R-:W3:Y:S04]  /*dcc0*/  LDL.LU R0, [R1+0xdb8] ;  /* 0x000db80001007983 */ /* 0x002ee80000300800 */
[----:B------:R-:W-:Y:S04]  /*dcd0*/  STL.64 [R1+0x690], R20 ;  /* 0x0006901401007387 */ /* 0x000fe80000100a00 */
[----:B------:R-:W2:Y:S04]  /*dce0*/  LDL R13, [R1+0x218] ;  /* 0x00021800010d7983 */ /* 0x000ea80000100800 */
[----:B------:R-:W3:Y:S04]  /*dcf0*/  LDL R14, [R1+0x21c] ;  /* 0x00021c00010e7983 */ /* 0x000ee80000100800 */
[----:B------:R-:W4:Y:S04]  /*dd00*/  @!P4 LDG.E.U16 R24, desc[UR8][R18.64] ;  /* 0x000000081218c981 */ /* 0x000f28000c1e1500 */
[----:B------:R-:W4:Y:S01]  /*dd10*/  LDL R15, [R1+0x220] ;  /* 0x00022000010f7983 */ /* 0x000f220000100800 */
[----:B------:R-:W-:Y:S01]  /*dd20*/  PRMT R23, RZ, 0x7610, R23 ;  /* 0x00007610ff177816 */ /* 0x000fe20000000017 */
[----:B------:R-:W-:-:S05]  /*dd30*/  IMAD.WIDE R16, R4, 0x2, R20 ;  /* 0x0000000204107825 */ /* 0x000fca00078e0214 */
[----:B------:R-:W4:Y:S01]  /*dd40*/  @!P1 LDG.E.U16 R23, desc[UR8][R16.64] ;  /* 0x0000000810179981 */ /* 0x000f22000c1e1500 */
[----:B------:R-:W-:Y:S01]  /*dd50*/  PRMT R28, RZ, 0x7610, R28 ;  /* 0x00007610ff1c7816 */ /* 0x000fe2000000001c */
[----:B------:R-:W-:Y:S01]  /*dd60*/  BAR.SYNC.DEFER_BLOCKING 0x0 ;  /* 0x0000000000007b1d */ /* 0x000fe20000010000 */
[C---:B--2---:R-:W-:Y:S01]  /*dd70*/  IADD3 RZ, P2, R13.reuse, R2, RZ ;  /* 0x000000020dff7210 */ /* 0x044fe20007f5e0ff */
[----:B------:R-:W-:-:S04]  /*dd80*/  IMAD.IADD R12, R13, 0x1, R2 ;  /* 0x000000010d0c7824 */ /* 0x000fc800078e0202 */
[----:B---3--:R-:W-:Y:S01]  /*dd90*/  IMAD.X R13, R14, 0x1, R0, P2 ;  /* 0x000000010e0d7824 */ /* 0x008fe200010e0600 */
[----:B----4-:R1:W-:Y:S01]  /*dda0*/  STL [R1+0x4], R24 ;  /* 0x0000041801007387 */ /* 0x0103e20000100800 */
[C---:B------:R-:W-:Y:S01]  /*ddb0*/  IADD3 RZ, P1, R15.reuse, R2, RZ ;  /* 0x000000020fff7210 */ /* 0x040fe20007f3e0ff */
[----:B0-----:R-:W-:Y:S02]  /*ddc0*/  IMAD.IADD R14, R15, 0x1, R2 ;  /* 0x000000010f0e7824 */ /* 0x001fe400078e0202 */
[----:B------:R-:W2:Y:S04]  /*ddd0*/  @!P0 LDG.E.U16 R28, desc[UR8][R12.64] ;  /* 0x000000080c1c8981 */ /* 0x000ea8000c1e1500 */
[----:B-1----:R-:W3:Y:S04]  /*dde0*/  LDL.LU R24, [R1+0xdb4] ;  /* 0x000db40001187983 */ /* 0x002ee80000300800 */
[----:B------:R-:W4:Y:S01]  /*ddf0*/  LDL R15, [R1+0x224] ;  /* 0x00022400010f7983 */ /* 0x000f220000100800 */
[----:B------:R-:W-:-:S03]  /*de00*/  PRMT R21, RZ, 0x7610, R21 ;  /* 0x00007610ff157816 */ /* 0x000fc60000000015 */
[----:B------:R-:W3:Y:S04]  /*de10*/  LDL R13, [R1+0x228] ;  /* 0x00022800010d7983 */ /* 0x000ee80000100800 */
[----:B--2---:R0:W-:Y:S01]  /*de20*/  STL [R1+0xc4], R28 ;  /* 0x0000c41c01007387 */ /* 0x0041e20000100800 */
[----:B----4-:R-:W-:Y:S01]  /*de30*/  IMAD.X R15, R15, 0x1, R0, P1 ;  /* 0x000000010f0f7824 */ /* 0x010fe200008e0600 */
[----:B---3--:R-:W-:Y:S02]  /*de40*/  PRMT R24, RZ, 0x7610, R24 ;  /* 0x00007610ff187816 */ /* 0x008fe40000000018 */
[----:B0-----:R-:W2:Y:S04]  /*de50*/  LDL R28, [R1+0x244] ;  /* 0x00024400011c7983 */ /* 0x001ea80000100800 */
[----:B------:R0:W3:Y:S04]  /*de60*/  @!P0 LDG.E.U16 R21, desc[UR8][R14.64] ;  /* 0x000000080e158981 */ /* 0x0000e8000c1e1500 */
[----:B------:R-:W4:Y:S04]  /*de70*/  LDL R14, [R1+0x22c] ;  /* 0x00022c00010e7983 */ /* 0x000f280000100800 */
[----:B------:R-:W2:Y:S01]  /*de80*/  LDL R15, [R1+0x230] ;  /* 0x00023000010f7983 */ /* 0x000ea20000100800 */
[C---:B------:R-:W-:Y:S01]  /*de90*/  IADD3 RZ, P2, R13.reuse, R2, RZ ;  /* 0x000000020dff7210 */ /* 0x040fe20007f5e0ff */
[----:B------:R-:W-:-:S04]  /*dea0*/  IMAD.IADD R12, R13, 0x1, R2 ;  /* 0x000000010d0c7824 */ /* 0x000fc800078e0202 */
[----:B----4-:R-:W-:Y:S01]  /*deb0*/  IMAD.X R13, R14, 0x1, R0, P2 ;  /* 0x000000010e0d7824 */ /* 0x010fe200010e0600 */
[C---:B--2---:R-:W-:Y:S01]  /*dec0*/  IADD3 RZ, P1, R15.reuse, R2, RZ ;  /* 0x000000020fff7210 */ /* 0x044fe20007f3e0ff */
[----:B0-----:R-:W-:-:S03]  /*ded0*/  IMAD.IADD R14, R15, 0x1, R2 ;  /* 0x000000010f0e7824 */ /* 0x001fc600078e0202 */
[----:B------:R-:W2:Y:S04]  /*dee0*/  @!P0 LDG.E.U16 R24, desc[UR8][R12.64] ;  /* 0x000000080c188981 */ /* 0x000ea8000c1e1500 */
[----:B------:R-:W4:Y:S01]  /*def0*/  LDL R15, [R1+0x234] ;  /* 0x00023400010f7983 */ /* 0x000f220000100800 */
[----:B------:R-:W-:-:S03]  /*df00*/  PRMT R11, RZ, 0x7610, R11 ;  /* 0x00007610ff0b7816 */ /* 0x000fc6000000000b */
[----:B--2---:R0:W-:Y:S01]  /*df10*/  STL [R1+0x24], R24 ;  /* 0x0000241801007387 */ /* 0x0041e20000100800 */
[----:B----4-:R-:W-:-:S05]  /*df20*/  IMAD.X R15, R15, 0x1, R0, P1 ;  /* 0x000000010f0f7824 */ /* 0x010fca00008e0600 */
[----:B------:R1:W2:Y:S04]  /*df30*/  @!P0 LDG.E.U16 R11, desc[UR8][R14.64] ;  /* 0x000000080e0b8981 */ /* 0x0002a8000c1e1500 */
[----:B0-----:R-:W4:Y:S04]  /*df40*/  LDL.LU R24, [R1+0xdb0] ;  /* 0x000db00001187983 */ /* 0x001f280000300800 */
[----:B------:R-:W3:Y:S04]  /*df50*/  LDL R13, [R1+0x238] ;  /* 0x00023800010d7983 */ /* 0x000ee80000100800 */
[----:B------:R-:W2:Y:S04]  /*df60*/  LDL R14, [R1+0x23c] ;  /* 0x00023c00010e7983 */ /* 0x000ea80000100800 */
[----:B------:R-:W2:Y:S01]  /*df70*/  LDL R15, [R1+0x240] ;  /* 0x00024000010f7983 */ /* 0x000ea20000100800 */
[----:B------:R-:W-:-:S02]  /*df80*/  PRMT R29, RZ, 0x7610, R29 ;  /* 0x00007610ff1d7816 */ /* 0x000fc4000000001d */
[----:B----4-:R-:W-:Y:S02]  /*df90*/  PRMT R24, RZ, 0x7610, R24 ;  /* 0x00007610ff187816 */ /* 0x010fe40000000018 */
[C---:B---3--:R-:W-:Y:S01]  /*dfa0*/  IADD3 RZ, P2, R13.reuse, R2, RZ ;  /* 0x000000020dff7210 */ /* 0x048fe20007f5e0ff */
[----:B------:R-:W-:-:S04]  /*dfb0*/  IMAD.IADD R12, R13, 0x1, R2 ;  /* 0x000000010d0c7824 */ /* 0x000fc800078e0202 */
[----:B--2---:R-:W-:Y:S01]  /*dfc0*/  IMAD.X R13, R14, 0x1, R0, P2 ;  /* 0x000000010e0d7824 */ /* 0x004fe200010e0600 */
[C---:B------:R-:W-:Y:S01]  /*dfd0*/  IADD3 RZ, P1, R15.reuse, R2, RZ ;  /* 0x000000020fff7210 */ /* 0x040fe20007f3e0ff */
[----:B-1----:R-:W-:-:S03]  /*dfe0*/  IMAD.IADD R14, R15, 0x1, R2 ;  /* 0x000000010f0e7824 */ /* 0x002fc600078e0202 */
[----:B------:R-:W2:Y:S01]  /*dff0*/  @!P0 LDG.E.U16 R24, desc[UR8][R12.64] ;  /* 0x000000080c188981 */ /* 0x000ea2000c1e1500 */
[----:B------:R-:W-:-:S05]  /*e000*/  IADD3.X R15, R28, R0, RZ, P1, !PT ;  /* 0x000000001c0f7210 */ /* 0x000fca0000ffe4ff */
[----:B------:R-:W3:Y:S04]  /*e010*/  @!P0 LDG.E.U16 R29, desc[UR8][R14.64] ;  /* 0x000000080e1d8981 */ /* 0x000ee8000c1e1500 */
[----:B------:R0:W-:Y:S04]  /*e020*/  STL [R1+0x38], R11 ;  /* 0x0000380b01007387 */ /* 0x0001e80000100800 */
[----:B------:R-:W4:Y:S04]  /*e030*/  LDL R28, [R1+0x258] ;  /* 0x00025800011c7983 */ /* 0x000f280000100800 */
[----:B0-----:R-:W4:Y:S04]  /*e040*/  LDL R11, [R1+0x254] ;  /* 0x00025400010b7983 */ /* 0x001f280000100800 */
[----:B--2---:R0:W-:Y:S04]  /*e050*/  STL [R1+0x74], R24 ;  /* 0x0000741801007387 */ /* 0x0041e80000100800 */
[----:B0-----:R-:W2:Y:S04]  /*e060*/  LDL.LU R24, [R1+0xdac] ;  /* 0x000dac0001187983 */ /* 0x001ea80000300800 */
[----:B------:R-:W4:Y:S04]  /*e070*/  LDL R13, [R1+0x248] ;  /* 0x00024800010d7983 */ /* 0x000f280000100800 */
[----:B---3--:R0:W-:Y:S04]  /*e080*/  STL [R1+0xa8], R29 ;  /* 0x0000a81d01007387 */ /* 0x0081e80000100800 */
[----:B0-----:R-:W3:Y:S04]  /*e090*/  LDL.LU R29, [R1+0xda8] ;  /* 0x000da800011d7983 */ /* 0x001ee80000300800 */
[----:B------:R-:W2:Y:S04]  /*e0a0*/  LDL R14, [R1+0x24c] ;  /* 0x00024c00010e7983 */ /* 0x000ea80000100800 */
[----:B------:R-:W3:Y:S01]  /*e0b0*/  LDL R15, [R1+0x250] ;  /* 0x00025000010f7983 */ /* 0x000ee20000100800 */
[----:B------:R-:W-:-:S02]  /*e0c0*/  PRMT R5, RZ, 0x7610, R5 ;  /* 0x00007610ff057816 */ /* 0x000fc40000000005 */
[C---:B----4-:R-:W-:Y:S01]  /*e0d0*/  IADD3 RZ, P2, R13.reuse, R2, RZ ;  /* 0x000000020dff7210 */ /* 0x050fe20007f5e0ff */
[----:B------:R-:W-:-:S04]  /*e0e0*/  IMAD.IADD R12, R13, 0x1, R2 ;  /* 0x000000010d0c7824 */ /* 0x000fc800078e0202 */
[----:B--2---:R-:W-:-:S05]  /*e0f0*/  IMAD.X R13, R14, 0x1, R0, P2 ;  /* 0x000000010e0d7824 */ /* 0x004fca00010e0600 */
[----:B------:R-:W2:Y:S04]  /*e100*/  @!P0 LDG.E.U16 R5, desc[UR8][R12.64] ;  /* 0x000000080c058981 */ /* 0x000ea8000c1e1500 */
[----:B------:R-:W4:Y:S01]  /*e110*/  LDL R12, [R1+0x25c] ;  /* 0x00025c00010c7983 */ /* 0x000f220000100800 */
[CC--:B---3--:R-:W-:Y:S01]  /*e120*/  IADD3 RZ, P1, R15.reuse, R2.reuse, RZ ;  /* 0x000000020fff7210 */ /* 0x0c8fe20007f3e0ff */
[----:B------:R-:W-:Y:S01]  /*e130*/  IMAD.IADD R14, R15, 0x1, R2 ;  /* 0x000000010f0e7824 */ /* 0x000fe200078e0202 */
[----:B------:R-:W-:Y:S01]  /*e140*/  PRMT R24, RZ, 0x7610, R24 ;  /* 0x00007610ff187816 */ /* 0x000fe20000000018 */
[----:B------:R-:W3:Y:S02]  /*e150*/  LDL R13, [R1+0x260] ;  /* 0x00026000010d7983 */ /* 0x000ee40000100800 */
[----:B------:R-:W-:Y:S01]  /*e160*/  IMAD.X R15, R11, 0x1, R0, P1 ;  /* 0x000000010b0f7824 */ /* 0x000fe200008e0600 */
[----:B------:R-:W-:Y:S01]  /*e170*/  IADD3 RZ, P2, R28, R2, RZ ;  /* 0x000000021cff7210 */ /* 0x000fe20007f5e0ff */
[----:B------:R-:W3:Y:S01]  /*e180*/  LDL R11, [R1+0x268] ;  /* 0x00026800010b7983 */ /* 0x000ee20000100800 */
[----:B------:R-:W-:-:S03]  /*e190*/  PRMT R29, RZ, 0x7610, R29 ;  /* 0x00007610ff1d7816 */ /* 0x000fc6000000001d */
[----:B------:R0:W3:Y:S02]  /*e1a0*/  @!P0 LDG.E.U16 R24, desc[UR8][R14.64] ;  /* 0x000000080e188981 */ /* 0x0000e4000c1e1500 */
[----:B0-----:R-:W-:Y:S02]  /*e1b0*/  IMAD.IADD R14, R28, 0x1, R2 ;  /* 0x000000011c0e7824 */ /* 0x001fe400078e0202 */
[----:B----4-:R-:W-:-:S05]  /*e1c0*/  IMAD.X R15, R12, 0x1, R0, P2 ;  /* 0x000000010c0f7824 */ /* 0x010fca00010e0600 */
[----:B------:R-:W4:Y:S04]  /*e1d0*/  @!P0 LDG.E.U16 R29, desc[UR8][R14.64] ;  /* 0x000000080e1d8981 */ /* 0x000f28000c1e1500 */
[----:B--2---:R0:W-:Y:S01]  /*e1e0*/  STL [R1+0xb8], R5 ;  /* 0x0000b80501007387 */ /* 0x0041e20000100800 */
[CC--:B---3--:R-:W-:Y:S01]  /*e1f0*/  IADD3 RZ, P1, R13.reuse, R2.reuse, RZ ;  /* 0x000000020dff7210 */ /* 0x0c8fe20007f3e0ff */
[----:B------:R-:W-:Y:S02]  /*e200*/  IMAD.IADD R12, R13, 0x1, R2 ;  /* 0x000000010d0c7824 */ /* 0x000fe400078e0202 */
[----:B0-----:R-:W2:Y:S04]  /*e210*/  LDL R5, [R1+0x274] ;  /* 0x0002740001057983 */ /* 0x001ea80000100800 */
[----:B------:R0:W-:Y:S04]  /*e220*/  STL [R1+0xc0], R24 ;  /* 0x0000c01801007387 */ /* 0x0001e80000100800 */
[----:B0-----:R-:W3:Y:S04]  /*e230*/  LDL.LU R24, [R1+0xda4] ;  /* 0x000da40001187983 */ /* 0x001ee80000300800 */
[----:B------:R-:W2:Y:S04]  /*e240*/  LDL.LU R28, [R1+0xda0] ;  /* 0x000da000011c7983 */ /* 0x000ea80000300800 */
[----:B------:R-:W2:Y:S04]  /*e250*/  LDL R13, [R1+0x264] ;  /* 0x00026400010d7983 */ /* 0x000ea80000100800 */
[----:B----4-:R0:W-:Y:S04]  /*e260*/  STL [R1+0xbc], R29 ;  /* 0x0000bc1d01007387 */ /* 0x0101e80000100800 */
[----:B0-----:R-:W4:Y:S04]  /*e270*/  LDL.LU R29, [R1+0xd9c] ;  /* 0x000d9c00011d7983 */ /* 0x001f280000300800 */
[----:B------:R-:W4:Y:S04]  /*e280*/  LDL R14, [R1+0x26c] ;  /* 0x00026c00010e7983 */ /* 0x000f280000100800 */
[----:B------:R-:W4:Y:S01]  /*e290*/  LDL R15, [R1+0x270] ;  /* 0x00027000010f7983 */ /* 0x000f220000100800 */
[----:B------:R-:W-:-:S02]  /*e2a0*/  IADD3 RZ, P2, R11, R2, RZ ;  /* 0x000000020bff7210 */ /* 0x000fc40007f5e0ff */
[----:B---3--:R-:W-:Y:S01]  /*e2b0*/  PRMT R24, RZ, 0x7610, R24 ;  /* 0x00007610ff187816 */ /* 0x008fe20000000018 */
[----:B--2---:R-:W-:Y:S01]  /*e2c0*/  IMAD.X R13, R13, 0x1, R0, P1 ;  /* 0x000000010d0d7824 */ /* 0x004fe200008e0600 */
[----:B------:R-:W-:-:S04]  /*e2d0*/  PRMT R28, RZ, 0x7610, R28 ;  /* 0x00007610ff1c7816 */ /* 0x000fc8000000001c */
[----:B------:R0:W2:Y:S02]  /*e2e0*/  @!P0 LDG.E.U16 R24, desc[UR8][R12.64] ;  /* 0x000000080c188981 */ /* 0x0000a4000c1e1500 */
[----:B0-----:R-:W-:Y:S02]  /*e2f0*/  IMAD.IADD R12, R11, 0x1, R2 ;  /* 0x000000010b0c7824 */ /* 0x001fe400078e0202 */
[----:B------:R-:W3:Y:S01]  /*e300*/  LDL.LU R11, [R1+0xd98] ;  /* 0x000d9800010b7983 */ /* 0x000ee20000300800 */
[----:B----4-:R-:W-:Y:S01]  /*e310*/  PRMT R29, RZ, 0x7610, R29 ;  /* 0x00007610ff1d7816 */ /* 0x010fe2000000001d */
[----:B------:R-:W-:Y:S01]  /*e320*/  IMAD.X R13, R14, 0x1, R0, P2 ;  /* 0x000000010e0d7824 */ /* 0x000fe200010e0600 */
[C---:B------:R-:W-:Y:S01]  /*e330*/  IADD3 RZ, P1, R15.reuse, R2, RZ ;  /* 0x000000020fff7210 */ /* 0x040fe20007f3e0ff */
[----:B------:R-:W-:-:S03]  /*e340*/  IMAD.IADD R14, R15, 0x1, R2 ;  /* 0x000000010f0e7824 */ /* 0x000fc600078e0202 */
[----:B------:R-:W4:Y:S01]  /*e350*/  @!P0 LDG.E.U16 R28, desc[UR8][R12.64] ;  /* 0x000000080c1c8981 */ /* 0x000f22000c1e1500 */
[----:B------:R-:W-:-:S03]  /*e360*/  IMAD.X R15, R5, 0x1, R0, P1 ;  /* 0x00000001050f7824 */ /* 0x000fc600008e0600 */
[----:B------:R-:W2:Y:S04]  /*e370*/  LDL R5, [R1+0x290] ;  /* 0x0002900001057983 */ /* 0x000ea80000100800 */
[----:B------:R-:W3:Y:S04]  /*e380*/  @!P0 LDG.E.U16 R29, desc[UR8][R14.64] ;  /* 0x000000080e1d8981 */ /* 0x000ee8000c1e1500 */
[----:B----4-:R0:W-:Y:S04]  /*e390*/  STL [R1+0x20], R28 ;  /* 0x0000201c01007387 */ /* 0x0101e80000100800 */
[----:B0-----:R-:W4:Y:S04]  /*e3a0*/  LDL.LU R28, [R1+0xd94] ;  /* 0x000d9400011c7983 */ /* 0x001f280000300800 */
[----:B------:R-:W2:Y:S04]  /*e3b0*/  LDL R13, [R1+0x278] ;  /* 0x00027800010d7983 */ /* 0x000ea80000100800 */
[----:B---3--:R0:W-:Y:S04]  /*e3c0*/  STL [R1+0x34], R29 ;  /* 0x0000341d01007387 */ /* 0x0081e80000100800 */
[----:B0-----:R-:W3:Y:S04]  /*e3d0*/  LDL.LU R29, [R1+0xd90] ;  /* 0x000d9000011d7983 */ /* 0x001ee80000300800 */
[----:B------:R-:W4:Y:S04]  /*e3e0*/  LDL R14, [R1+0x27c] ;  /* 0x00027c00010e7983 */ /* 0x000f280000100800 */
[----:B------:R-:W3:Y:S01]  /*e3f0*/  LDL R15, [R1+0x280] ;  /* 0x00028000010f7983 */ /* 0x000ee20000100800 */
[C---:B--2---:R-:W-:Y:S01]  /*e400*/  IADD3 RZ, P2, R13.reuse, R2, RZ ;  /* 0x000000020dff7210 */ /* 0x044fe20007f5e0ff */
[----:B------:R-:W-:-:S04]  /*e410*/  IMAD.IADD R12, R13, 0x1, R2 ;  /* 0x000000010d0c7824 */ /* 0x000fc800078e0202 */
[----:B----4-:R-:W-:Y:S01]  /*e420*/  IMAD.X R13, R14, 0x1, R0, P2 ;  /* 0x000000010e0d7824 */ /* 0x010fe200010e0600 */
[C---:B---3--:R-:W-:Y:S01]  /*e430*/  IADD3 RZ, P1, R15.reuse, R2, RZ ;  /* 0x000000020fff7210 */ /* 0x048fe20007f3e0ff */
[----:B------:R-:W-:Y:S02]  /*e440*/  IMAD.IADD R14, R15, 0x1, R2 ;  /* 0x000000010f0e7824 */ /* 0x000fe400078e0202 */
[----:B------:R-:W2:Y:S01]  /*e450*/  LDL R15, [R1+0x284] ;  /* 0x00028400010f7983 */ /* 0x000ea20000100800 */
[----:B------:R-:W-:Y:S02]  /*e460*/  PRMT R28, RZ, 0x7610, R28 ;  /* 0x00007610ff1c7816 */ /* 0x000fe4000000001c */
[----:B------:R-:W-:-:S04]  /*e470*/  PRMT R6, RZ, 0x7610, R6 ;  /* 0x00007610ff067816 */ /* 0x000fc80000000006 */
[----:B------:R-:W3:Y:S04]  /*e480*/  @!P0 LDG.E.U16 R28, desc[UR8][R12.64] ;  /* 0x000000080c1c8981 */ /* 0x000ee8000c1e1500 */
[----:B------:R-:W4:Y:S01]  /*e490*/  LDL R13, [R1+0x288] ;  /* 0x00028800010d7983 */ /* 0x000f220000100800 */
[----:B--2---:R-:W-:-:S05]  /*e4a0*/  IADD3.X R15, R15, R0, RZ, P1, !PT ;  /* 0x000000000f0f7210 */ /* 0x004fca0000ffe4ff */
[----:B------:R-:W2:Y:S04]  /*e4b0*/  @!P0 LDG.E.U16 R6, desc[UR8][R14.64] ;  /* 0x000000080e068981 */ /* 0x000ea8000c1e1500 */
[----:B---3--:R0:W-:Y:S04]  /*e4c0*/  STL [R1+0x6c], R28 ;  /* 0x00006c1c01007387 */ /* 0x0081e80000100800 */
[----:B0-----:R-:W3:Y:S04]  /*e4d0*/  LDL R28, [R1+0x29c] ;  /* 0x00029c00011c7983 */ /* 0x001ee80000100800 */
[----:B--2---:R0:W-:Y:S04]  /*e4e0*/  STL [R1+0x9c], R6 ;  /* 0x00009c0601007387 */ /* 0x0041e80000100800 */
[----:B0-----:R-:W2:Y:S04]  /*e4f0*/  LDL.LU R6, [R1+0xd8c] ;  /* 0x000d8c0001067983 */ /* 0x001ea80000300800 */
[----:B------:R-:W3:Y:S01]  /*e500*/  LDL R15, [R1+0x28c] ;  /* 0x00028c00010f7983 */ /* 0x000ee20000100800 */
[CC--:B----4-:R-:W-:Y:S01]  /*e510*/  IADD3 RZ, P2, R13.reuse, R2.reuse, RZ ;  /* 0x000000020dff7210 */ /* 0x0d0fe20007f5e0ff */
[----:B------:R-:W-:Y:S01]  /*e520*/  IMAD.IADD R12, R13, 0x1, R2 ;  /* 0x000000010d0c7824 */ /* 0x000fe200078e0202 */
[----:B------:R-:W-:-:S03]  /*e530*/  IADD3 RZ, P1, R5, R2, RZ ;  /* 0x0000000205ff7210 */ /* 0x000fc60007f3e0ff */
[----:B---3--:R-:W-:Y:S02]  /*e540*/  IMAD.X R13, R15, 0x1, R0, P2 ;  /* 0x000000010f0d7824 */ /* 0x008fe400010e0600 */
[----:B------:R-:W3:Y:S01]  /*e550*/  LDL R15, [R1+0x294] ;  /* 0x00029400010f7983 */ /* 0x000ee20000100800 */
[----:B------:R-:W-:Y:S01]  /*e560*/  PRMT R11, RZ, 0x7610, R11 ;  /* 0x00007610ff0b7816 */ /* 0x000fe2000000000b */
[----:B------:R-:W-:Y:S01]  /*e570*/  IMAD.IADD R14, R5, 0x1, R2 ;  /* 0x00000001050e7824 */ /* 0x000fe200078e0202 */
[----:B------:R-:W-:Y:S01]  /*e580*/  PRMT R29, RZ, 0x7610, R29 ;  /* 0x00007610ff1d7816 */ /* 0x000fe2000000001d */
[----:B------:R-:W4:Y:S04]  /*e590*/  LDL R5, [R1+0x2a8] ;  /* 0x0002a80001057983 */ /* 0x000f280000100800 */
[----:B------:R-:W2:Y:S04]  /*e5a0*/  @!P0 LDG.E.U16 R11, desc[UR8][R12.64] ;  /* 0x000000080c0b8981 */ /* 0x000ea8000c1e1500 */
[----:B------:R-:W4:Y:S04]  /*e5b0*/  LDL R12, [R1+0x298] ;  /* 0x00029800010c7983 */ /* 0x000f280000100800 */
[----:B------:R-:W4:Y:S01]  /*e5c0*/  LDL R13, [R1+0x2a0] ;  /* 0x0002a000010d7983 */ /* 0x000f220000100800 */
[----:B---3--:R-:W-:-:S05]  /*e5d0*/  IMAD.X R15, R15, 0x1, R0, P1 ;  /* 0x000000010f0f7824 */ /* 0x008fca00008e0600 */
[----:B------:R-:W3:Y:S04]  /*e5e0*/  @!P0 LDG.E.U16 R29, desc[UR8][R14.64] ;  /* 0x000000080e1d8981 */ /* 0x000ee8000c1e1500 */
[----:B--2---:R0:W-:Y:S04]  /*e5f0*/  STL [R1+0xac], R11 ;  /* 0x0000ac0b01007387 */ /* 0x0041e80000100800 */
[----:B0-----:R-:W2:Y:S04]  /*e600*/  LDL R11, [R1+0x2b0] ;  /* 0x0002b000010b7983 */ /* 0x001ea80000100800 */
[----:B---3--:R0:W-:Y:S04]  /*e610*/  STL [R1+0xb4], R29 ;  /* 0x0000b41d01007387 */ /* 0x0081e80000100800 */
[----:B0-----:R-:W3:Y:S01]  /*e620*/  LDL.LU R29, [R1+0xd88] ;  /* 0x000d8800011d7983 */ /* 0x001ee20000300800 */
[CC--:B----4-:R-:W-:Y:S01]  /*e630*/  IADD3 RZ, P2, R12.reuse, R2.reuse, RZ ;  /* 0x000000020cff7210 */ /* 0x0d0fe20007f5e0ff */
[--C-:B------:R-:W-:Y:S01]  /*e640*/  IMAD.IADD R14, R12, 0x1, R2.reuse ;  /* 0x000000010c0e7824 */ /* 0x100fe200078e0202 */
[C---:B------:R-:W-:Y:S01]  /*e650*/  IADD3 RZ, P1, R13.reuse, R2, RZ ;  /* 0x000000020dff7210 */ /* 0x040fe20007f3e0ff */
[----:B------:R-:W-:-:S02]  /*e660*/  IMAD.IADD R12, R13, 0x1, R2 ;  /* 0x000000010d0c7824 */ /* 0x000fc400078e0202 */
[----:B------:R-:W-:Y:S01]  /*e670*/  IMAD.X R15, R28, 0x1, R0, P2 ;  /* 0x000000011c0f7824 */ /* 0x000fe200010e0600 */
[----:B------:R-:W4:Y:S01]  /*e680*/  LDL R13, [R1+0x2a4] ;  /* 0x0002a400010d7983 */ /* 0x000f220000100800 */
[----:B------:R-:W-:-:S03]  /*e690*/  PRMT R18, RZ, 0x7610, R18 ;  /* 0x00007610ff127816 */ /* 0x000fc60000000012 */
[----:B------:R-:W2:Y:S01]  /*e6a0*/  LDL R28, [R1+0x2b8] ;  /* 0x0002b800011c7983 */ /* 0x000ea20000100800 */
[----:B---3--:R-:W-:-:S06]  /*e6b0*/  PRMT R29, RZ, 0x7610, R29 ;  /* 0x00007610ff1d7816 */ /* 0x008fcc000000001d */
[----:B------:R-:W3:Y:S01]  /*e6c0*/  @!P0 LDG.E.U16 R29, desc[UR8][R14.64] ;  /* 0x000000080e1d8981 */ /* 0x000ee2000c1e1500 */
[----:B----4-:R-:W-:Y:S01]  /*e6d0*/  IMAD.X R13, R13, 0x1, R0, P1 ;  /* 0x000000010d0d7824 */ /* 0x010fe200008e0600 */
[----:B------:R-:W-:-:S04]  /*e6e0*/  IADD3 RZ, P1, R5, R2, RZ ;  /* 0x0000000205ff7210 */ /* 0x000fc80007f3e0ff */
[----:B------:R0:W4:Y:S02]  /*e6f0*/  @!P0 LDG.E.U16 R18, desc[UR8][R12.64] ;  /* 0x000000080c128981 */ /* 0x000124000c1e1500 */
[----:B0-----:R-:W-:Y:S02]  /*e700*/  IMAD.IADD R12, R5, 0x1, R2 ;  /* 0x00000001050c7824 */ /* 0x001fe400078e0202 */
[----:B---3--:R0:W-:Y:S04]  /*e710*/  STL [R1+0xb0], R29 ;  /* 0x0000b01d01007387 */ /* 0x0081e80000100800 */
[----:B0-----:R-:W3:Y:S04]  /*e720*/  LDL.LU R29, [R1+0xd84] ;  /* 0x000d8400011d7983 */ /* 0x001ee80000300800 */
[----:B------:R-:W4:Y:S04]  /*e730*/  LDL.LU R5, [R1+0xd80] ;  /* 0x000d800001057983 */ /* 0x000f280000300800 */
[----:B------:R-:W2:Y:S01]  /*e740*/  LDL R13, [R1+0x2ac] ;  /* 0x0002ac00010d7983 */ /* 0x000ea20000100800 */
[----:B---3--:R-:W-:Y:S01]  /*e750*/  PRMT R29, RZ, 0x7610, R29 ;  /* 0x00007610ff1d7816 */ /* 0x008fe2000000001d */
[----:B--2---:R-:W-:-:S05]  /*e760*/  IMAD.X R13, R13, 0x1, R0, P1 ;  /* 0x000000010d0d7824 */ /* 0x004fca00008e0600 */
[----:B------:R0:W2:Y:S01]  /*e770*/  @!P0 LDG.E.U16 R29, desc[UR8][R12.64] ;  /* 0x000000080c1d8981 */ /* 0x0000a2000c1e1500 */
[C---:B------:R-:W-:Y:S01]  /*e780*/  IADD3 RZ, P1, R11.reuse, R2, RZ ;  /* 0x000000020bff7210 */ /* 0x040fe20007f3e0ff */
[----:B0-----:R-:W-:Y:S02]  /*e790*/  IMAD.IADD R12, R11, 0x1, R2 ;  /* 0x000000010b0c7824 */ /* 0x001fe400078e0202 */
[----:B--2---:R0:W-:Y:S04]  /*e7a0*/  STL [R1+0x18], R29 ;  /* 0x0000181d01007387 */ /* 0x0041e80000100800 */
[----:B0-----:R-:W2:Y:S04]  /*e7b0*/  LDL.LU R29, [R1+0xd7c] ;  /* 0x000d7c00011d7983 */ /* 0x001ea80000300800 */
[----:B------:R-:W3:Y:S04]  /*e7c0*/  LDL.LU R11, [R1+0xd78] ;  /* 0x000d7800010b7983 */ /* 0x000ee80000300800 */
[----:B------:R-:W4:Y:S01]  /*e7d0*/  LDL R13, [R1+0x2b4] ;  /* 0x0002b400010d7983 */ /* 0x000f220000100800 */
[----:B--2---:R-:W-:Y:S01]  /*e7e0*/  PRMT R29, RZ, 0x7610, R29 ;  /* 0x00007610ff1d7816 */ /* 0x004fe2000000001d */
[----:B----4-:R-:W-:-:S05]  /*e7f0*/  IMAD.X R13, R13, 0x1, R0, P1 ;  /* 0x000000010d0d7824 */ /* 0x010fca00008e0600 */
[----:B------:R0:W2:Y:S01]  /*e800*/  @!P0 LDG.E.U16 R29, desc[UR8][R12.64] ;  /* 0x000000080c1d8981 */ /* 0x0000a2000c1e1500 */
[C---:B------:R-:W-:Y:S01]  /*e810*/  IADD3 RZ, P1, R28.reuse, R2, RZ ;  /* 0x000000021cff7210 */ /* 0x040fe20007f3e0ff */
[----:B0-----:R-:W-:Y:S02]  /*e820*/  IMAD.IADD R12, R28, 0x1, R2 ;  /* 0x000000011c0c7824 */ /* 0x001fe400078e0202 */
[----:B--2---:R0:W-:Y:S04]  /*e830*/  STL [R1+0x30], R29 ;  /* 0x0000301d01007387 */ /* 0x0041e80000100800 */
[----:B0-----:R-:W2:Y:S04]  /*e840*/  LDL.LU R29, [R1+0xd74] ;  /* 0x000d7400011d7983 */ /* 0x001ea80000300800 */
[----:B------:R-:W4:Y:S04]  /*e850*/  LDL.LU R28, [R1+0xd70] ;  /* 0x000d7000011c7983 */ /* 0x000f280000300800 */
[----:B------:R-:W3:Y:S01]  /*e860*/  LDL R13, [R1+0x2bc] ;  /* 0x0002bc00010d7983 */ /* 0x000ee20000100800 */
[----:B--2---:R-:W-:Y:S01]  /*e870*/  PRMT R29, RZ, 0x7610, R29 ;  /* 0x00007610ff1d7816 */ /* 0x004fe2000000001d */
[----:B---3--:R-:W-:-:S05]  /*e880*/  IMAD.X R13, R13, 0x1, R0, P1 ;  /* 0x000000010d0d7824 */ /* 0x008fca00008e0600 */
[----:B------:R-:W2:Y:S04]  /*e890*/  @!P0 LDG.E.U16 R29, desc[UR8][R12.64] ;  /* 0x000000080c1d8981 */ /* 0x000ea8000c1e1500 */
[----:B--2---:R0:W-:Y:S04]  /*e8a0*/  STL [R1+0x58], R29 ;  /* 0x0000581d01007387 */ /* 0x0041e80000100800 */
[----:B0-----:R-:W2:Y:S04]  /*e8b0*/  LDL.LU R29, [R1+0xd6c] ;  /* 0x000d6c00011d7983 */ /* 0x001ea80000300800 */
[----:B------:R-:W3:Y:S02]  /*e8c0*/  LDL R13, [R1+0x2c0] ;  /* 0x0002c000010d7983 */ /* 0x000ee40000100800 */
[C---:B---3--:R-:W-:Y:S01]  /*e8d0*/  IADD3 RZ, P1, R13.reuse, R2, RZ ;  /* 0x000000020dff7210 */ /* 0x048fe20007f3e0ff */
[----:B------:R-:W-:-:S02]  /*e8e0*/  IMAD.IADD R12, R13, 0x1, R2 ;  /* 0x000000010d0c7824 */ /* 0x000fc400078e0202 */
[----:B------:R-:W3:Y:S01]  /*e8f0*/  LDL R13, [R1+0x2c4] ;  /* 0x0002c400010d7983 */ /* 0x000ee20000100800 */
[----:B--2---:R-:W-:Y:S02]  /*e900*/  PRMT R29, RZ, 0x7610, R29 ;  /* 0x00007610ff1d7816 */ /* 0x004fe4000000001d */
[----:B---3--:R-:W-:-:S05]  /*e910*/  IADD3.X R13, R13, R0, RZ, P1, !PT ;  /* 0x000000000d0d7210 */ /* 0x008fca0000ffe4ff */
[----:B------:R-:W2:Y:S04]  /*e920*/  @!P0 LDG.E.U16 R29, desc[UR8][R12.64] ;  /* 0x000000080c1d8981 */ /* 0x000ea8000c1e1500 */
[----:B--2---:R0:W-:Y:S04]  /*e930*/  STL [R1+0x8c], R29 ;  /* 0x00008c1d01007387 */ /* 0x0041e80000100800 */
[----:B0-----:R-:W2:Y:S04]  /*e940*/  LDL.LU R29, [R1+0xd68] ;  /* 0x000d6800011d7983 */ /* 0x001ea80000300800 */
[----:B------:R-:W3:Y:S02]  /*e950*/  LDL R13, [R1+0x2c8] ;  /* 0x0002c800010d7983 */ /* 0x000ee40000100800 */
[C---:B---3--:R-:W-:Y:S01]  /*e960*/  IADD3 RZ, P1, R13.reuse, R2, RZ ;  /* 0x000000020dff7210 */ /* 0x048fe20007f3e0ff */
[----:B------:R-:W-:-:S02]  /*e970*/  IMAD.IADD R12, R13, 0x1, R2 ;  /* 0x000000010d0c7824 */ /* 0x000fc400078e0202 */
        /* <DEDUP_REMOVED lines=28> */
[----:B------:R-:W-:Y:S01]  /*eb40*/  PRMT R16, RZ, 0x7610, R16 ;  /* 0x00007610ff107816 */ /* 0x000fe20000000010 */
[----:B---3--:R-:W-:-:S05]  /*eb50*/  IMAD.X R13, R13, 0x1, R0, P1 ;  /* 0x000000010d0d7824 */ /* 0x008fca00008e0600 */
[----:B------:R0:W3:Y:S04]  /*eb60*/  @!P0 LDG.E.U16 R16, desc[UR8][R12.64] ;  /* 0x000000080c108981 */ /* 0x0000e8000c1e1500 */
[----:B------:R-:W4:Y:S02]  /*eb70*/  LDL R13, [R1+0x2e8] ;  /* 0x0002e800010d7983 */ /* 0x000f240000100800 */
[C---:B----4-:R-:W-:Y:S01]  /*eb80*/  IADD3 RZ, P1, R13.reuse, R2, RZ ;  /* 0x000000020dff7210 */ /* 0x050fe20007f3e0ff */
[----:B0-----:R-:W-:Y:S02]  /*eb90*/  IMAD.IADD R12, R13, 0x1, R2 ;  /* 0x000000010d0c7824 */ /* 0x001fe400078e0202 */
[----:B------:R-:W4:Y:S01]  /*eba0*/  LDL R13, [R1+0x2ec] ;  /* 0x0002ec00010d7983 */ /* 0x000f220000100800 */
[----:B------:R-:W-:Y:S01]  /*ebb0*/  PRMT R20, RZ, 0x7610, R20 ;  /* 0x00007610ff147816 */ /* 0x000fe20000000014 */
[----:B----4-:R-:W-:-:S05]  /*ebc0*/  IMAD.X R13, R13, 0x1, R0, P1 ;  /* 0x000000010d0d7824 */ /* 0x010fca00008e0600 */
[----:B------:R0:W4:Y:S04]  /*ebd0*/  @!P0 LDG.E.U16 R20, desc[UR8][R12.64] ;  /* 0x000000080c148981 */ /* 0x000128000c1e1500 */
[----:B------:R-:W2:Y:S02]  /*ebe0*/  LDL R13, [R1+0x2f0] ;  /* 0x0002f000010d7983 */ /* 0x000ea40000100800 */
[C---:B--2---:R-:W-:Y:S01]  /*ebf0*/  IADD3 RZ, P1, R13.reuse, R2, RZ ;  /* 0x000000020dff7210 */ /* 0x044fe20007f3e0ff */
[----:B0-----:R-:W-:Y:S02]  /*ec00*/  IMAD.IADD R12, R13, 0x1, R2 ;  /* 0x000000010d0c7824 */ /* 0x001fe400078e0202 */
[----:B------:R-:W2:Y:S01]  /*ec10*/  LDL R13, [R1+0x2f4] ;  /* 0x0002f400010d7983 */ /* 0x000ea20000100800 */
[----:B------:R-:W-:Y:S01]  /*ec20*/  PRMT R29, RZ, 0x7610, R29 ;  /* 0x00007610ff1d7816 */ /* 0x000fe2000000001d */
[----:B--2---:R-:W-:-:S05]  /*ec30*/  IMAD.X R13, R13, 0x1, R0, P1 ;  /* 0x000000010d0d7824 */ /* 0x004fca00008e0600 */
        /* <DEDUP_REMOVED lines=59> */
[----:B--2---:R-:W-:Y:S01]  /*eff0*/  PRMT R29, RZ, 0x7610, R29 ;  /* 0x00007610ff1d7816 */ /* 0x004fe2000000001d */
[----:B----4-:R-:W-:-:S05]  /*f000*/  IMAD.X R13, R13, 0x1, R0, P1 ;  /* 0x000000010d0d7824 */ /* 0x010fca00008e0600 */
[----:B------:R0:W2:Y:S04]  /*f010*/  @!P0 LDG.E.U16 R29, desc[UR8][R12.64] ;  /* 0x000000080c1d8981 */ /* 0x0000a8000c1e1500 */
[----:B------:R-:W4:Y:S02]  /*f020*/  LDL R13, [R1+0x330] ;  /* 0x00033000010d7983 */ /* 0x000f240000100800 */
[C---:B----4-:R-:W-:Y:S01]  /*f030*/  IADD3 RZ, P1, R13.reuse, R2, RZ ;  /* 0x000000020dff7210 */ /* 0x050fe20007f3e0ff */
[----:B0-----:R-:W-:Y:S02]  /*f040*/  IMAD.IADD R12, R13, 0x1, R2 ;  /* 0x000000010d0c7824 */ /* 0x001fe400078e0202 */
[----:B------:R-:W4:Y:S01]  /*f050*/  LDL R13, [R1+0x334] ;  /* 0x00033400010d7983 */ /* 0x000f220000100800 */
[----:B------:R-:W-:Y:S01]  /*f060*/  PRMT R15, RZ, 0x7610, R15 ;  /* 0x00007610ff0f7816 */ /* 0x000fe2000000000f */
[----:B----4-:R-:W-:-:S05]  /*f070*/  IMAD.X R13, R13, 0x1, R0, P1 ;  /* 0x000000010d0d7824 */ /* 0x010fca00008e0600 */
[----:B------:R-:W4:Y:S04]  /*f080*/  @!P0 LDG.E.U16 R15, desc[UR8][R12.64] ;  /* 0x000000080c0f8981 */ /* 0x000f28000c1e1500 */
[----:B------:R-:W3:Y:S04]  /*f090*/  LDL R13, [R1+0x338] ;  /* 0x00033800010d7983 */ /* 0x000ee80000100800 */
[----:B----4-:R0:W-:Y:S01]  /*f0a0*/  STL [R1+0x28], R15 ;  /* 0x0000280f01007387 */ /* 0x0101e20000100800 */
[C---:B---3--:R-:W-:Y:S01]  /*f0b0*/  IADD3 RZ, P1, R13.reuse, R2, RZ ;  /* 0x000000020dff7210 */ /* 0x048fe20007f3e0ff */
[----:B------:R-:W-:Y:S01]  /*f0c0*/  IMAD.IADD R12, R13, 0x1, R2 ;  /* 0x000000010d0c7824 */ /* 0x000fe200078e0202 */
[----:B------:R-:W-:Y:S01]  /*f0d0*/  PRMT R28, RZ, 0x7610, R28 ;  /* 0x00007610ff1c7816 */ /* 0x000fe2000000001c */
[----:B------:R-:W3:Y:S04]  /*f0e0*/  LDL R13, [R1+0x33c] ;  /* 0x00033c00010d7983 */ /* 0x000ee80000100800 */
[----:B0-----:R-:W4:Y:S01]  /*f0f0*/  LDL R15, [R1+0x354] ;  /* 0x00035400010f7983 */ /* 0x001f220000100800 */
[----:B---3--:R-:W-:-:S05]  /*f100*/  IMAD.X R13, R13, 0x1, R0, P1 ;  /* 0x000000010d0d7824 */ /* 0x008fca00008e0600 */
[----:B------:R-:W3:Y:S04]  /*f110*/  @!P0 LDG.E.U16 R28, desc[UR8][R12.64] ;  /* 0x000000080c1c8981 */ /* 0x000ee8000c1e1500 */
[----:B---3--:R0:W-:Y:S04]  /*f120*/  STL [R1+0x50], R28 ;  /* 0x0000501c01007387 */ /* 0x0081e80000100800 */
[----:B0-----:R-:W3:Y:S04]  /*f130*/  LDL.LU R28, [R1+0xd40] ;  /* 0x000d4000011c7983 */ /* 0x001ee80000300800 */
[----:B------:R-:W2:Y:S02]  /*f140*/  LDL R13, [R1+0x340] ;  /* 0x00034000010d7983 */ /* 0x000ea40000100800 */
[C---:B--2---:R-:W-:Y:S01]  /*f150*/  IADD3 RZ, P1, R13.reuse, R2, RZ ;  /* 0x000000020dff7210 */ /* 0x044fe20007f3e0ff */
[----:B------:R-:W-:-:S02]  /*f160*/  IMAD.IADD R12, R13, 0x1, R2 ;  /* 0x000000010d0c7824 */ /* 0x000fc400078e0202 */
[----:B------:R-:W2:Y:S01]  /*f170*/  LDL R13, [R1+0x344] ;  /* 0x00034400010d7983 */ /* 0x000ea20000100800 */
[----:B---3--:R-:W-:Y:S02]  /*f180*/  PRMT R28, RZ, 0x7610, R28 ;  /* 0x00007610ff1c7816 */ /* 0x008fe4000000001c */
[----:B--2---:R-:W-:-:S05]  /*f190*/  IADD3.X R13, R13, R0, RZ, P1, !PT ;  /* 0x000000000d0d7210 */ /* 0x004fca0000ffe4ff */
        /* <DEDUP_REMOVED lines=12> */
[----:B------:R-:W3:Y:S01]  /*f260*/  LDL R13, [R1+0x350] ;  /* 0x00035000010d7983 */ /* 0x000ee20000100800 */
[----:B------:R-:W-:-:S02]  /*f270*/  PRMT R14, RZ, 0x7610, R14 ;  /* 0x00007610ff0e7816 */ /* 0x000fc4000000000e */
[C---:B---3--:R-:W-:Y:S01]  /*f280*/  IADD3 RZ, P1, R13.reuse, R2, RZ ;  /* 0x000000020dff7210 */ /* 0x048fe20007f3e0ff */
[----:B------:R-:W-:-:S04]  /*f290*/  IMAD.IADD R12, R13, 0x1, R2 ;  /* 0x000000010d0c7824 */ /* 0x000fc800078e0202 */
[----:B----4-:R-:W-:Y:S02]  /*f2a0*/  IMAD.X R13, R15, 0x1, R0, P1 ;  /* 0x000000010f0d7824 */ /* 0x010fe400008e0600 */
[----:B------:R-:W3:Y:S04]  /*f2b0*/  LDL R15, [R1+0x368] ;  /* 0x00036800010f7983 */ /* 0x000ee80000100800 */
[----:B------:R-:W4:Y:S04]  /*f2c0*/  @!P0 LDG.E.U16 R14, desc[UR8][R12.64] ;  /* 0x000000080c0e8981 */ /* 0x000f28000c1e1500 */
[----:B------:R-:W2:Y:S04]  /*f2d0*/  LDL R13, [R1+0x358] ;  /* 0x00035800010d7983 */ /* 0x000ea80000100800 */
[----:B----4-:R0:W-:Y:S01]  /*f2e0*/  STL [R1+0x80], R14 ;  /* 0x0000800e01007387 */ /* 0x0101e20000100800 */
[C---:B--2---:R-:W-:Y:S01]  /*f2f0*/  IADD3 RZ, P1, R13.reuse, R2, RZ ;  /* 0x000000020dff7210 */ /* 0x044fe20007f3e0ff */
[----:B------:R-:W-:Y:S01]  /*f300*/  IMAD.IADD R12, R13, 0x1, R2 ;  /* 0x000000010d0c7824 */ /* 0x000fe200078e0202 */
[----:B------:R-:W-:Y:S01]  /*f310*/  PRMT R3, RZ, 0x7610, R3 ;  /* 0x00007610ff037816 */ /* 0x000fe20000000003 */
[----:B------:R-:W2:Y:S04]  /*f320*/  LDL R13, [R1+0x35c] ;  /* 0x00035c00010d7983 */ /* 0x000ea80000100800 */
[----:B0-----:R-:W4:Y:S01]  /*f330*/  LDL R14, [R1+0x36c] ;  /* 0x00036c00010e7983 */ /* 0x001f220000100800 */
[----:B--2---:R-:W-:-:S05]  /*f340*/  IMAD.X R13, R13, 0x1, R0, P1 ;  /* 0x000000010d0d7824 */ /* 0x004fca00008e0600 */
[----:B------:R-:W2:Y:S04]  /*f350*/  @!P0 LDG.E.U16 R3, desc[UR8][R12.64] ;  /* 0x000000080c038981 */ /* 0x000ea8000c1e1500 */
[----:B------:R-:W3:Y:S04]  /*f360*/  LDL R13, [R1+0x360] ;  /* 0x00036000010d7983 */ /* 0x000ee80000100800 */
[----:B--2---:R0:W-:Y:S01]  /*f370*/  STL [R1+0x7c], R3 ;  /* 0x00007c0301007387 */ /* 0x0041e20000100800 */
[C---:B---3--:R-:W-:Y:S01]  /*f380*/  IADD3 RZ, P1, R13.reuse, R2, RZ ;  /* 0x000000020dff7210 */ /* 0x048fe20007f3e0ff */
[----:B------:R-:W-:-:S02]  /*f390*/  IMAD.IADD R12, R13, 0x1, R2 ;  /* 0x000000010d0c7824 */ /* 0x000fc400078e0202 */
[----:B------:R-:W2:Y:S01]  /*f3a0*/  LDL R13, [R1+0x364] ;  /* 0x00036400010d7983 */ /* 0x000ea20000100800 */
[----:B------:R-:W-:Y:S02]  /*f3b0*/  PRMT R4, RZ, 0x7610, R4 ;  /* 0x00007610ff047816 */ /* 0x000fe40000000004 */
[----:B------:R-:W-:Y:S01]  /*f3c0*/  PRMT R28, RZ, 0x7610, R28 ;  /* 0x00007610ff1c7816 */ /* 0x000fe2000000001c */
[----:B--2---:R-:W-:Y:S01]  /*f3d0*/  IMAD.X R13, R13, 0x1, R0, P1 ;  /* 0x000000010d0d7824 */ /* 0x004fe200008e0600 */
[----:B------:R-:W-:-:S04]  /*f3e0*/  IADD3 RZ, P1, R15, R2, RZ ;  /* 0x000000020fff7210 */ /* 0x000fc80007f3e0ff */
[----:B------:R1:W2:Y:S02]  /*f3f0*/  @!P0 LDG.E.U16 R4, desc[UR8][R12.64] ;  /* 0x000000080c048981 */ /* 0x0002a4000c1e1500 */
[----:B-1----:R-:W-:Y:S02]  /*f400*/  IMAD.IADD R12, R15, 0x1, R2 ;  /* 0x000000010f0c7824 */ /* 0x002fe400078e0202 */
[----:B----4-:R-:W-:Y:S01]  /*f410*/  IMAD.X R13, R14, 0x1, R0, P1 ;  /* 0x000000010e0d7824 */ /* 0x010fe200008e0600 */
[----:B0-----:R-:W0:Y:S04]  /*f420*/  S2R R3, SR_TID.X ;  /* 0x0000000000037919 */ /* 0x001e280000002100 */
[----:B------:R1:W3:Y:S01]  /*f430*/  @!P0 LDG.E.U16 R28, desc[UR8][R12.64] ;  /* 0x000000080c1c8981 */ /* 0x0002e2000c1e1500 */
[----:B------:R-:W4:Y:S01]  /*f440*/  S2UR UR5, SR_CgaCtaId ;  /* 0x00000000000579c3 */ /* 0x000f220000008800 */
[----:B------:R-:W-:-:S02]  /*f450*/  UMOV UR4, 0x400 ;  /* 0x0000040000047882 */ /* 0x000fc40000000000 */
[----:B------:R-:W2:Y:S04]  /*f460*/  LDL R15, [R1+0x380] ;  /* 0x00038000010f7983 */ /* 0x000ea80000100800 */
[----:B------:R-:W3:Y:S04]  /*f470*/  LDL R14, [R1+0x384] ;  /* 0x00038400010e7983 */ /* 0x000ee80000100800 */
[----:B------:R-:W4:Y:S02]  /*f480*/  LDL R13, [R1+0x370] ;  /* 0x00037000010d7983 */ /* 0x000f240000100800 */
[C---:B----4-:R-:W-:Y:S01]  /*f490*/  IADD3 RZ, P1, R13.reuse, R2, RZ ;  /* 0x000000020dff7210 */ /* 0x050fe20007f3e0ff */
[----:B-1----:R-:W-:-:S02]  /*f4a0*/  IMAD.IADD R12, R13, 0x1, R2 ;  /* 0x000000010d0c7824 */ /* 0x002fc400078e0202 */
[----:B------:R-:W4:Y:S01]  /*f4b0*/  LDL R13, [R1+0x374] ;  /* 0x00037400010d7983 */ /* 0x000f220000100800 */
[----:B0-----:R-:W-:Y:S01]  /*f4c0*/  LOP3.LUT R3, R3, 0x3f, RZ, 0xc0, !PT ;  /* 0x0000003f03037812 */ /* 0x001fe200078ec0ff */
[----:B------:R-:W-:-:S04]  /*f4d0*/  ULEA UR4, UR5, UR4, 0x18 ;  /* 0x0000000405047291 */ /* 0x000fc8000f8ec03f */
[----:B------:R-:W-:-:S05]  /*f4e0*/  IMAD.SHL.U32 R3, R3, 0x2, RZ ;  /* 0x0000000203037824 */ /* 0x000fca00078e00ff */
[----:B------:R0:W-:Y:S04]  /*f4f0*/  STS.U16 [R3+UR4+0x4000], R11 ;  /* 0x0040000b03007988 */ /* 0x0001e80008000404 */
[----:B------:R1:W-:Y:S04]  /*f500*/  STS.U16 [R3+UR4+0x4100], R6 ;  /* 0x0041000603007988 */ /* 0x0003e80008000404 */
[----:B0-----:R-:W2:Y:S01]  /*f510*/  LDL R11, [R1+0x378] ;  /* 0x00037800010b7983 */ /* 0x001ea20000100800 */
[----:B-1----:R-:W-:Y:S01]  /*f520*/  PRMT R3, RZ, 0x7610, R3 ;  /* 0x00007610ff037816 */ /* 0x002fe20000000003 */
[----:B----4-:R-:W-:-:S05]  /*f530*/  IMAD.X R13, R13, 0x1, R0, P1 ;  /* 0x000000010d0d7824 */ /* 0x010fca00008e0600 */
[----:B------:R-:W4:Y:S01]  /*f540*/  @!P0 LDG.E.U16 R3, desc[UR8][R12.64] ;  /* 0x000000080c038981 */ /* 0x000f22000c1e1500 */
[----:B--2---:R-:W-:-:S03]  /*f550*/  IADD3 RZ, P1, R11, R2, RZ ;  /* 0x000000020bff7210 */ /* 0x004fc60007f3e0ff */
[----:B----4-:R0:W-:Y:S02]  /*f560*/  STL [R1+0x1c], R3 ;  /* 0x00001c0301007387 */ /* 0x0101e40000100800 */
[----:B0-----:R-:W0:Y:S02]  /*f570*/  S2R R3, SR_TID.X ;  /* 0x0000000000037919 */ /* 0x001e240000002100 */
[----:B0-----:R-:W-:-:S05]  /*f580*/  LOP3.LUT R3, R3, 0x3f, RZ, 0xc0, !PT ;  /* 0x0000003f03037812 */ /* 0x001fca00078ec0ff */
[----:B------:R-:W-:-:S05]  /*f590*/  IMAD.SHL.U32 R3, R3, 0x2, RZ ;  /* 0x0000000203037824 */ /* 0x000fca00078e00ff */
[----:B------:R0:W-:Y:S02]  /*f5a0*/  STS.U16 [R3+UR4+0x4200], R10 ;  /* 0x0042000a03007988 */ /* 0x0001e40008000404 */
[----:B0-----:R-:W-:Y:S02]  /*f5b0*/  IMAD.IADD R10, R11, 0x1, R2 ;  /* 0x000000010b0a7824 */ /* 0x001fe400078e0202 */
[----:B------:R-:W2:Y:S01]  /*f5c0*/  LDL R11, [R1+0x37c] ;  /* 0x00037c00010b7983 */ /* 0x000ea20000100800 */
[----:B------:R-:W-:-:S03]  /*f5d0*/  PRMT R6, RZ, 0x7610, R6 ;  /* 0x00007610ff067816 */ /* 0x000fc60000000006 */
[----:B------:R0:W-:Y:S02]  /*f5e0*/  STS.U16 [R3+UR4+0x4300], R9 ;  /* 0x0043000903007988 */ /* 0x0001e40008000404 */
[----:B0-----:R-:W-:Y:S02]  /*f5f0*/  PRMT R3, RZ, 0x7610, R3 ;  /* 0x00007610ff037816 */ /* 0x001fe40000000003 */
[----:B--2---:R-:W-:-:S05]  /*f600*/  IADD3.X R11, R11, R0, RZ, P1, !PT ;  /* 0x000000000b0b7210 */ /* 0x004fca0000ffe4ff */
[----:B------:R0:W2:Y:S01]  /*f610*/  @!P0 LDG.E.U16 R6, desc[UR8][R10.64] ;  /* 0x000000080a068981 */ /* 0x0000a2000c1e1500 */
[C---:B------:R-:W-:Y:S01]  /*f620*/  IADD3 RZ, P1, R15.reuse, R2, RZ ;  /* 0x000000020fff7210 */ /* 0x040fe20007f3e0ff */
[----:B0-----:R-:W-:-:S04]  /*f630*/  IMAD.IADD R10, R15, 0x1, R2 ;  /* 0x000000010f0a7824 */ /* 0x001fc800078e0202 */
[----:B---3--:R-:W-:-:S05]  /*f640*/  IMAD.X R11, R14, 0x1, R0, P1 ;  /* 0x000000010e0b7824 */ /* 0x008fca00008e0600 */
[----:B------:R-:W3:Y:S04]  /*f650*/  @!P0 LDG.E.U16 R3, desc[UR8][R10.64] ;  /* 0x000000080a038981 */ /* 0x000ee8000c1e1500 */
[----:B--2---:R0:W-:Y:S04]  /*f660*/  STL [R1+0x4c], R6 ;  /* 0x00004c0601007387 */ /* 0x0041e80000100800 */
[----:B------:R-:W2:Y:S04]  /*f670*/  LDL R9, [R1+0x388] ;  /* 0x0003880001097983 */ /* 0x000ea80000100800 */
[----:B------:R-:W4:Y:S04]  /*f680*/  LDL R15, [R1+0x398] ;  /* 0x00039800010f7983 */ /* 0x000f280000100800 */
[----:B0-----:R-:W4:Y:S04]  /*f690*/  LDL R6, [R1+0x390] ;  /* 0x0003900001067983 */ /* 0x001f280000100800 */
[----:B------:R-:W4:Y:S04]  /*f6a0*/  LDL R14, [R1+0x39c] ;  /* 0x00039c00010e7983 */ /* 0x000f280000100800 */
[----:B---3--:R0:W-:Y:S02]  /*f6b0*/  STL [R1+0x60], R3 ;  /* 0x0000600301007387 */ /* 0x0081e40000100800 */
[----:B0-----:R-:W0:Y:S02]  /*f6c0*/  S2R R3, SR_TID.X ;  /* 0x0000000000037919 */ /* 0x001e240000002100 */
[----:B0-----:R-:W-:-:S05]  /*f6d0*/  LOP3.LUT R3, R3, 0x3f, RZ, 0xc0, !PT ;  /* 0x0000003f03037812 */ /* 0x001fca00078ec0ff */
[----:B------:R-:W-:-:S05]  /*f6e0*/  IMAD.SHL.U32 R3, R3, 0x2, RZ ;  /* 0x0000000203037824 */ /* 0x000fca00078e00ff */
[----:B------:R0:W-:Y:S01]  /*f6f0*/  STS.U16 [R3+UR4+0x4400], R8 ;  /* 0x0044000803007988 */ /* 0x0001e20008000404 */
[C---:B--2---:R-:W-:Y:S01]  /*f700*/  IADD3 RZ, P1, R9.reuse, R2, RZ ;  /* 0x0000000209ff7210 */ /* 0x044fe20007f3e0ff */
[----:B0-----:R-:W-:Y:S02]  /*f710*/  IMAD.IADD R8, R9, 0x1, R2 ;  /* 0x0000000109087824 */ /* 0x001fe400078e0202 */
[----:B------:R-:W2:Y:S01]  /*f720*/  LDL R9, [R1+0x38c] ;  /* 0x00038c0001097983 */ /* 0x000ea20000100800 */
[----:B------:R-:W-:Y:S01]  /*f730*/  PRMT R3, RZ, 0x7610, R3 ;  /* 0x00007610ff037816 */ /* 0x000fe20000000003 */
[----:B--2---:R-:W-:-:S05]  /*f740*/  IMAD.X R9, R9, 0x1, R0, P1 ;  /* 0x0000000109097824 */ /* 0x004fca00008e0600 */
[----:B------:R-:W2:Y:S04]  /*f750*/  @!P0 LDG.E.U16 R3, desc[UR8][R8.64] ;  /* 0x0000000808038981 */ /* 0x000ea8000c1e1500 */
[----:B--2---:R0:W-:Y:S02]  /*f760*/  STL [R1+0x64], R3 ;  /* 0x0000640301007387 */ /* 0x0041e40000100800 */
[----:B0-----:R-:W0:Y:S02]  /*f770*/  S2R R3, SR_TID.X ;  /* 0x0000000000037919 */ /* 0x001e240000002100 */
[----:B0-----:R-:W-:-:S05]  /*f780*/  LOP3.LUT R3, R3, 0x3f, RZ, 0xc0, !PT ;  /* 0x0000003f03037812 */ /* 0x001fca00078ec0ff */
[----:B------:R-:W-:-:S05]  /*f790*/  IMAD.SHL.U32 R3, R3, 0x2, RZ ;  /* 0x0000000203037824 */ /* 0x000fca00078e00ff */
[----:B------:R0:W-:Y:S04]  /*f7a0*/  STS.U16 [R3+UR4+0x4500], R7 ;  /* 0x0045000703007988 */ /* 0x0001e80008000404 */
[----:B0-----:R-:W2:Y:S01]  /*f7b0*/  LDL R7, [R1+0x394] ;  /* 0x0003940001077983 */ /* 0x001ea20000100800 */
[C---:B----4-:R-:W-:Y:S01]  /*f7c0*/  IADD3 RZ, P1, R6.reuse, R2, RZ ;  /* 0x0000000206ff7210 */ /* 0x050fe20007f3e0ff */
[----:B------:R-:W-:Y:S01]  /*f7d0*/  IMAD.IADD R6, R6, 0x1, R2 ;  /* 0x0000000106067824 */ /* 0x000fe200078e0202 */
[----:B------:R-:W-:-:S03]  /*f7e0*/  PRMT R3, RZ, 0x7610, R3 ;  /* 0x00007610ff037816 */ /* 0x000fc60000000003 */
[----:B--2---:R-:W-:-:S05]  /*f7f0*/  IMAD.X R7, R7, 0x1, R0, P1 ;  /* 0x0000000107077824 */ /* 0x004fca00008e0600 */
[----:B------:R0:W2:Y:S01]  /*f800*/  @!P0 LDG.E.U16 R3, desc[UR8][R6.64] ;  /* 0x0000000806038981 */ /* 0x0000a2000c1e1500 */
[C---:B------:R-:W-:Y:S02]  /*f810*/  IADD3 RZ, P1, R15.reuse, R2, RZ ;  /* 0x000000020fff7210 */ /* 0x040fe40007f3e0ff */
[----:B------:R-:W-:Y:S01]  /*f820*/  PRMT R12, RZ, 0x7610, R12 ;  /* 0x00007610ff0c7816 */ /* 0x000fe2000000000c */
[----:B0-----:R-:W-:Y:S02]  /*f830*/  IMAD.IADD R6, R15, 0x1, R2 ;  /* 0x000000010f067824 */ /* 0x001fe400078e0202 */
[----:B------:R-:W-:-:S05]  /*f840*/  IMAD.X R7, R14, 0x1, R0, P1 ;  /* 0x000000010e077824 */ /* 0x000fca00008e0600 */
[----:B------:R-:W3:Y:S04]  /*f850*/  @!P0 LDG.E.U16 R12, desc[UR8][R6.64] ;  /* 0x00000008060c8981 */ /* 0x000ee8000c1e1500 */
[----:B--2---:R0:W-:Y:S04]  /*f860*/  STL [R1+0x68], R3 ;  /* 0x0000680301007387 */ /* 0x0041e80000100800 */
[----:B------:R-:W2:Y:S04]  /*f870*/  LDL R7, [R1+0x5a4] ;  /* 0x0005a40001077983 */ /* 0x000ea80000100800 */
[----:B------:R-:W4:Y:S04]  /*f880*/  LDL R15, [R1+0x54c] ;  /* 0x00054c00010f7983 */ /* 0x000f280000100800 */
[----:B------:R-:W4:Y:S04]  /*f890*/  LDL R14, [R1+0x520] ;  /* 0x00052000010e7983 */ /* 0x000f280000100800 */
[----:B---3--:R1:W-:Y:S01]  /*f8a0*/  STL [R1+0x5c], R12 ;  /* 0x00005c0c01007387 */ /* 0x0083e20000100800 */
[----:B--2---:R-:W-:-:S03]  /*f8b0*/  IADD3 R6, P1, R7, R2, RZ ;  /* 0x0000000207067210 */ /* 0x004fc60007f3e0ff */
[----:B------:R-:W2:Y:S01]  /*f8c0*/  LDL R7, [R1+0x5a0] ;  /* 0x0005a00001077983 */ /* 0x000ea20000100800 */
[----:B------:R-:W-:Y:S01]  /*f8d0*/  PRMT R19, RZ, 0x7610, R19 ;  /* 0x00007610ff137816 */ /* 0x000fe20000000013 */
[----:B--2---:R-:W-:-:S05]  /*f8e0*/  IMAD.X R7, R7, 0x1, R0, P1 ;  /* 0x0000000107077824 */ /* 0x004fca00008e0600 */
[----:B------:R2:W3:Y:S04]  /*f8f0*/  @!P0 LDG.E.U16 R19, desc[UR8][R6.64] ;  /* 0x0000000806138981 */ /* 0x0004e8000c1e1500 */
[----:B------:R-:W2:Y:S01]  /*f900*/  LDL R7, [R1+0x574] ;  /* 0x0005740001077983 */ /* 0x000ea20000100800 */
[----:B0-----:R-:W0:Y:S01]  /*f910*/  S2R R3, SR_TID.X ;  /* 0x0000000000037919 */ /* 0x001e220000002100 */
[----:B--2---:R-:W-:Y:S02]  /*f920*/  IADD3 R6, P1, R7, R2, RZ ;  /* 0x0000000207067210 */ /* 0x004fe40007f3e0ff */
[----:B------:R-:W2:Y:S01]  /*f930*/  LDL R7, [R1+0x1a0] ;  /* 0x0001a00001077983 */ /* 0x000ea20000100800 */
[----:B0-----:R-:W-:-:S05]  /*f940*/  LOP3.LUT R3, R3, 0x3f, RZ, 0xc0, !PT ;  /* 0x0000003f03037812 */ /* 0x001fca00078ec0ff */
[----:B------:R-:W-:-:S05]  /*f950*/  IMAD.SHL.U32 R3, R3, 0x2, RZ ;  /* 0x0000000203037824 */ /* 0x000fca00078e00ff */
[----:B-1----:R-:W-:Y:S01]  /*f960*/  LOP3.LUT R12, R3, 0x10, RZ, 0x3c, !PT ;  /* 0x00000010030c7812 */ /* 0x002fe200078e3cff */
[----:B------:R-:W-:Y:S04]  /*f970*/  STS.U16 [R3+UR4+0x4600], R23 ;  /* 0x0046001703007988 */ /* 0x000fe80008000404 */
[----:B------:R-:W-:Y:S04]  /*f980*/  STS.U16 [R3+UR4+0x4700], R22 ;  /* 0x0047001603007988 */ /* 0x000fe80008000404 */
[----:B------:R0:W-:Y:S02]  /*f990*/  STS.U16 [R12+UR4+0x4080], R5 ;  /* 0x004080050c007988 */ /* 0x0001e40008000404 */
[----:B0-----:R-:W-:-:S02]  /*f9a0*/  PRMT R5, RZ, 0x7610, R5 ;  /* 0x00007610ff057816 */ /* 0x001fc40000000005 */
[----:B------:R-:W-:Y:S01]  /*f9b0*/  PRMT R11, RZ, 0x7610, R11 ;  /* 0x00007610ff0b7816 */ /* 0x000fe2000000000b */
[----:B--2---:R-:W-:-:S05]  /*f9c0*/  IMAD.X R7, R7, 0x1, R0, P1 ;  /* 0x0000000107077824 */ /* 0x004fca00008e0600 */
[----:B------:R4:W2:Y:S02]  /*f9d0*/  @!P0 LDG.E.U16 R5, desc[UR8][R6.64] ;  /* 0x0000000806058981 */ /* 0x0008a4000c1e1500 */
[-C--:B----4-:R-:W-:Y:S02]  /*f9e0*/  IADD3 R6, P1, R15, R2.reuse, RZ ;  /* 0x000000020f067210 */ /* 0x090fe40007f3e0ff */
[----:B------:R-:W4:Y:S03]  /*f9f0*/  LDL R15, [R1+0x458] ;  /* 0x00045800010f7983 */ /* 0x000f260000100800 */
[----:B------:R-:W-:Y:S02]  /*fa00*/  IMAD.X R7, R14, 0x1, R0, P1 ;  /* 0x000000010e077824 */ /* 0x000fe400008e0600 */
[----:B------:R-:W3:Y:S04]  /*fa10*/  LDL R14, [R1+0x44c] ;  /* 0x00044c00010e7983 */ /* 0x000ee80000100800 */
[----:B------:R0:W2:Y:S04]  /*fa20*/  @!P0 LDG.E.U16 R11, desc[UR8][R6.64] ;  /* 0x00000008060b8981 */ /* 0x0000a8000c1e1500 */
[----:B------:R-:W4:Y:S04]  /*fa30*/  LDL.LU R6, [R1] ;  /* 0x0000000001067983 */ /* 0x000f280000300800 */
[----:B------:R-:W0:Y:S04]  /*fa40*/  LDL R7, [R1+0x50c] ;  /* 0x00050c0001077983 */ /* 0x000e280000100800 */
[----:B----4-:R0:W-:Y:S02]  /*fa50*/  STS.U16 [R12+UR4+0x4380], R6 ;  /* 0x004380060c007988 */ /* 0x0101e40008000404 */
[----:B0-----:R-:W-:-:S02]  /*fa60*/  IADD3 R6, P1, R7, R2, RZ ;  /* 0x0000000207067210 */ /* 0x001fc40007f3e0ff */
[----:B------:R-:W4:Y:S01]  /*fa70*/  LDL R7, [R1+0x4e0] ;  /* 0x0004e00001077983 */ /* 0x000f220000100800 */
[----:B------:R-:W-:Y:S02]  /*fa80*/  PRMT R10, RZ, 0x7610, R10 ;  /* 0x00007610ff0a7816 */ /* 0x000fe4000000000a */
[----:B----4-:R-:W-:-:S05]  /*fa90*/  IMAD.X R7, R7, 0x1, R0, P1 ;  /* 0x0000000107077824 */ /* 0x010fca00008e0600 */
[----:B------:R0:W4:Y:S04]  /*faa0*/  @!P0 LDG.E.U16 R10, desc[UR8][R6.64] ;  /* 0x00000008060a8981 */ /* 0x000128000c1e1500 */
[----:B------:R-:W3:Y:S04]  /*fab0*/  LDL.LU R6, [R1+0xc] ;  /* 0x00000c0001067983 */ /* 0x000ee80000300800 */
[----:B------:R-:W0:Y:S04]  /*fac0*/  LDL R7, [R1+0x4cc] ;  /* 0x0004cc0001077983 */ /* 0x000e280000100800 */
[----:B---3--:R0:W-:Y:S02]  /*fad0*/  STS.U16 [R12+UR4+0x4480], R6 ;  /* 0x004480060c007988 */ /* 0x0081e40008000404 */
[----:B0-----:R-:W-:-:S02]  /*fae0*/  IADD3 R6, P1, R7, R2, RZ ;  /* 0x0000000207067210 */ /* 0x001fc40007f3e0ff */
[----:B------:R-:W3:Y:S01]  /*faf0*/  LDL R7, [R1+0x4a0] ;  /* 0x0004a00001077983 */ /* 0x000ee20000100800 */
[----:B------:R-:W-:Y:S02]  /*fb00*/  PRMT R9, RZ, 0x7610, R9 ;  /* 0x00007610ff097816 */ /* 0x000fe40000000009 */
[----:B---3--:R-:W-:-:S05]  /*fb10*/  IADD3.X R7, R7, R0, RZ, P1, !PT ;  /* 0x0000000007077210 */ /* 0x008fca0000ffe4ff */
[----:B------:R0:W3:Y:S04]  /*fb20*/  @!P0 LDG.E.U16 R9, desc[UR8][R6.64] ;  /* 0x0000000806098981 */ /* 0x0000e8000c1e1500 */
[----:B------:R-:W2:Y:S04]  /*fb30*/  LDL.LU R6, [R1+0x14] ;  /* 0x0000140001067983 */ /* 0x000ea80000300800 */
[----:B------:R-:W0:Y:S04]  /*fb40*/  LDL R7, [R1+0x48c] ;  /* 0x00048c0001077983 */ /* 0x000e280000100800 */
[----:B--2---:R0:W-:Y:S02]  /*fb50*/  STS.U16 [R12+UR4+0x4580], R6 ;  /* 0x004580060c007988 */ /* 0x0041e40008000404 */
[----:B0-----:R-:W-:-:S05]  /*fb60*/  IADD3 R6, P1, R7, R2, RZ ;  /* 0x0000000207067210 */ /* 0x001fca0007f3e0ff */
[----:B------:R-:W-:Y:S02]  /*fb70*/  IMAD.X R7, R15, 0x1, R0, P1 ;  /* 0x000000010f077824 */ /* 0x000fe400008e0600 */
[----:B------:R-:W2:Y:S01]  /*fb80*/  LDL R15, [R1+0x418] ;  /* 0x00041800010f7983 */ /* 0x000ea20000100800 */
[----:B------:R-:W-:Y:S02]  /*fb90*/  PRMT R13, RZ, 0x7610, R13 ;  /* 0x00007610ff0d7816 */ /* 0x000fe4000000000d */
[----:B------:R-:W-:-:S04]  /*fba0*/  IADD3 R14, P1, R14, R2, RZ ;  /* 0x000000020e0e7210 */ /* 0x000fc80007f3e0ff */
[----:B------:R0:W3:Y:S02]  /*fbb0*/  @!P0 LDG.E.U16 R13, desc[UR8][R6.64] ;  /* 0x00000008060d8981 */ /* 0x0000e4000c1e1500 */
[----:B0-----:R-:W-:Y:S01]  /*fbc0*/  PRMT R6, RZ, 0x7610, R6 ;  /* 0x00007610ff067816 */ /* 0x001fe20000000006 */
[----:B--2---:R-:W-:-:S05]  /*fbd0*/  IMAD.X R15, R15, 0x1, R0, P1 ;  /* 0x000000010f0f7824 */ /* 0x004fca00008e0600 */
[----:B------:R0:W2:Y:S04]  /*fbe0*/  @!P0 LDG.E.U16 R6, desc[UR8][R14.64] ;  /* 0x000000080e068981 */ /* 0x0000a8000c1e1500 */
[----:B------:R-:W4:Y:S04]  /*fbf0*/  LDL.LU R14, [R1+0x4] ;  /* 0x00000400010e7983 */ /* 0x000f280000300800 */
[----:B------:R-:W0:Y:S04]  /*fc00*/  LDL R15, [R1+0x40c] ;  /* 0x00040c00010f7983 */ /* 0x000e280000100800 */
[----:B----4-:R0:W-:Y:S02]  /*fc10*/  STS.U16 [R12+UR4+0x4780], R14 ;  /* 0x0047800e0c007988 */ /* 0x0101e40008000404 */
[----:B0-----:R-:W-:-:S02]  /*fc20*/  IADD3 R14, P1, R15, R2, RZ ;  /* 0x000000020f0e7210 */ /* 0x001fc40007f3e0ff */
[----:B------:R-:W4:Y:S01]  /*fc30*/  LDL R15, [R1+0x20c] ;  /* 0x00020c00010f7983 */ /* 0x000f220000100800 */
[----:B------:R-:W-:Y:S02]  /*fc40*/  PRMT R8, RZ, 0x7610, R8 ;  /* 0x00007610ff087816 */ /* 0x000fe40000000008 */
[----:B----4-:R-:W-:-:S05]  /*fc50*/  IMAD.X R15, R15, 0x1, R0, P1 ;  /* 0x000000010f0f7824 */ /* 0x010fca00008e0600 */
[----:B------:R0:W4:Y:S04]  /*fc60*/  @!P0 LDG.E.U16 R8, desc[UR8][R14.64] ;  /* 0x000000080e088981 */ /* 0x000128000c1e1500 */
[----:B------:R-:W0:Y:S02]  /*fc70*/  LDL R15, [R1+0x3d8] ;  /* 0x0003d800010f7983 */ /* 0x000e240000100800 */
[----:B0-----:R-:W-:Y:S02]  /*fc80*/  IADD3 R14, P1, R15, R2, RZ ;  /* 0x000000020f0e7210 */ /* 0x001fe40007f3e0ff */
[----:B------:R-:W3:Y:S01]  /*fc90*/  LDL R15, [R1+0x1cc] ;  /* 0x0001cc00010f7983 */ /* 0x000ee20000100800 */
[----:B------:R-:W-:Y:S02]  /*fca0*/  PRMT R7, RZ, 0x7610, R7 ;  /* 0x00007610ff077816 */ /* 0x000fe40000000007 */
[----:B---3--:R-:W-:-:S05]  /*fcb0*/  IMAD.X R15, R15, 0x1, R0, P1 ;  /* 0x000000010f0f7824 */ /* 0x008fca00008e0600 */
[----:B------:R0:W3:Y:S04]  /*fcc0*/  @!P0 LDG.E.U16 R7, desc[UR8][R14.64] ;  /* 0x000000080e078981 */ /* 0x0000e8000c1e1500 */
[----:B------:R-:W0:Y:S02]  /*fcd0*/  LDL R15, [R1+0x3b8] ;  /* 0x0003b800010f7983 */ /* 0x000e240000100800 */
[----:B0-----:R-:W-:Y:S02]  /*fce0*/  IADD3 R14, P1, R15, R2, RZ ;  /* 0x000000020f0e7210 */ /* 0x001fe40007f3e0ff */
[----:B------:R-:W2:Y:S04]  /*fcf0*/  LDL R15, [R1+0x1e0] ;  /* 0x0001e000010f7983 */ /* 0x000ea80000100800 */
[----:B------:R-:W-:Y:S04]  /*fd00*/  STS.U16 [R12+UR4+0x4180], R25 ;  /* 0x004180190c007988 */ /* 0x000fe80008000404 */
[----:B------:R-:W-:Y:S04]  /*fd10*/  STS.U16 [R12+UR4+0x4280], R26 ;  /* 0x0042801a0c007988 */ /* 0x000fe80008000404 */
[----:B------:R-:W-:Y:S04]  /*fd20*/  STS.U16 [R12+UR4+0x4680], R27 ;  /* 0x0046801b0c007988 */ /* 0x000fe80008000404 */
[----:B------:R0:W-:Y:S02]  /*fd30*/  STS.U16 [R3+UR4+0x400], R5 ;  /* 0x0004000503007988 */ /* 0x0001e40008000404 */
[----:B0-----:R-:W-:Y:S01]  /*fd40*/  PRMT R5, RZ, 0x7610, R5 ;  /* 0x00007610ff057816 */ /* 0x001fe20000000005 */
[----:B--2---:R-:W-:-:S05]  /*fd50*/  IMAD.X R15, R15, 0x1, R0, P1 ;  /* 0x000000010f0f7824 */ /* 0x004fca00008e0600 */
[----:B------:R0:W2:Y:S04]  /*fd60*/  @!P0 LDG.E.U16 R5, desc[UR8][R14.64] ;  /* 0x000000080e058981 */ /* 0x0000a8000c1e1500 */
[----:B------:R-:W0:Y:S02]  /*fd70*/  LDL R15, [R1+0x59c] ;  /* 0x00059c00010f7983 */ /* 0x000e240000100800 */
[----:B0-----:R-:W-:Y:S02]  /*fd80*/  IADD3 R14, P1, R15, R2, RZ ;  /* 0x000000020f0e7210 */ /* 0x001fe40007f3e0ff */
[----:B------:R-:W4:Y:S01]  /*fd90*/  LDL R15, [R1+0x598] ;  /* 0x00059800010f7983 */ /* 0x000f220000100800 */
[----:B------:R-:W-:Y:S02]  /*fda0*/  PRMT R25, RZ, 0x7610, R25 ;  /* 0x00007610ff197816 */ /* 0x000fe40000000019 */
[----:B----4-:R-:W-:-:S05]  /*fdb0*/  IMAD.X R15, R15, 0x1, R0, P1 ;  /* 0x000000010f0f7824 */ /* 0x010fca00008e0600 */
[----:B------:R0:W4:Y:S04]  /*fdc0*/  @!P0 LDG.E.U16 R25, desc[UR8][R14.64] ;  /* 0x000000080e198981 */ /* 0x000128000c1e1500 */
[----:B------:R-:W0:Y:S02]  /*fdd0*/  LDL R15, [R1+0x570] ;  /* 0x00057000010f7983 */ /* 0x000e240000100800 */
[----:B0-----:R-:W-:Y:S02]  /*fde0*/  IADD3 R14, P1, R15, R2, RZ ;  /* 0x000000020f0e7210 */ /* 0x001fe40007f3e0ff */
[----:B------:R-:W3:Y:S04]  /*fdf0*/  LDL R15, [R1+0x558] ;  /* 0x00055800010f7983 */ /* 0x000ee80000100800 */
[----:B------:R0:W-:Y:S02]  /*fe00*/  STS.U16 [R3+UR4+0x2c00], R24 ;  /* 0x002c001803007988 */ /* 0x0001e40008000404 */
[----:B0-----:R-:W-:Y:S01]  /*fe10*/  PRMT R24, RZ, 0x7610, R24 ;  /* 0x00007610ff187816 */ /* 0x001fe20000000018 */
[----:B---3--:R-:W-:-:S05]  /*fe20*/  IMAD.X R15, R15, 0x1, R0, P1 ;  /* 0x000000010f0f7824 */ /* 0x008fca00008e0600 */
[----:B------:R-:W3:Y:S04]  /*fe30*/  @!P0 LDG.E.U16 R24, desc[UR8][R14.64] ;  /* 0x000000080e188981 */ /* 0x000ee8000c1e1500 */
[----:B------:R-:W2:Y:S04]  /*fe40*/  LDL R15, [R1+0x544] ;  /* 0x00054400010f7983 */ /* 0x000ea80000100800 */
[----:B------:R0:W-:Y:S04]  /*fe50*/  STS.U16 [R3+UR4+0x2800], R21 ;  /* 0x0028001503007988 */ /* 0x0001e80008000404 */
[----:B0-----:R-:W4:Y:S04]  /*fe60*/  LDL R21, [R1+0x504] ;  /* 0x0005040001157983 */ /* 0x001f280000100800 */
[----:B---3--:R-:W-:Y:S01]  /*fe70*/  STL [R1+0xd34], R24 ;  /* 0x000d341801007387 */ /* 0x008fe20000100800 */
[----:B--2---:R-:W-:-:S03]  /*fe80*/  IADD3 R14, P1, R15, R2, RZ ;  /* 0x000000020f0e7210 */ /* 0x004fc60007f3e0ff */
[----:B------:R-:W2:Y:S01]  /*fe90*/  LDL R15, [R1+0x518] ;  /* 0x00051800010f7983 */ /* 0x000ea20000100800 */
[----:B------:R-:W-:Y:S01]  /*fea0*/  PRMT R23, RZ, 0x7610, R23 ;  /* 0x00007610ff177816 */ /* 0x000fe20000000017 */
[----:B--2---:R-:W-:-:S05]  /*feb0*/  IMAD.X R15, R15, 0x1, R0, P1 ;  /* 0x000000010f0f7824 */ /* 0x004fca00008e0600 */
[----:B------:R4:W2:Y:S04]  /*fec0*/  @!P0 LDG.E.U16 R23, desc[UR8][R14.64] ;  /* 0x000000080e178981 */ /* 0x0008a8000c1e1500 */
[----:B------:R-:W3:Y:S01]  /*fed0*/  LDL R15, [R1+0x4d8] ;  /* 0x0004d800010f7983 */ /* 0x000ee20000100800 */
[----:B----4-:R-:W-:Y:S02]  /*fee0*/  IADD3 R14, P1, R21, R2, RZ ;  /* 0x00000002150e7210 */ /* 0x010fe40007f3e0ff */
[----:B------:R-:W-:Y:S01]  /*fef0*/  PRMT R22, RZ, 0x7610, R22 ;  /* 0x00007610ff167816 */ /* 0x000fe20000000016 */
[----:B------:R0:W-:Y:S04]  /*ff00*/  STS.U16 [R3+UR4], R19 ;  /* 0x0000001303007988 */ /* 0x0001e80008000404 */
[----:B------:R-:W4:Y:S01]  /*ff10*/  LDL R21, [R1+0x410] ;  /* 0x0004100001157983 */ /* 0x000f220000100800 */
[----:B---3--:R-:W-:-:S05]  /*ff20*/  IMAD.X R15, R15, 0x1, R0, P1 ;  /* 0x000000010f0f7824 */ /* 0x008fca00008e0600 */
[----:B------:R1:W3:Y:S04]  /*ff30*/  @!P0 LDG.E.U16 R22, desc[UR8][R14.64] ;  /* 0x000000080e168981 */ /* 0x0002e8000c1e1500 */
[----:B------:R-:W1:Y:S02]  /*ff40*/  LDL R15, [R1+0x4c4] ;  /* 0x0004c400010f7983 */ /* 0x000e640000100800 */
[----:B-1----:R-:W-:Y:S02]  /*ff50*/  IADD3 R14, P1, R15, R2, RZ ;  /* 0x000000020f0e7210 */ /* 0x002fe40007f3e0ff */
[----:B------:R-:W2:Y:S01]  /*ff60*/  LDL R15, [R1+0x498] ;  /* 0x00049800010f7983 */ /* 0x000ea20000100800 */
[----:B0-----:R-:W-:Y:S02]  /*ff70*/  PRMT R19, RZ, 0x7610, R19 ;  /* 0x00007610ff137816 */ /* 0x001fe40000000013 */
[----:B--2---:R-:W-:-:S05]  /*ff80*/  IMAD.X R15, R15, 0x1, R0, P1 ;  /* 0x000000010f0f7824 */ /* 0x004fca00008e0600 */
[----:B------:R-:W2:Y:S04]  /*ff90*/  @!P0 LDG.E.U16 R19, desc[UR8][R14.64] ;  /* 0x000000080e138981 */ /* 0x000ea8000c1e1500 */
[----:B------:R-:W4:Y:S04]  /*ffa0*/  LDL R15, [R1+0x484] ;  /* 0x00048400010f7983 */ /* 0x000f280000100800 */
[----:B--2---:R-:W-:Y:S01]  /*ffb0*/  STL [R1+0xd30], R19 ;  /* 0x000d301301007387 */ /* 0x004fe20000100800 */
[----:B----4-:R-:W-:-:S03]  /*ffc0*/  IADD3 R14, P1, R15, R2, RZ ;  /* 0x000000020f0e7210 */ /* 0x010fc60007f3e0ff */
[----:B------:R-:W2:Y:S04]  /*ffd0*/  LDL R15, [R1+0x450] ;  /* 0x00045000010f7983 */ /* 0x000ea80000100800 */
[----:B------:R0:W-:Y:S02]  /*ffe0*/  STS.U16 [R3+UR4+0x3c00], R4 ;  /* 0x003c000403007988 */ /* 0x0001e40008000404 */
[----:B0-----:R-:W-:Y:S01]  /*fff0*/  PRMT R4, RZ, 0x7610, R4 ;  /* 0x00007610ff047816 */ /* 0x001fe20000000004 */
[----:B--2---:R-:W-:-:S05]  /*10000*/  IMAD.X R15, R15, 0x1, R0, P1 ;  /* 0x000000010f0f7824 */ /* 0x004fca00008e0600 */
[----:B------:R0:W2:Y:S04]  /*10010*/  @!P0 LDG.E.U16 R4, desc[UR8][R14.64] ;  /* 0x000000080e048981 */ /* 0x0000a8000c1e1500 */
[----:B------:R-:W0:Y:S04]  /*10020*/  LDL R15, [R1+0x444] ;  /* 0x00044400010f7983 */ /* 0x000e280000100800 */
[----:B------:R1:W-:Y:S02]  /*10030*/  STS.U16 [R3+UR4+0x800], R11 ;  /* 0x0008000b03007988 */ /* 0x0003e40008000404 */
[----:B-1----:R-:W-:-:S02]  /*10040*/  PRMT R11, RZ, 0x7610, R11 ;  /* 0x00007610ff0b7816 */ /* 0x002fc4000000000b */
[----:B0-----:R-:W-:-:S05]  /*10050*/  IADD3 R14, P1, R15, R2, RZ ;  /* 0x000000020f0e7210 */ /* 0x001fca0007f3e0ff */
[----:B------:R-:W-:Y:S01]  /*10060*/  IMAD.X R15, R21, 0x1, R0, P1 ;  /* 0x00000001150f7824 */ /* 0x000fe200008e0600 */
[----:B------:R0:W-:Y:S04]  /*10070*/  STS.U16 [R3+UR4+0xc00], R10 ;  /* 0x000c000a03007988 */ /* 0x0001e80008000404 */
[----:B------:R1:W4:Y:S04]  /*10080*/  @!P0 LDG.E.U16 R11, desc[UR8][R14.64] ;  /* 0x000000080e0b8981 */ /* 0x000328000c1e1500 */
[----:B------:R3:W-:Y:S04]  /*10090*/  STS.U16 [R3+UR4+0x1000], R9 ;  /* 0x0010000903007988 */ /* 0x0007e80008000404 */
[----:B------:R2:W-:Y:S04]  /*100a0*/  STS.U16 [R3+UR4+0x1400], R13 ;  /* 0x0014000d03007988 */ /* 0x0005e80008000404 */
[----:B------:R-:W1:Y:S04]  /*100b0*/  LDL R15, [R1+0x404] ;  /* 0x00040400010f7983 */ /* 0x000e680000100800 */
[----:B------:R-:W4:Y:S01]  /*100c0*/  LDL R21, [R1+0x510] ;  /* 0x0005100001157983 */ /* 0x000f220000100800 */
[----:B-1----:R-:W-:-:S03]  /*100d0*/  IADD3 R14, P1, R15, R2, RZ ;  /* 0x000000020f0e7210 */ /* 0x002fc60007f3e0ff */
[----:B------:R-:W3:Y:S01]  /*100e0*/  LDL R15, [R1+0x204] ;  /* 0x00020400010f7983 */ /* 0x000ee20000100800 */
[----:B0-----:R-:W-:Y:S01]  /*100f0*/  PRMT R10, RZ, 0x7610, R10 ;  /* 0x00007610ff0a7816 */ /* 0x001fe2000000000a */
[----:B---3--:R-:W-:-:S05]  /*10100*/  IMAD.X R15, R15, 0x1, R0, P1 ;  /* 0x000000010f0f7824 */ /* 0x008fca00008e0600 */
[----:B------:R0:W3:Y:S04]  /*10110*/  @!P0 LDG.E.U16 R10, desc[UR8][R14.64] ;  /* 0x000000080e0a8981 */ /* 0x0000e8000c1e1500 */
[----:B------:R-:W0:Y:S02]  /*10120*/  LDL R15, [R1+0x3d4] ;  /* 0x0003d400010f7983 */ /* 0x000e240000100800 */
[----:B0-----:R-:W-:Y:S02]  /*10130*/  IADD3 R14, P1, R15, R2, RZ ;  /* 0x000000020f0e7210 */ /* 0x001fe40007f3e0ff */
[----:B------:R-:W2:Y:S01]  /*10140*/  LDL R15, [R1+0x1c4] ;  /* 0x0001c400010f7983 */ /* 0x000ea20000100800 */
[----:B------:R-:W-:Y:S02]  /*10150*/  PRMT R9, RZ, 0x7610, R9 ;  /* 0x00007610ff097816 */ /* 0x000fe40000000009 */
        /* <DEDUP_REMOVED lines=8> */
[----:B------:R-:W0:Y:S01]  /*101e0*/  LDL R15, [R1+0x53c] ;  /* 0x00053c00010f7983 */ /* 0x000e220000100800 */
[----:B------:R-:W-:Y:S02]  /*101f0*/  PRMT R27, RZ, 0x7610, R27 ;  /* 0x00007610ff1b7816 */ /* 0x000fe4000000001b */
[----:B0-----:R-:W-:-:S04]  /*10200*/  IADD3 R14, P1, R15, R2, RZ ;  /* 0x000000020f0e7210 */ /* 0x001fc80007f3e0ff */
[----:B------:R-:W-:Y:S01]  /*10210*/  IADD3.X R15, R21, R0, RZ, P1, !PT ;  /* 0x00000000150f7210 */ /* 0x000fe20000ffe4ff */
[----:B------:R0:W-:Y:S04]  /*10220*/  STS.U16 [R3+UR4+0x1800], R6 ;  /* 0x0018000603007988 */ /* 0x0001e80008000404 */
[----:B------:R-:W3:Y:S04]  /*10230*/  @!P0 LDG.E.U16 R27, desc[UR8][R14.64] ;  /* 0x000000080e1b8981 */ /* 0x000ee8000c1e1500 */
[----:B------:R-:W2:Y:S04]  /*10240*/  LDL R21, [R1+0x4d0] ;  /* 0x0004d00001157983 */ /* 0x000ea80000100800 */
[----:B0-----:R-:W4:Y:S04]  /*10250*/  LDL R6, [R1+0x594] ;  /* 0x0005940001067983 */ /* 0x001f280000100800 */
[----:B------:R-:W2:Y:S04]  /*10260*/  LDL R15, [R1+0x56c] ;  /* 0x00056c00010f7983 */ /* 0x000ea80000100800 */
[----:B---3--:R-:W-:Y:S04]  /*10270*/  STL [R1+0xd1c], R27 ;  /* 0x000d1c1b01007387 */ /* 0x008fe80000100800 */
[----:B------:R-:W-:Y:S04]  /*10280*/  STL [R1+0xd20], R27 ;  /* 0x000d201b01007387 */ /* 0x000fe80000100800 */
[----:B------:R-:W-:Y:S04]  /*10290*/  STL [R1+0xd24], R27 ;  /* 0x000d241b01007387 */ /* 0x000fe80000100800 */
[----:B------:R-:W-:Y:S01]  /*102a0*/  STL [R1+0xd28], R27 ;  /* 0x000d281b01007387 */ /* 0x000fe20000100800 */
[----:B--2---:R-:W-:-:S03]  /*102b0*/  IADD3 R14, P1, R15, R2, RZ ;  /* 0x000000020f0e7210 */ /* 0x004fc60007f3e0ff */
[----:B------:R-:W-:Y:S04]  /*102c0*/  STL [R1+0xd2c], R27 ;  /* 0x000d2c1b01007387 */ /* 0x000fe80000100800 */
[----:B------:R-:W2:Y:S01]  /*102d0*/  LDL R15, [R1+0x550] ;  /* 0x00055000010f7983 */ /* 0x000ea20000100800 */
[----:B------:R-:W-:Y:S01]  /*102e0*/  PRMT R26, RZ, 0x7610, R26 ;  /* 0x00007610ff1a7816 */ /* 0x000fe2000000001a */
[----:B--2---:R-:W-:-:S05]  /*102f0*/  IMAD.X R15, R15, 0x1, R0, P1 ;  /* 0x000000010f0f7824 */ /* 0x004fca00008e0600 */
[----:B------:R-:W2:Y:S04]  /*10300*/  @!P0 LDG.E.U16 R26, desc[UR8][R14.64] ;  /* 0x000000080e1a8981 */ /* 0x000ea8000c1e1500 */
[----:B------:R0:W-:Y:S04]  /*10310*/  STS.U16 [R3+UR4+0x2000], R7 ;  /* 0x0020000703007988 */ /* 0x0001e80008000404 */
[----:B------:R-:W3:Y:S04]  /*10320*/  LDL R14, [R1+0x4fc] ;  /* 0x0004fc00010e7983 */ /* 0x000ee80000100800 */
[----:B------:R-:W3:Y:S04]  /*10330*/  LDL.LU R15, [R1+0x18] ;  /* 0x00001800010f7983 */ /* 0x000ee80000300800 */
[----:B--2---:R-:W-:Y:S04]  /*10340*/  STL [R1+0xd18], R26 ;  /* 0x000d181a01007387 */ /* 0x004fe80000100800 */
[----:B0-----:R-:W2:Y:S01]  /*10350*/  LDL R7, [R1+0x590] ;  /* 0x0005900001077983 */ /* 0x001ea20000100800 */
[----:B----4-:R-:W-:-:S03]  /*10360*/  IADD3 R6, P1, R6, R2, RZ ;  /* 0x0000000206067210 */ /* 0x010fc60007f3e0ff */
[----:B------:R0:W-:Y:S02]  /*10370*/  STS.U16 [R3+UR4+0x3000], R18 ;  /* 0x0030001203007988 */ /* 0x0001e40008000404 */
[----:B0-----:R-:W-:Y:S01]  /*10380*/  PRMT R18, RZ, 0x7610, R18 ;  /* 0x00007610ff127816 */ /* 0x001fe20000000012 */
[----:B--2---:R-:W-:-:S05]  /*10390*/  IMAD.X R7, R7, 0x1, R0, P1 ;  /* 0x0000000107077824 */ /* 0x004fca00008e0600 */
[----:B------:R3:W2:Y:S04]  /*103a0*/  @!P0 LDG.E.U16 R18, desc[UR8][R6.64] ;  /* 0x0000000806128981 */ /* 0x0006a8000c1e1500 */
[----:B------:R0:W-:Y:S01]  /*103b0*/  STS.U16 [R3+UR4+0x3800], R17 ;  /* 0x0038001103007988 */ /* 0x0001e20008000404 */
[----:B---3--:R-:W-:Y:S02]  /*103c0*/  IADD3 R6, P1, R14, R2, RZ ;  /* 0x000000020e067210 */ /* 0x008fe40007f3e0ff */
[----:B0-----:R-:W-:-:S03]  /*103d0*/  PRMT R17, RZ, 0x7610, R17 ;  /* 0x00007610ff117816 */ /* 0x001fc60000000011 */
[----:B------:R-:W-:-:S05]  /*103e0*/  IMAD.X R7, R21, 0x1, R0, P1 ;  /* 0x0000000115077824 */ /* 0x000fca00008e0600 */
[----:B------:R-:W3:Y:S04]  /*103f0*/  @!P0 LDG.E.U16 R17, desc[UR8][R6.64] ;  /* 0x0000000806118981 */ /* 0x000ee8000c1e1500 */
[----:B--2---:R-:W-:Y:S04]  /*10400*/  STL [R1+0xd14], R18 ;  /* 0x000d141201007387 */ /* 0x004fe80000100800 */
[----:B------:R-:W2:Y:S04]  /*10410*/  LDL R7, [R1+0x4bc] ;  /* 0x0004bc0001077983 */ /* 0x000ea80000100800 */
[----:B------:R-:W4:Y:S04]  /*10420*/  LDL R14, [R1+0x3fc] ;  /* 0x0003fc00010e7983 */ /* 0x000f280000100800 */
[----:B------:R-:W4:Y:S04]  /*10430*/  LDL R21, [R1+0x1fc] ;  /* 0x0001fc0001157983 */ /* 0x000f280000100800 */
[----:B---3--:R-:W-:Y:S01]  /*10440*/  STL [R1+0xd10], R17 ;  /* 0x000d101101007387 */ /* 0x008fe20000100800 */
[----:B--2---:R-:W-:-:S03]  /*10450*/  IADD3 R6, P1, R7, R2, RZ ;  /* 0x0000000207067210 */ /* 0x004fc60007f3e0ff */
[----:B------:R-:W2:Y:S04]  /*10460*/  LDL R7, [R1+0x490] ;  /* 0x0004900001077983 */ /* 0x000ea80000100800 */
[----:B------:R0:W-:Y:S02]  /*10470*/  STS.U16 [R3+UR4+0x3400], R16 ;  /* 0x0034001003007988 */ /* 0x0001e40008000404 */
[----:B0-----:R-:W-:Y:S01]  /*10480*/  PRMT R16, RZ, 0x7610, R16 ;  /* 0x00007610ff107816 */ /* 0x001fe20000000010 */
[----:B--2---:R-:W-:-:S05]  /*10490*/  IMAD.X R7, R7, 0x1, R0, P1 ;  /* 0x0000000107077824 */ /* 0x004fca00008e0600 */
[----:B------:R0:W2:Y:S04]  /*104a0*/  @!P0 LDG.E.U16 R16, desc[UR8][R6.64] ;  /* 0x0000000806108981 */ /* 0x0000a8000c1e1500 */
[----:B------:R-:W3:Y:S04]  /*104b0*/  LDL.LU R6, [R1+0x24] ;  /* 0x0000240001067983 */ /* 0x000ee80000300800 */
[----:B------:R-:W0:Y:S04]  /*104c0*/  LDL R7, [R1+0x47c] ;  /* 0x00047c0001077983 */ /* 0x000e280000100800 */
[----:B------:R-:W-:Y:S04]  /*104d0*/  STS.U16 [R3+UR4+0x1c00], R8 ;  /* 0x001c000803007988 */ /* 0x000fe80008000404 */
[----:B------:R-:W-:Y:S04]  /*104e0*/  STS.U16 [R3+UR4+0x2400], R5 ;  /* 0x0024000503007988 */ /* 0x000fe80008000404 */
[----:B---3--:R0:W-:Y:S02]  /*104f0*/  STS.U16 [R12+UR4+0x2880], R6 ;  /* 0x002880060c007988 */ /* 0x0081e40008000404 */
[----:B0-----:R-:W-:-:S02]  /*10500*/  IADD3 R6, P1, R7, R2, RZ ;  /* 0x0000000207067210 */ /* 0x001fc40007f3e0ff */
[----:B------:R-:W3:Y:S01]  /*10510*/  LDL R7, [R1+0x448] ;  /* 0x0004480001077983 */ /* 0x000ee20000100800 */
[----:B------:R-:W-:Y:S02]  /*10520*/  PRMT R3, RZ, 0x7610, R3 ;  /* 0x00007610ff037816 */ /* 0x000fe40000000003 */
[----:B---3--:R-:W-:-:S05]  /*10530*/  IMAD.X R7, R7, 0x1, R0, P1 ;  /* 0x0000000107077824 */ /* 0x008fca00008e0600 */
[----:B------:R0:W3:Y:S04]  /*10540*/  @!P0 LDG.E.U16 R3, desc[UR8][R6.64] ;  /* 0x0000000806038981 */ /* 0x0000e8000c1e1500 */
[----:B------:R-:W4:Y:S04]  /*10550*/  LDL.LU R6, [R1+0x20] ;  /* 0x0000200001067983 */ /* 0x000f280000300800 */
[----:B------:R-:W0:Y:S04]  /*10560*/  LDL R7, [R1+0x43c] ;  /* 0x00043c0001077983 */ /* 0x000e280000100800 */
[----:B----4-:R0:W-:Y:S02]  /*10570*/  STS.U16 [R12+UR4+0x2c80], R6 ;  /* 0x002c80060c007988 */ /* 0x0101e40008000404 */
[----:B0-----:R-:W-:-:S02]  /*10580*/  IADD3 R6, P1, R7, R2, RZ ;  /* 0x0000000207067210 */ /* 0x001fc40007f3e0ff */
[----:B------:R-:W4:Y:S01]  /*10590*/  LDL R7, [R1+0x408] ;  /* 0x0004080001077983 */ /* 0x000f220000100800 */
[----:B------:R-:W-:-:S03]  /*105a0*/  PRMT R5, RZ, 0x7610, R5 ;  /* 0x00007610ff057816 */ /* 0x000fc60000000005 */
[----:B------:R0:W-:Y:S01]  /*105b0*/  STS.U16 [R12+UR4+0x3080], R15 ;  /* 0x0030800f0c007988 */ /* 0x0001e20008000404 */
[----:B----4-:R-:W-:Y:S01]  /*105c0*/  IMAD.X R7, R7, 0x1, R0, P1 ;  /* 0x0000000107077824 */ /* 0x010fe200008e0600 */
[----:B------:R-:W-:-:S04]  /*105d0*/  IADD3 R14, P1, R14, R2, RZ ;  /* 0x000000020e0e7210 */ /* 0x000fc80007f3e0ff */
[----:B------:R1:W4:Y:S01]  /*105e0*/  @!P0 LDG.E.U16 R5, desc[UR8][R6.64] ;  /* 0x0000000806058981 */ /* 0x000322000c1e1500 */
[----:B0-----:R-:W-:Y:S01]  /*105f0*/  IMAD.X R15, R21, 0x1, R0, P1 ;  /* 0x00000001150f7824 */ /* 0x001fe200008e0600 */
[----:B------:R-:W-:Y:S02]  /*10600*/  PRMT R8, RZ, 0x7610, R8 ;  /* 0x00007610ff087816 */ /* 0x000fe40000000008 */
[----:B------:R-:W2:Y:S01]  /*10610*/  LDL R21, [R1+0x588] ;  /* 0x0005880001157983 */ /* 0x000ea20000100800 */
[----:B-1----:R-:W-:-:S06]  /*10620*/  PRMT R6, RZ, 0x7610, R6 ;  /* 0x00007610ff067816 */ /* 0x002fcc0000000006 */
[----:B------:R0:W3:Y:S04]  /*10630*/  @!P0 LDG.E.U16 R6, desc[UR8][R14.64] ;  /* 0x000000080e068981 */ /* 0x0000e8000c1e1500 */
        /* <DEDUP_REMOVED lines=8> */
[----:B------:R-:W2:Y:S03]  /*106c0*/  LDL R15, [R1+0x1f0] ;  /* 0x0001f000010f7983 */ /* 0x000ea60000100800 */
[----:B--2---:R-:W-:-:S05]  /*106d0*/  IMAD.X R15, R15, 0x1, R0, P1 ;  /* 0x000000010f0f7824 */ /* 0x004fca00008e0600 */
[----:B------:R0:W2:Y:S04]  /*106e0*/  @!P0 LDG.E.U16 R8, desc[UR8][R14.64] ;  /* 0x000000080e088981 */ /* 0x0000a8000c1e1500 */
[----:B------:R-:W0:Y:S04]  /*106f0*/  LDL R15, [R1+0x568] ;  /* 0x00056800010f7983 */ /* 0x000e280000100800 */
[----:B------:R1:W-:Y:S04]  /*10700*/  STS.U16 [R12+UR4+0x3480], R20 ;  /* 0x003480140c007988 */ /* 0x0003e80008000404 */
[----:B-1----:R-:W3:Y:S01]  /*10710*/  LDL R20, [R1+0x1b4] ;  /* 0x0001b40001147983 */ /* 0x002ee20000100800 */
[----:B0-----:R-:W-:-:S03]  /*10720*/  IADD3 R14, P1, R15, R2, RZ ;  /* 0x000000020f0e7210 */ /* 0x001fc60007f3e0ff */
[----:B------:R-:W4:Y:S04]  /*10730*/  LDL R15, [R1+0x548] ;  /* 0x00054800010f7983 */ /* 0x000f280000100800 */
[----:B------:R0:W-:Y:S02]  /*10740*/  STS.U16 [R12+UR4+0x3880], R29 ;  /* 0x0038801d0c007988 */ /* 0x0001e40008000404 */
[----:B0-----:R-:W-:Y:S02]  /*10750*/  PRMT R29, RZ, 0x7610, R29 ;  /* 0x00007610ff1d7816 */ /* 0x001fe4000000001d */
[----:B------:R-:W-:Y:S01]  /*10760*/  PRMT R24, RZ, 0x7610, R24 ;  /* 0x00007610ff187816 */ /* 0x000fe20000000018 */
[----:B----4-:R-:W-:-:S05]  /*10770*/  IMAD.X R15, R15, 0x1, R0, P1 ;  /* 0x000000010f0f7824 */ /* 0x010fca00008e0600 */
[----:B------:R0:W4:Y:S02]  /*10780*/  @!P0 LDG.E.U16 R29, desc[UR8][R14.64] ;  /* 0x000000080e1d8981 */ /* 0x000124000c1e1500 */
[-C--:B0-----:R-:W-:Y:S02]  /*10790*/  IADD3 R14, P1, R21, R2.reuse, RZ ;  /* 0x00000002150e7210 */ /* 0x081fe40007f3e0ff */
[----:B------:R-:W2:Y:S03]  /*107a0*/  LDL.LU R21, [R1+0x540] ;  /* 0x0005400001157983 */ /* 0x000ea60000300800 */
[----:B---3--:R-:W-:Y:S02]  /*107b0*/  IMAD.X R15, R20, 0x1, R0, P1 ;  /* 0x00000001140f7824 */ /* 0x008fe400008e0600 */
[----:B------:R-:W3:Y:S04]  /*107c0*/  LDL.LU R20, [R1+0x564] ;  /* 0x0005640001147983 */ /* 0x000ee80000300800 */
[----:B------:R-:W4:Y:S04]  /*107d0*/  @!P0 LDG.E.U16 R24, desc[UR8][R14.64] ;  /* 0x000000080e188981 */ /* 0x000f28000c1e1500 */
[----:B----4-:R0:W-:Y:S04]  /*107e0*/  STL [R1+0x24], R24 ;  /* 0x0000241801007387 */ /* 0x0101e80000100800 */
[----:B0-----:R-:W4:Y:S04]  /*107f0*/  LDL.LU R24, [R1+0xd34] ;  /* 0x000d340001187983 */ /* 0x001f280000300800 */
[----:B------:R-:W2:Y:S02]  /*10800*/  LDL R15, [R1+0x534] ;  /* 0x00053400010f7983 */ /* 0x000ea40000100800 */
[----:B--2---:R-:W-:-:S02]  /*10810*/  IADD3 R14, P1, R15, R2, RZ ;  /* 0x000000020f0e7210 */ /* 0x004fc40007f3e0ff */
[----:B------:R-:W2:Y:S04]  /*10820*/  LDL R15, [R1+0x508] ;  /* 0x00050800010f7983 */ /* 0x000ea80000100800 */
[----:B------:R0:W-:Y:S02]  /*10830*/  STS.U16 [R12+UR4+0x80], R25 ;  /* 0x000080190c007988 */ /* 0x0001e40008000404 */
[----:B0-----:R-:W-:Y:S01]  /*10840*/  PRMT R25, RZ, 0x7610, R25 ;  /* 0x00007610ff197816 */ /* 0x001fe20000000019 */
[----:B--2---:R-:W-:-:S05]  /*10850*/  IMAD.X R15, R15, 0x1, R0, P1 ;  /* 0x000000010f0f7824 */ /* 0x004fca00008e0600 */
[----:B------:R0:W2:Y:S04]  /*10860*/  @!P0 LDG.E.U16 R25, desc[UR8][R14.64] ;  /* 0x000000080e198981 */ /* 0x0000a8000c1e1500 */
[----:B------:R-:W0:Y:S02]  /*10870*/  LDL R15, [R1+0x4f4] ;  /* 0x0004f400010f7983 */ /* 0x000e240000100800 */
[----:B0-----:R-:W-:Y:S02]  /*10880*/  IADD3 R14, P1, R15, R2, RZ ;  /* 0x000000020f0e7210 */ /* 0x001fe40007f3e0ff */
[----:B------:R-:W3:Y:S04]  /*10890*/  LDL R15, [R1+0x4c8] ;  /* 0x0004c800010f7983 */ /* 0x000ee80000100800 */
[----:B------:R0:W-:Y:S02]  /*108a0*/  STS.U16 [R12+UR4+0x880], R23 ;  /* 0x000880170c007988 */ /* 0x0001e40008000404 */
[----:B0-----:R-:W-:Y:S01]  /*108b0*/  PRMT R23, RZ, 0x7610, R23 ;  /* 0x00007610ff177816 */ /* 0x001fe20000000017 */
[----:B---3--:R-:W-:-:S05]  /*108c0*/  IMAD.X R15, R15, 0x1, R0, P1 ;  /* 0x000000010f0f7824 */ /* 0x008fca00008e0600 */
[----:B------:R0:W3:Y:S04]  /*108d0*/  @!P0 LDG.E.U16 R23, desc[UR8][R14.64] ;  /* 0x000000080e178981 */ /* 0x0000e8000c1e1500 */
[----:B------:R-:W0:Y:S02]  /*108e0*/  LDL R15, [R1+0x4b4] ;  /* 0x0004b400010f7983 */ /* 0x000e240000100800 */
[----:B0-----:R-:W-:Y:S02]  /*108f0*/  IADD3 R14, P1, R15, R2, RZ ;  /* 0x000000020f0e7210 */ /* 0x001fe40007f3e0ff */
[----:B------:R-:W4:Y:S01]  /*10900*/  LDL R15, [R1+0x488] ;  /* 0x00048800010f7983 */ /* 0x000f220000100800 */
[----:B------:R-:W-:Y:S02]  /*10910*/  PRMT R19, RZ, 0x7610, R19 ;  /* 0x00007610ff137816 */ /* 0x000fe40000000013 */
[----:B----4-:R-:W-:-:S05]  /*10920*/  IMAD.X R15, R15, 0x1, R0, P1 ;  /* 0x000000010f0f7824 */ /* 0x010fca00008e0600 */
        /* <DEDUP_REMOVED lines=14> */
[----:B0-----:R-:W-:-:S02]  /*10a10*/  PRMT R24, RZ, 0x7610, R24 ;  /* 0x00007610ff187816 */ /* 0x001fc40000000018 */
[----:B---3--:R-:W-:-:S05]  /*10a20*/  IADD3.X R15, R15, R0, RZ, P1, !PT ;  /* 0x000000000f0f7210 */ /* 0x008fca0000ffe4ff */
[----:B------:R0:W3:Y:S04]  /*10a30*/  @!P0 LDG.E.U16 R24, desc[UR8][R14.64] ;  /* 0x000000080e188981 */ /* 0x0000e8000c1e1500 */
[----:B------:R-:W0:Y:S04]  /*10a40*/  LDL R15, [R1+0x3f4] ;  /* 0x0003f400010f7983 */ /* 0x000e280000100800 */
[----:B------:R1:W-:Y:S04]  /*10a50*/  STS.U16 [R12+UR4+0x1880], R11 ;  /* 0x0018800b0c007988 */ /* 0x0003e80008000404 */
[----:B-1----:R-:W4:Y:S01]  /*10a60*/  LDL R11, [R1+0x3cc] ;  /* 0x0003cc00010b7983 */ /* 0x002f220000100800 */
[----:B0-----:R-:W-:-:S03]  /*10a70*/  IADD3 R14, P1, R15, R2, RZ ;  /* 0x000000020f0e7210 */ /* 0x001fc60007f3e0ff */
[----:B------:R-:W2:Y:S04]  /*10a80*/  LDL R15, [R1+0x1f4] ;  /* 0x0001f400010f7983 */ /* 0x000ea80000100800 */
[----:B------:R4:W-:Y:S01]  /*10a90*/  STS.U16 [R12+UR4+0x1c80], R10 ;  /* 0x001c800a0c007988 */ /* 0x0009e20008000404 */
[----:B--2---:R-:W-:Y:S01]  /*10aa0*/  IMAD.X R15, R15, 0x1, R0, P1 ;  /* 0x000000010f0f7824 */ /* 0x004fe200008e0600 */
[----:B----4-:R-:W-:Y:S02]  /*10ab0*/  IADD3 R10, P1, R11, R2, RZ ;  /* 0x000000020b0a7210 */ /* 0x010fe40007f3e0ff */
[----:B------:R-:W2:Y:S04]  /*10ac0*/  LDL R11, [R1+0x1b8] ;  /* 0x0001b800010b7983 */ /* 0x000ea80000100800 */
[----:B------:R0:W-:Y:S04]  /*10ad0*/  STS.U16 [R12+UR4+0x1080], R19 ;  /* 0x001080130c007988 */ /* 0x0001e80008000404 */
[----:B------:R1:W-:Y:S01]  /*10ae0*/  STS.U16 [R12+UR4+0x1480], R4 ;  /* 0x001480040c007988 */ /* 0x0003e20008000404 */
[----:B0-----:R-:W-:-:S03]  /*10af0*/  PRMT R19, RZ, 0x7610, R19 ;  /* 0x00007610ff137816 */ /* 0x001fc60000000013 */
[----:B-1----:R-:W4:Y:S01]  /*10b00*/  LDL R4, [R1+0x3ac] ;  /* 0x0003ac0001047983 */ /* 0x002f220000100800 */
[----:B--2---:R-:W-:-:S05]  /*10b10*/  IMAD.X R11, R11, 0x1, R0, P1 ;  /* 0x000000010b0b7824 */ /* 0x004fca00008e0600 */
[----:B------:R4:W2:Y:S04]  /*10b20*/  @!P0 LDG.E.U16 R19, desc[UR8][R10.64] ;  /* 0x000000080a138981 */ /* 0x0008a8000c1e1500 */
[----:B------:R-:W3:Y:S01]  /*10b30*/  LDL R11, [R1+0x1f8] ;  /* 0x0001f800010b7983 */ /* 0x000ee20000100800 */
[----:B----4-:R-:W-:-:S03]  /*10b40*/  IADD3 R10, P1, R4, R2, RZ ;  /* 0x00000002040a7210 */ /* 0x010fc60007f3e0ff */
[----:B------:R0:W-:Y:S02]  /*10b50*/  STS.U16 [R12+UR4+0x2080], R9 ;  /* 0x002080090c007988 */ /* 0x0001e40008000404 */
[----:B0-----:R-:W-:Y:S01]  /*10b60*/  PRMT R9, RZ, 0x7610, R9 ;  /* 0x00007610ff097816 */ /* 0x001fe20000000009 */
[----:B------:R-:W0:Y:S01]  /*10b70*/  S2R R4, SR_TID.X ;  /* 0x0000000000047919 */ /* 0x000e220000002100 */
[----:B---3--:R-:W-:-:S05]  /*10b80*/  IMAD.X R11, R11, 0x1, R0, P1 ;  /* 0x000000010b0b7824 */ /* 0x008fca00008e0600 */
[----:B------:R1:W3:Y:S04]  /*10b90*/  @!P0 LDG.E.U16 R9, desc[UR8][R10.64] ;  /* 0x000000080a098981 */ /* 0x0002e8000c1e1500 */
[----:B------:R-:W4:Y:S04]  /*10ba0*/  LDL.LU R10, [R1+0x38] ;  /* 0x00003800010a7983 */ /* 0x000f280000300800 */
[----:B------:R-:W1:Y:S01]  /*10bb0*/  LDL R11, [R1+0x584] ;  /* 0x00058400010b7983 */ /* 0x000e620000100800 */
[----:B0-----:R-:W-:-:S05]  /*10bc0*/  LOP3.LUT R4, R4, 0x3f, RZ, 0xc0, !PT ;  /* 0x0000003f04047812 */ /* 0x001fca00078ec0ff */
[----:B------:R-:W-:Y:S01]  /*10bd0*/  IMAD.SHL.U32 R4, R4, 0x2, RZ ;  /* 0x0000000204047824 */ /* 0x000fe200078e00ff */
[----:B------:R-:W-:Y:S04]  /*10be0*/  STS.U16 [R12+UR4+0xc80], R22 ;  /* 0x000c80160c007988 */ /* 0x000fe80008000404 */
[----:B------:R0:W-:Y:S02]  /*10bf0*/  STS.U16 [R12+UR4+0x2480], R13 ;  /* 0x0024800d0c007988 */ /* 0x0001e40008000404 */
[----:B0-----:R-:W-:-:S05]  /*10c00*/  LOP3.LUT R12, R4, 0x20, RZ, 0x3c, !PT ;  /* 0x00000020040c7812 */ /* 0x001fca00078e3cff */
[----:B----4-:R1:W-:Y:S02]  /*10c10*/  STS.U16 [R12+UR4+0x2900], R10 ;  /* 0x0029000a0c007988 */ /* 0x0103e40008000404 */
[----:B-1----:R-:W-:Y:S02]  /*10c20*/  IADD3 R10, P1, R11, R2, RZ ;  /* 0x000000020b0a7210 */ /* 0x002fe40007f3e0ff */
[----:B------:R-:W4:Y:S01]  /*10c30*/  LDL R11, [R1+0x1b0] ;  /* 0x0001b000010b7983 */ /* 0x000f220000100800 */
[----:B------:R-:W-:Y:S02]  /*10c40*/  PRMT R27, RZ, 0x7610, R27 ;  /* 0x00007610ff1b7816 */ /* 0x000fe4000000001b */
[----:B----4-:R-:W-:-:S05]  /*10c50*/  IMAD.X R11, R11, 0x1, R0, P1 ;  /* 0x000000010b0b7824 */ /* 0x010fca00008e0600 */
[----:B------:R-:W4:Y:S04]  /*10c60*/  @!P0 LDG.E.U16 R27, desc[UR8][R10.64] ;  /* 0x000000080a1b8981 */ /* 0x000f28000c1e1500 */
[----:B----4-:R0:W-:Y:S04]  /*10c70*/  STL [R1+0x44], R27 ;  /* 0x0000441b01007387 */ /* 0x0101e80000100800 */
[----:B0-----:R-:W4:Y:S04]  /*10c80*/  LDL.LU R27, [R1+0xd2c] ;  /* 0x000d2c00011b7983 */ /* 0x001f280000300800 */
[----:B------:R-:W2:Y:S01]  /*10c90*/  LDL.LU R11, [R1+0x34] ;  /* 0x00003400010b7983 */ /* 0x000ea20000300800 */
[----:B------:R-:W-:-:S02]  /*10ca0*/  IADD3 R10, P1, R20, R2, RZ ;  /* 0x00000002140a7210 */ /* 0x000fc40007f3e0ff */
[----:B----4-:R-:W-:Y:S01]  /*10cb0*/  PRMT R27, RZ, 0x7610, R27 ;  /* 0x00007610ff1b7816 */ /* 0x010fe2000000001b */
[----:B--2---:R0:W-:Y:S02]  /*10cc0*/  STS.U16 [R12+UR4+0x2d00], R11 ;  /* 0x002d000b0c007988 */ /* 0x0041e40008000404 */
[----:B0-----:R-:W-:-:S05]  /*10cd0*/  IMAD.X R11, R21, 0x1, R0, P1 ;  /* 0x00000001150b7824 */ /* 0x001fca00008e0600 */
[----:B------:R-:W2:Y:S04]  /*10ce0*/  @!P0 LDG.E.U16 R27, desc[UR8][R10.64] ;  /* 0x000000080a1b8981 */ /* 0x000ea8000c1e1500 */
[----:B------:R0:W-:Y:S04]  /*10cf0*/  STL.64 [R1+0x8f8], R20 ;  /* 0x0008f81401007387 */ /* 0x0001e80000100a00 */
[----:B0-----:R-:W4:Y:S04]  /*10d00*/  LDL.LU R21, [R1+0x1c] ;  /* 0x00001c0001157983 */ /* 0x001f280000300800 */
[----:B--2---:R0:W-:Y:S04]  /*10d10*/  STL [R1+0x48], R27 ;  /* 0x0000481b01007387 */ /* 0x0041e80000100800 */
[----:B0-----:R-:W2:Y:S04]  /*10d20*/  LDL.LU R27, [R1+0xd28] ;  /* 0x000d2800011b7983 */ /* 0x001ea80000300800 */
[----:B------:R-:W3:Y:S04]  /*10d30*/  LDL.LU R10, [R1+0x30] ;  /* 0x00003000010a7983 */ /* 0x000ee80000300800 */
[----:B------:R-:W4:Y:S04]  /*10d40*/  LDL R11, [R1+0x52c] ;  /* 0x00052c00010b7983 */ /* 0x000f280000100800 */
[----:B---3--:R4:W-:Y:S02]  /*10d50*/  STS.U16 [R12+UR4+0x3100], R10 ;  /* 0x0031000a0c007988 */ /* 0x0089e40008000404 */
[----:B----4-:R-:W-:-:S02]  /*10d60*/  IADD3 R10, P1, R11, R2, RZ ;  /* 0x000000020b0a7210 */ /* 0x010fc40007f3e0ff */
[----:B------:R-:W3:Y:S01]  /*10d70*/  LDL R11, [R1+0x500] ;  /* 0x00050000010b7983 */ /* 0x000ee20000100800 */
[----:B--2---:R-:W-:Y:S02]  /*10d80*/  PRMT R27, RZ, 0x7610, R27 ;  /* 0x00007610ff1b7816 */ /* 0x004fe4000000001b */
[----:B---3--:R-:W-:-:S05]  /*10d90*/  IMAD.X R11, R11, 0x1, R0, P1 ;  /* 0x000000010b0b7824 */ /* 0x008fca00008e0600 */
[----:B------:R-:W2:Y:S04]  /*10da0*/  @!P0 LDG.E.U16 R27, desc[UR8][R10.64] ;  /* 0x000000080a1b8981 */ /* 0x000ea8000c1e1500 */
        /* <DEDUP_REMOVED lines=17> */
[----:B------:R-:W-:Y:S02]  /*10ec0*/  PRMT R20, RZ, 0x7610, R20 ;  /* 0x00007610ff147816 */ /* 0x000fe40000000014 */
[----:B---3--:R-:W-:-:S05]  /*10ed0*/  IMAD.X R11, R11, 0x1, R0, P1 ;  /* 0x000000010b0b7824 */ /* 0x008fca00008e0600 */
[----:B------:R-:W3:Y:S04]  /*10ee0*/  @!P0 LDG.E.U16 R20, desc[UR8][R10.64] ;  /* 0x000000080a148981 */ /* 0x000ee8000c1e1500 */
[----:B------:R-:W4:Y:S04]  /*10ef0*/  LDL R11, [R1+0x46c] ;  /* 0x00046c00010b7983 */ /* 0x000f280000100800 */
[----:B------:R0:W-:Y:S04]  /*10f00*/  STS.U16 [R12+UR4+0x3d00], R21 ;  /* 0x003d00150c007988 */ /* 0x0001e80008000404 */
[----:B0-----:R-:W2:Y:S04]  /*10f10*/  LDL.LU R21, [R1+0x538] ;  /* 0x0005380001157983 */ /* 0x001ea80000300800 */
[----:B---3--:R0:W-:Y:S04]  /*10f20*/  STL [R1+0x38], R20 ;  /* 0x0000381401007387 */ /* 0x0081e80000100800 */
[----:B0-----:R-:W3:Y:S01]  /*10f30*/  LDL.LU R20, [R1+0x560] ;  /* 0x0005600001147983 */ /* 0x001ee20000300800 */
[----:B----4-:R-:W-:-:S03]  /*10f40*/  IADD3 R10, P1, R11, R2, RZ ;  /* 0x000000020b0a7210 */ /* 0x010fc60007f3e0ff */
[----:B------:R-:W4:Y:S01]  /*10f50*/  LDL R11, [R1+0x438] ;  /* 0x00043800010b7983 */ /* 0x000f220000100800 */
[----:B--2---:R-:W-:Y:S01]  /*10f60*/  PRMT R27, RZ, 0x7610, R27 ;  /* 0x00007610ff1b7816 */ /* 0x004fe2000000001b */
[----:B----4-:R-:W-:-:S05]  /*10f70*/  IMAD.X R11, R11, 0x1, R0, P1 ;  /* 0x000000010b0b7824 */ /* 0x010fca00008e0600 */
[----:B------:R-:W2:Y:S04]  /*10f80*/  @!P0 LDG.E.U16 R27, desc[UR8][R10.64] ;  /* 0x000000080a1b8981 */ /* 0x000ea8000c1e1500 */
[----:B--2---:R0:W-:Y:S04]  /*10f90*/  STL [R1+0x34], R27 ;  /* 0x0000341b01007387 */ /* 0x0041e80000100800 */
[----:B0-----:R-:W2:Y:S04]  /*10fa0*/  LDL.LU R27, [R1+0xd1c] ;  /* 0x000d1c00011b7983 */ /* 0x001ea80000300800 */
[----:B------:R-:W4:Y:S02]  /*10fb0*/  LDL R11, [R1+0x42c] ;  /* 0x00042c00010b7983 */ /* 0x000f240000100800 */
[----:B----4-:R-:W-:-:S02]  /*10fc0*/  IADD3 R10, P1, R11, R2, RZ ;  /* 0x000000020b0a7210 */ /* 0x010fc40007f3e0ff */
[----:B------:R-:W4:Y:S01]  /*10fd0*/  LDL R11, [R1+0x3f8] ;  /* 0x0003f800010b7983 */ /* 0x000f220000100800 */
[----:B------:R-:W-:Y:S02]  /*10fe0*/  PRMT R26, RZ, 0x7610, R26 ;  /* 0x00007610ff1a7816 */ /* 0x000fe4000000001a */
[----:B----4-:R-:W-:-:S05]  /*10ff0*/  IMAD.X R11, R11, 0x1, R0, P1 ;  /* 0x000000010b0b7824 */ /* 0x010fca00008e0600 */
[----:B------:R-:W4:Y:S04]  /*11000*/  @!P0 LDG.E.U16 R26, desc[UR8][R10.64] ;  /* 0x000000080a1a8981 */ /* 0x000f28000c1e1500 */
[----:B----4-:R0:W-:Y:S04]  /*11010*/  STL [R1+0x30], R26 ;  /* 0x0000301a01007387 */ /* 0x0101e80000100800 */
[----:B0-----:R-:W4:Y:S04]  /*11020*/  LDL.LU R26, [R1+0xd18] ;  /* 0x000d1800011a7983 */ /* 0x001f280000300800 */
[----:B------:R-:W3:Y:S02]  /*11030*/  LDL R11, [R1+0x3ec] ;  /* 0x0003ec00010b7983 */ /* 0x000ee40000100800 */
[----:B---3--:R-:W-:-:S02]  /*11040*/  IADD3 R10, P1, R11, R2, RZ ;  /* 0x000000020b0a7210 */ /* 0x008fc40007f3e0ff */
[----:B------:R-:W3:Y:S01]  /*11050*/  LDL R11, [R1+0x1ec] ;  /* 0x0001ec00010b7983 */ /* 0x000ee20000100800 */
[----:B------:R-:W-:Y:S02]  /*11060*/  PRMT R18, RZ, 0x7610, R18 ;  /* 0x00007610ff127816 */ /* 0x000fe40000000012 */
[----:B---3--:R-:W-:-:S05]  /*11070*/  IMAD.X R11, R11, 0x1, R0, P1 ;  /* 0x000000010b0b7824 */ /* 0x008fca00008e0600 */
[----:B------:R-:W3:Y:S04]  /*11080*/  @!P0 LDG.E.U16 R18, desc[UR8][R10.64] ;  /* 0x000000080a128981 */ /* 0x000ee8000c1e1500 */
[----:B---3--:R0:W-:Y:S04]  /*11090*/  STL [R1+0x2c], R18 ;  /* 0x00002c1201007387 */ /* 0x0081e80000100800 */
[----:B0-----:R-:W3:Y:S04]  /*110a0*/  LDL.LU R18, [R1+0xd14] ;  /* 0x000d140001127983 */ /* 0x001ee80000300800 */
[----:B------:R-:W2:Y:S02]  /*110b0*/  LDL R11, [R1+0x3c8] ;  /* 0x0003c800010b7983 */ /* 0x000ea40000100800 */
[----:B--2---:R-:W-:-:S02]  /*110c0*/  IADD3 R10, P1, R11, R2, RZ ;  /* 0x000000020b0a7210 */ /* 0x004fc40007f3e0ff */
[----:B------:R-:W2:Y:S01]  /*110d0*/  LDL R11, [R1+0x1c0] ;  /* 0x0001c000010b7983 */ /* 0x000ea20000100800 */
[----:B------:R-:W-:Y:S02]  /*110e0*/  PRMT R17, RZ, 0x7610, R17 ;  /* 0x00007610ff117816 */ /* 0x000fe40000000011 */
[----:B--2---:R-:W-:-:S05]  /*110f0*/  IMAD.X R11, R11, 0x1, R0, P1 ;  /* 0x000000010b0b7824 */ /* 0x004fca00008e0600 */
        /* <DEDUP_REMOVED lines=9> */
[----:B----4-:R-:W-:Y:S04]  /*11190*/  STL [R1+0x18], R4 ;  /* 0x0000180401007387 */ /* 0x010fe80000100800 */
[----:B------:R-:W4:Y:S01]  /*111a0*/  LDL R11, [R1+0x580] ;  /* 0x00058000010b7983 */ /* 0x000f220000100800 */
[----:B------:R-:W-:-:S06]  /*111b0*/  PRMT R22, RZ, 0x7610, R22 ;  /* 0x00007610ff167816 */ /* 0x000fcc0000000016 */
[----:B------:R0:W2:Y:S01]  /*111c0*/  @!P0 LDG.E.U16 R22, desc[UR8][R14.64] ;  /* 0x000000080e168981 */ /* 0x0000a2000c1e1500 */
[----:B----4-:R-:W-:-:S03]  /*111d0*/  IADD3 R10, P1, R11, R2, RZ ;  /* 0x000000020b0a7210 */ /* 0x010fc60007f3e0ff */
[----:B------:R-:W4:Y:S01]  /*111e0*/  LDL R11, [R1+0x1ac] ;  /* 0x0001ac00010b7983 */ /* 0x000f220000100800 */
[----:B0-----:R-:W-:Y:S02]  /*111f0*/  PRMT R15, RZ, 0x7610, R15 ;  /* 0x00007610ff0f7816 */ /* 0x001fe4000000000f */
[----:B----4-:R-:W-:-:S05]  /*11200*/  IADD3.X R11, R11, R0, RZ, P1, !PT ;  /* 0x000000000b0b7210 */ /* 0x010fca0000ffe4ff */
[----:B------:R0:W4:Y:S04]  /*11210*/  @!P0 LDG.E.U16 R15, desc[UR8][R10.64] ;  /* 0x000000080a0f8981 */ /* 0x000128000c1e1500 */
[----:B------:R1:W-:Y:S01]  /*11220*/  STS.U16 [R12+UR4+0x1100], R16 ;  /* 0x001100100c007988 */ /* 0x0003e20008000404 */
[----:B0-----:R-:W-:-:S03]  /*11230*/  IADD3 R10, P1, R20, R2, RZ ;  /* 0x00000002140a7210 */ /* 0x001fc60007f3e0ff */
[----:B-1----:R-:W3:Y:S02]  /*11240*/  LDL R16, [R1+0x4f8] ;  /* 0x0004f80001107983 */ /* 0x002ee40000100800 */
[----:B------:R-:W-:Y:S02]  /*11250*/  IMAD.X R11, R21, 0x1, R0, P1 ;  /* 0x00000001150b7824 */ /* 0x000fe400008e0600 */
[----:B----4-:R0:W-:Y:S04]  /*11260*/  STL [R1+0x1c], R15 ;  /* 0x00001c0f01007387 */ /* 0x0101e80000100800 */
[----:B0-----:R-:W4:Y:S04]  /*11270*/  LDL R15, [R1+0x4a4] ;  /* 0x0004a400010f7983 */ /* 0x001f280000100800 */
[----:B------:R0:W-:Y:S02]  /*11280*/  STL.64 [R1+0x900], R20 ;  /* 0x0009001401007387 */ /* 0x0001e40000100a00 */
[----:B0-----:R-:W-:-:S02]  /*11290*/  PRMT R20, RZ, 0x7610, R20 ;  /* 0x00007610ff147816 */ /* 0x001fc40000000014 */
[----:B------:R-:W2:Y:S04]  /*112a0*/  LDL R21, [R1+0x4b8] ;  /* 0x0004b80001157983 */ /* 0x000ea80000100800 */
[----:B------:R-:W3:Y:S04]  /*112b0*/  @!P0 LDG.E.U16 R20, desc[UR8][R10.64] ;  /* 0x000000080a148981 */ /* 0x000ee8000c1e1500 */
[----:B------:R-:W4:Y:S01]  /*112c0*/  LDL R11, [R1+0x524] ;  /* 0x00052400010b7983 */ /* 0x000f220000100800 */
[----:B------:R-:W-:-:S03]  /*112d0*/  PRMT R14, RZ, 0x7610, R14 ;  /* 0x00007610ff0e7816 */ /* 0x000fc6000000000e */
[----:B---3--:R0:W-:Y:S01]  /*112e0*/  STL [R1+0x14], R20 ;  /* 0x0000141401007387 */ /* 0x0081e20000100800 */
[----:B----4-:R-:W-:-:S03]  /*112f0*/  IADD3 R10, P1, R11, R2, RZ ;  /* 0x000000020b0a7210 */ /* 0x010fc60007f3e0ff */
[----:B------:R1:W-:Y:S02]  /*11300*/  STS.U16 [R12+UR4+0x1d00], R6 ;  /* 0x001d00060c007988 */ /* 0x0003e40008000404 */
[----:B------:R-:W-:Y:S02]  /*11310*/  IMAD.X R11, R16, 0x1, R0, P1 ;  /* 0x00000001100b7824 */ /* 0x000fe400008e0600 */
[----:B0-----:R-:W3:Y:S04]  /*11320*/  LDL R20, [R1+0x474] ;  /* 0x0004740001147983 */ /* 0x001ee80000100800 */
[----:B------:R0:W4:Y:S01]  /*11330*/  @!P0 LDG.E.U16 R14, desc[UR8][R10.64] ;  /* 0x000000080a0e8981 */ /* 0x000122000c1e1500 */
[----:B-1----:R-:W-:-:S03]  /*11340*/  PRMT R6, RZ, 0x7610, R6 ;  /* 0x00007610ff067816 */ /* 0x002fc60000000006 */
[----:B------:R-:W3:Y:S04]  /*11350*/  LDL R16, [R1+0x464] ;  /* 0x0004640001107983 */ /* 0x000ee80000100800 */
[----:B------:R-:W0:Y:S02]  /*11360*/  LDL R11, [R1+0x4e4] ;  /* 0x0004e400010b7983 */ /* 0x000e240000100800 */
[----:B0-----:R-:W-:-:S05]  /*11370*/  IADD3 R10, P1, R11, R2, RZ ;  /* 0x000000020b0a7210 */ /* 0x001fca0007f3e0ff */
[----:B--2---:R-:W-:-:S05]  /*11380*/  IMAD.X R11, R21, 0x1, R0, P1 ;  /* 0x00000001150b7824 */ /* 0x004fca00008e0600 */
[----:B------:R-:W2:Y:S04]  /*11390*/  @!P0 LDG.E.U16 R6, desc[UR8][R10.64] ;  /* 0x000000080a068981 */ /* 0x000ea8000c1e1500 */
[----:B----4-:R0:W-:Y:S04]  /*113a0*/  STL [R1+0x10], R14 ;  /* 0x0000100e01007387 */ /* 0x0101e80000100800 */
[----:B------:R1:W-:Y:S04]  /*113b0*/  STS.U16 [R12+UR4+0x900], R27 ;  /* 0x0009001b0c007988 */ /* 0x0003e80008000404 */
[----:B0-----:R-:W4:Y:S04]  /*113c0*/  LDL R14, [R1+0x430] ;  /* 0x00043000010e7983 */ /* 0x001f280000100800 */
[----:B------:R-:W4:Y:S01]  /*113d0*/  LDL.LU R21, [R1+0x58] ;  /* 0x0000580001157983 */ /* 0x000f220000300800 */
[----:B-1----:R-:W-:-:S03]  /*113e0*/  PRMT R27, RZ, 0x7610, R27 ;  /* 0x00007610ff1b7816 */ /* 0x002fc6000000001b */
[----:B------:R-:W-:Y:S04]  /*113f0*/  STS.U16 [R12+UR4+0x2100], R7 ;  /* 0x002100070c007988 */ /* 0x000fe80008000404 */
[----:B--2---:R0:W-:Y:S02]  /*11400*/  STL [R1+0xc], R6 ;  /* 0x00000c0601007387 */ /* 0x0041e40000100800 */
[----:B0-----:R-:W-:Y:S02]  /*11410*/  IADD3 R6, P1, R15, R2, RZ ;  /* 0x000000020f067210 */ /* 0x001fe40007f3e0ff */
[----:B------:R-:W-:Y:S01]  /*11420*/  PRMT R13, RZ, 0x7610, R13 ;  /* 0x00007610ff0d7816 */ /* 0x000fe2000000000d */
[----:B------:R-:W2:Y:S02]  /*11430*/  LDL R15, [R1+0x3f0] ;  /* 0x0003f000010f7983 */ /* 0x000ea40000100800 */
[----:B---3--:R-:W-:-:S05]  /*11440*/  IMAD.X R7, R20, 0x1, R0, P1 ;  /* 0x0000000114077824 */ /* 0x008fca00008e0600 */
[----:B------:R0:W3:Y:S02]  /*11450*/  @!P0 LDG.E.U16 R27, desc[UR8][R6.64] ;  /* 0x00000008061b8981 */ /* 0x0000e4000c1e1500 */
[----:B0-----:R-:W-:-:S05]  /*11460*/  IADD3 R6, P1, R16, R2, RZ ;  /* 0x0000000210067210 */ /* 0x001fca0007f3e0ff */
[----:B----4-:R-:W-:-:S05]  /*11470*/  IMAD.X R7, R14, 0x1, R0, P1 ;  /* 0x000000010e077824 */ /* 0x010fca00008e0600 */
[----:B------:R-:W4:Y:S01]  /*11480*/  @!P0 LDG.E.U16 R13, desc[UR8][R6.64] ;  /* 0x00000008060d8981 */ /* 0x000f22000c1e1500 */
[----:B------:R-:W0:Y:S03]  /*11490*/  S2R R4, SR_TID.X ;  /* 0x0000000000047919 */ /* 0x000e260000002100 */
[----:B---3--:R1:W-:Y:S04]  /*114a0*/  STL [R1+0xcf4], R27 ;  /* 0x000cf41b01007387 */ /* 0x0083e80000100800 */
[----:B------:R-:W3:Y:S04]  /*114b0*/  LDL R20, [R1+0x1e4] ;  /* 0x0001e40001147983 */ /* 0x000ee80000100800 */
[----:B-1----:R-:W2:Y:S04]  /*114c0*/  LDL R27, [R1+0x424] ;  /* 0x00042400011b7983 */ /* 0x002ea80000100800 */
[----:B------:R-:W3:Y:S04]  /*114d0*/  LDL.LU R14, [R1+0x50] ;  /* 0x00005000010e7983 */ /* 0x000ee80000300800 */
[----:B------:R-:W3:Y:S01]  /*114e0*/  LDL.LU R7, [R1+0x74] ;  /* 0x0000740001077983 */ /* 0x000ee20000300800 */
[----:B0-----:R-:W-:-:S05]  /*114f0*/  LOP3.LUT R4, R4, 0x3f, RZ, 0xc0, !PT ;  /* 0x0000003f04047812 */ /* 0x001fca00078ec0ff */
[----:B------:R-:W-:Y:S01]  /*11500*/  IMAD.SHL.U32 R4, R4, 0x2, RZ ;  /* 0x0000000204047824 */ /* 0x000fe200078e00ff */
[----:B------:R-:W-:Y:S04]  /*11510*/  STS.U16 [R12+UR4+0x500], R26 ;  /* 0x0005001a0c007988 */ /* 0x000fe80008000404 */
[----:B------:R-:W-:Y:S01]  /*11520*/  LOP3.LUT R16, R4, 0x30, RZ, 0x3c, !PT ;  /* 0x0000003004107812 */ /* 0x000fe200078e3cff */
[----:B------:R-:W-:Y:S04]  /*11530*/  STS.U16 [R12+UR4+0x100], R18 ;  /* 0x000100120c007988 */ /* 0x000fe80008000404 */
[----:B------:R-:W-:Y:S04]  /*11540*/  STS.U16 [R12+UR4+0xd00], R17 ;  /* 0x000d00110c007988 */ /* 0x000fe80008000404 */
[----:B------:R-:W-:Y:S04]  /*11550*/  STS.U16 [R12+UR4+0x1500], R3 ;  /* 0x001500030c007988 */ /* 0x000fe80008000404 */
[----:B------:R-:W-:Y:S04]  /*11560*/  STS.U16 [R12+UR4+0x1900], R5 ;  /* 0x001900050c007988 */ /* 0x000fe80008000404 */
[----:B------:R0:W-:Y:S04]  /*11570*/  STS.U16 [R12+UR4+0x2500], R8 ;  /* 0x002500080c007988 */ /* 0x0001e80008000404 */
[----:B----4-:R1:W-:Y:S01]  /*11580*/  STL [R1+0xcf8], R13 ;  /* 0x000cf80d01007387 */ /* 0x0103e20000100800 */
[----:B0-----:R-:W-:-:S03]  /*11590*/  PRMT R12, RZ, 0x7610, R12 ;  /* 0x00007610ff0c7816 */ /* 0x001fc6000000000c */
[----:B-1----:R-:W4:Y:S01]  /*115a0*/  LDL R13, [R1+0x3e4] ;  /* 0x0003e400010d7983 */ /* 0x002f220000100800 */
[----:B--2---:R-:W-:-:S03]  /*115b0*/  IADD3 R6, P1, R27, R2, RZ ;  /* 0x000000021b067210 */ /* 0x004fc60007f3e0ff */
[----:B------:R-:W2:Y:S04]  /*115c0*/  LDL R27, [R1+0x1c8] ;  /* 0x0001c800011b7983 */ /* 0x000ea80000100800 */
[----:B---3--:R0:W-:Y:S02]  /*115d0*/  STS.U16 [R16+UR4+0x2980], R7 ;  /* 0x0029800710007988 */ /* 0x0081e40008000404 */
[----:B0-----:R-:W-:Y:S02]  /*115e0*/  IMAD.X R7, R15, 0x1, R0, P1 ;  /* 0x000000010f077824 */ /* 0x001fe400008e0600 */
[----:B------:R-:W3:Y:S04]  /*115f0*/  LDL.LU R15, [R1+0x4c] ;  /* 0x00004c00010f7983 */ /* 0x000ee80000300800 */
[----:B------:R4:W2:Y:S04]  /*11600*/  @!P0 LDG.E.U16 R12, desc[UR8][R6.64] ;  /* 0x00000008060c8981 */ /* 0x0008a8000c1e1500 */
[----:B------:R-:W3:Y:S01]  /*11610*/  LDL.LU R7, [R1+0x6c] ;  /* 0x00006c0001077983 */ /* 0x000ee20000300800 */
[----:B------:R-:W-:-:S02]  /*11620*/  PRMT R10, RZ, 0x7610, R10 ;  /* 0x00007610ff0a7816 */ /* 0x000fc4000000000a */
[----:B----4-:R-:W-:Y:S01]  /*11630*/  IADD3 R6, P1, R13, R2, RZ ;  /* 0x000000020d067210 */ /* 0x010fe20007f3e0ff */
[----:B--2---:R-:W-:Y:S04]  /*11640*/  STL [R1+0xcfc], R12 ;  /* 0x000cfc0c01007387 */ /* 0x004fe80000100800 */
[----:B---3--:R0:W-:Y:S02]  /*11650*/  STS.U16 [R16+UR4+0x2d80], R7 ;  /* 0x002d800710007988 */ /* 0x0081e40008000404 */
[----:B0-----:R-:W-:-:S05]  /*11660*/  IMAD.X R7, R20, 0x1, R0, P1 ;  /* 0x0000000114077824 */ /* 0x001fca00008e0600 */
[----:B------:R-:W2:Y:S04]  /*11670*/  @!P0 LDG.E.U16 R10, desc[UR8][R6.64] ;  /* 0x00000008060a8981 */ /* 0x000ea8000c1e1500 */
[----:B------:R-:W3:Y:S01]  /*11680*/  LDL R7, [R1+0x3c4] ;  /* 0x0003c40001077983 */ /* 0x000ee20000100800 */
[----:B------:R-:W-:-:S03]  /*11690*/  PRMT R11, RZ, 0x7610, R11 ;  /* 0x00007610ff0b7816 */ /* 0x000fc6000000000b */
[----:B------:R-:W-:Y:S04]  /*116a0*/  STS.U16 [R16+UR4+0x3180], R21 ;  /* 0x0031801510007988 */ /* 0x000fe80008000404 */
[----:B--2---:R0:W-:Y:S04]  /*116b0*/  STL [R1+0xd00], R10 ;  /* 0x000d000a01007387 */ /* 0x0041e80000100800 */
[----:B------:R-:W2:Y:S01]  /*116c0*/  LDL R13, [R1+0x1a8] ;  /* 0x0001a800010d7983 */ /* 0x000ea20000100800 */
[----:B---3--:R-:W-:-:S03]  /*116d0*/  IADD3 R6, P1, R7, R2, RZ ;  /* 0x0000000207067210 */ /* 0x008fc60007f3e0ff */
[----:B0-----:R-:W3:Y:S02]  /*116e0*/  LDL R10, [R1+0x57c] ;  /* 0x00057c00010a7983 */ /* 0x001ee40000100800 */
[----:B------:R-:W-:Y:S02]  /*116f0*/  IMAD.X R7, R27, 0x1, R0, P1 ;  /* 0x000000011b077824 */ /* 0x000fe400008e0600 */
[----:B------:R-:W4:Y:S04]  /*11700*/  LDL.LU R21, [R1+0x530] ;  /* 0x0005300001157983 */ /* 0x000f280000300800 */
[----:B------:R-:W4:Y:S04]  /*11710*/  LDL.LU R20, [R1+0x55c] ;  /* 0x00055c0001147983 */ /* 0x000f280000300800 */
[----:B------:R-:W4:Y:S04]  /*11720*/  LDL.LU R27, [R1+0x24] ;  /* 0x00002400011b7983 */ /* 0x000f280000300800 */
[----:B------:R-:W2:Y:S04]  /*11730*/  @!P0 LDG.E.U16 R11, desc[UR8][R6.64] ;  /* 0x00000008060b8981 */ /* 0x000ea8000c1e1500 */
[----:B------:R-:W3:Y:S04]  /*11740*/  LDL.LU R6, [R1+0x54] ;  /* 0x0000540001067983 */ /* 0x000ee80000300800 */
[----:B------:R-:W4:Y:S04]  /*11750*/  LDL R7, [R1+0x3a4] ;  /* 0x0003a40001077983 */ /* 0x000f280000100800 */
[----:B--2---:R-:W-:Y:S04]  /*11760*/  STL [R1+0xd04], R11 ;  /* 0x000d040b01007387 */ /* 0x004fe80000100800 */
[----:B---3--:R4:W-:Y:S02]  /*11770*/  STS.U16 [R16+UR4+0x3580], R6 ;  /* 0x0035800610007988 */ /* 0x0089e40008000404 */
[----:B----4-:R-:W-:-:S02]  /*11780*/  IADD3 R6, P1, R7, R2, RZ ;  /* 0x0000000207067210 */ /* 0x010fc40007f3e0ff */
[----:B------:R-:W2:Y:S01]  /*11790*/  LDL R7, [R1+0x208] ;  /* 0x0002080001077983 */ /* 0x000ea20000100800 */
[----:B------:R-:W-:Y:S02]  /*117a0*/  PRMT R3, RZ, 0x7610, R3 ;  /* 0x00007610ff037816 */ /* 0x000fe40000000003 */
[----:B------:R-:W-:Y:S01]  /*117b0*/  PRMT R11, RZ, 0x7610, R11 ;  /* 0x00007610ff0b7816 */ /* 0x000fe2000000000b */
[----:B--2---:R-:W-:-:S05]  /*117c0*/  IMAD.X R7, R7, 0x1, R0, P1 ;  /* 0x0000000107077824 */ /* 0x004fca00008e0600 */
[----:B------:R0:W2:Y:S02]  /*117d0*/  @!P0 LDG.E.U16 R3, desc[UR8][R6.64] ;  /* 0x0000000806038981 */ /* 0x0000a4000c1e1500 */
[----:B0-----:R-:W-:-:S05]  /*117e0*/  IADD3 R6, P1, R10, R2, RZ ;  /* 0x000000020a067210 */ /* 0x001fca0007f3e0ff */
[----:B------:R-:W-:-:S05]  /*117f0*/  IMAD.X R7, R13, 0x1, R0, P1 ;  /* 0x000000010d077824 */ /* 0x000fca00008e0600 */
[----:B------:R0:W3:Y:S04]  /*11800*/  @!P0 LDG.E.U16 R11, desc[UR8][R6.64] ;  /* 0x00000008060b8981 */ /* 0x0000e8000c1e1500 */
[----:B------:R1:W-:Y:S01]  /*11810*/  STS.U16 [R16+UR4+0x3980], R14 ;  /* 0x0039800e10007988 */ /* 0x0003e20008000404 */
[----:B0-----:R-:W-:-:S03]  /*11820*/  IADD3 R6, P1, R20, R2, RZ ;  /* 0x0000000214067210 */ /* 0x001fc60007f3e0ff */
[----:B------:R-:W-:Y:S02]  /*11830*/  STS.U16 [R16+UR4+0x3d80], R15 ;  /* 0x003d800f10007988 */ /* 0x000fe40008000404 */
[----:B------:R-:W-:Y:S01]  /*11840*/  IMAD.X R7, R21, 0x1, R0, P1 ;  /* 0x0000000115077824 */ /* 0x000fe200008e0600 */
[----:B------:R-:W-:-:S06]  /*11850*/  PRMT R12, RZ, 0x7610, R12 ;  /* 0x00007610ff0c7816 */ /* 0x000fcc000000000c */
[----:B------:R-:W4:Y:S04]  /*11860*/  @!P0 LDG.E.U16 R12, desc[UR8][R6.64] ;  /* 0x00000008060c8981 */ /* 0x000f28000c1e1500 */
[----:B--2---:R-:W-:Y:S04]  /*11870*/  STL [R1+0xd08], R3 ;  /* 0x000d080301007387 */ /* 0x004fe80000100800 */
[----:B------:R-:W2:Y:S04]  /*11880*/  LDL R10, [R1+0x4f0] ;  /* 0x0004f000010a7983 */ /* 0x000ea80000100800 */
[----:B-1----:R-:W2:Y:S04]  /*11890*/  LDL R14, [R1+0x4dc] ;  /* 0x0004dc00010e7983 */ /* 0x002ea80000100800 */
[----:B------:R-:W2:Y:S04]  /*118a0*/  LDL R13, [R1+0x4b0] ;  /* 0x0004b000010d7983 */ /* 0x000ea80000100800 */
[----:B---3--:R0:W-:Y:S04]  /*118b0*/  STL [R1+0x8], R11 ;  /* 0x0000080b01007387 */ /* 0x0081e80000100800 */
[----:B0-----:R-:W3:Y:S04]  /*118c0*/  LDL R11, [R1+0x49c] ;  /* 0x00049c00010b7983 */ /* 0x001ee80000100800 */
[----:B------:R-:W3:Y:S04]  /*118d0*/  LDL.LU R15, [R1+0x20] ;  /* 0x00002000010f7983 */ /* 0x000ee80000300800 */
[----:B------:R0:W-:Y:S04]  /*118e0*/  STL.64 [R1+0x908], R20 ;  /* 0x0009081401007387 */ /* 0x0001e80000100a00 */
[----:B0-----:R-:W2:Y:S01]  /*118f0*/  LDL R21, [R1+0x51c] ;  /* 0x00051c0001157983 */ /* 0x001ea20000100800 */
[----:B------:R-:W-:-:S03]  /*11900*/  PRMT R3, RZ, 0x7610, R3 ;  /* 0x00007610ff037816 */ /* 0x000fc60000000003 */
[----:B----4-:R0:W-:Y:S04]  /*11910*/  STL [R1+0x4], R12 ;  /* 0x0000040c01007387 */ /* 0x0101e80000100800 */
[----:B0-----:R-:W4:Y:S01]  /*11920*/  LDL R12, [R1+0x468] ;  /* 0x00046800010c7983 */ /* 0x001f220000100800 */
[----:B--2---:R-:W-:-:S05]  /*11930*/  IADD3 R6, P1, R21, R2, RZ ;  /* 0x0000000215067210 */ /* 0x004fca0007f3e0ff */
[----:B------:R-:W-:Y:S02]  /*11940*/  IMAD.X R7, R10, 0x1, R0, P1 ;  /* 0x000000010a077824 */ /* 0x000fe400008e0600 */
[----:B------:R-:W2:Y:S04]  /*11950*/  LDL R10, [R1+0x45c] ;  /* 0x00045c00010a7983 */ /* 0x000ea80000100800 */
[----:B------:R0:W2:Y:S04]  /*11960*/  @!P0 LDG.E.U16 R3, desc[UR8][R6.64] ;  /* 0x0000000806038981 */ /* 0x0000a8000c1e1500 */
[----:B------:R1:W-:Y:S01]  /*11970*/  STS.U16 [R16+UR4+0x580], R29 ;  /* 0x0005801d10007988 */ /* 0x0003e20008000404 */
[----:B0-----:R-:W-:-:S02]  /*11980*/  IADD3 R6, P1, R14, R2, RZ ;  /* 0x000000020e067210 */ /* 0x001fc40007f3e0ff */
[----:B-1----:R-:W-:-:S03]  /*11990*/  PRMT R29, RZ, 0x7610, R29 ;  /* 0x00007610ff1d7816 */ /* 0x002fc6000000001d */
[----:B------:R-:W-:-:S05]  /*119a0*/  IMAD.X R7, R13, 0x1, R0, P1 ;  /* 0x000000010d077824 */ /* 0x000fca00008e0600 */
[----:B------:R3:W2:Y:S04]  /*119b0*/  @!P0 LDG.E.U16 R29, desc[UR8][R6.64] ;  /* 0x00000008061d8981 */ /* 0x0006a8000c1e1500 */
[----:B------:R0:W-:Y:S01]  /*119c0*/  STS.U16 [R16+UR4+0x980], R25 ;  /* 0x0009801910007988 */ /* 0x0001e20008000404 */
[----:B---3--:R-:W-:Y:S02]  /*119d0*/  IADD3 R6, P1, R11, R2, RZ ;  /* 0x000000020b067210 */ /* 0x008fe40007f3e0ff */
[----:B0-----:R-:W-:-:S03]  /*119e0*/  PRMT R25, RZ, 0x7610, R25 ;  /* 0x00007610ff197816 */ /* 0x001fc60000000019 */
[----:B----4-:R-:W-:-:S05]  /*119f0*/  IMAD.X R7, R12, 0x1, R0, P1 ;  /* 0x000000010c077824 */ /* 0x010fca00008e0600 */
[----:B------:R0:W3:Y:S04]  /*11a00*/  @!P0 LDG.E.U16 R25, desc[UR8][R6.64] ;  /* 0x0000000806198981 */ /* 0x0000e8000c1e1500 */
[----:B--2---:R1:W-:Y:S04]  /*11a10*/  STL [R1], R3 ;  /* 0x0000000301007387 */ /* 0x0043e80000100800 */
[----:B-1----:R-:W2:Y:S01]  /*11a20*/  LDL R3, [R1+0x428] ;  /* 0x0004280001037983 */ /* 0x002ea20000100800 */
[----:B0-----:R-:W-:-:S03]  /*11a30*/  IADD3 R6, P1, R10, R2, RZ ;  /* 0x000000020a067210 */ /* 0x001fc60007f3e0ff */
[----:B------:R0:W-:Y:S02]  /*11a40*/  STS.U16 [R16+UR4+0xd80], R23 ;  /* 0x000d801710007988 */ /* 0x0001e40008000404 */
[----:B0-----:R-:W-:Y:S02]  /*11a50*/  PRMT R23, RZ, 0x7610, R23 ;  /* 0x00007610ff177816 */ /* 0x001fe40000000017 */
[----:B------:R-:W-:Y:S04]  /*11a60*/  STL [R1+0xcdc], R29 ;  /* 0x000cdc1d01007387 */ /* 0x000fe80000100800 */
[----:B------:R-:W4:Y:S04]  /*11a70*/  LDL R11, [R1+0x41c] ;  /* 0x00041c00010b7983 */ /* 0x000f280000100800 */
[----:B------:R-:W4:Y:S04]  /*11a80*/  LDL R14, [R1+0x3e8] ;  /* 0x0003e800010e7983 */ /* 0x000f280000100800 */
[----:B---3--:R0:W-:Y:S04]  /*11a90*/  STL [R1+0xce0], R25 ;  /* 0x000ce01901007387 */ /* 0x0081e80000100800 */
[----:B------:R-:W3:Y:S04]  /*11aa0*/  LDL R10, [R1+0x3e0] ;  /* 0x0003e000010a7983 */ /* 0x000ee80000100800 */
[----:B0-----:R-:W3:Y:S01]  /*11ab0*/  LDL R25, [R1+0x1dc] ;  /* 0x0001dc0001197983 */ /* 0x001ee20000100800 */
[----:B--2---:R-:W-:-:S05]  /*11ac0*/  IMAD.X R7, R3, 0x1, R0, P1 ;  /* 0x0000000103077824 */ /* 0x004fca00008e0600 */
[----:B------:R4:W2:Y:S01]  /*11ad0*/  @!P0 LDG.E.U16 R23, desc[UR8][R6.64] ;  /* 0x0000000806178981 */ /* 0x0008a2000c1e1500 */
[----:B------:R-:W-:Y:S02]  /*11ae0*/  PRMT R5, RZ, 0x7610, R5 ;  /* 0x00007610ff057816 */ /* 0x000fe40000000005 */
[----:B----4-:R-:W-:-:S04]  /*11af0*/  IADD3 R6, P1, R11, R2, RZ ;  /* 0x000000020b067210 */ /* 0x010fc80007f3e0ff */
[----:B------:R-:W-:-:S05]  /*11b00*/  IADD3.X R7, R14, R0, RZ, P1, !PT ;  /* 0x000000000e077210 */ /* 0x000fca0000ffe4ff */
[----:B------:R0:W4:Y:S01]  /*11b10*/  @!P0 LDG.E.U16 R5, desc[UR8][R6.64] ;  /* 0x0000000806058981 */ /* 0x000122000c1e1500 */
[----:B---3--:R-:W-:-:S03]  /*11b20*/  IADD3 R14, P1, R10, R2, RZ ;  /* 0x000000020a0e7210 */ /* 0x008fc60007f3e0ff */
[----:B------:R1:W-:Y:S01]  /*11b30*/  STS.U16 [R16+UR4+0x1180], R15 ;  /* 0x0011800f10007988 */ /* 0x0003e20008000404 */
[----:B0-----:R-:W-:Y:S01]  /*11b40*/  PRMT R6, RZ, 0x7610, R6 ;  /* 0x00007610ff067816 */ /* 0x001fe20000000006 */
[----:B-1----:R-:W-:-:S05]  /*11b50*/  IMAD.X R15, R25, 0x1, R0, P1 ;  /* 0x00000001190f7824 */ /* 0x002fca00008e0600 */
[----:B------:R-:W3:Y:S04]  /*11b60*/  @!P0 LDG.E.U16 R6, desc[UR8][R14.64] ;  /* 0x000000080e068981 */ /* 0x000ee8000c1e1500 */
[----:B--2---:R-:W-:Y:S04]  /*11b70*/  STL [R1+0xce4], R23 ;  /* 0x000ce41701007387 */ /* 0x004fe80000100800 */
[----:B------:R-:W2:Y:S04]  /*11b80*/  LDL R13, [R1+0x3c0] ;  /* 0x0003c000010d7983 */ /* 0x000ea80000100800 */
[----:B------:R-:W2:Y:S04]  /*11b90*/  LDL R3, [R1+0x1d0] ;  /* 0x0001d00001037983 */ /* 0x000ea80000100800 */
[----:B------:R-:W2:Y:S04]  /*11ba0*/  LDL.LU R21, [R1+0x528] ;  /* 0x0005280001157983 */ /* 0x000ea80000300800 */
[----:B------:R-:W2:Y:S04]  /*11bb0*/  LDL.LU R20, [R1+0x554] ;  /* 0x0005540001147983 */ /* 0x000ea80000300800 */
[----:B------:R-:W2:Y:S04]  /*11bc0*/  LDL R12, [R1+0x3a0] ;  /* 0x0003a000010c7983 */ /* 0x000ea80000100800 */
[----:B------:R-:W2:Y:S01]  /*11bd0*/  LDL R11, [R1+0x210] ;  /* 0x00021000010b7983 */ /* 0x000ea20000100800 */
[----:B------:R-:W-:-:S02]  /*11be0*/  PRMT R7, RZ, 0x7610, R7 ;  /* 0x00007610ff077816 */ /* 0x000fc40000000007 */
[----:B------:R-:W-:Y:S01]  /*11bf0*/  PRMT R8, RZ, 0x7610, R8 ;  /* 0x00007610ff087816 */ /* 0x000fe20000000008 */
[----:B----4-:R0:W-:Y:S04]  /*11c00*/  STL [R1+0xce8], R5 ;  /* 0x000ce80501007387 */ /* 0x0101e80000100800 */
[----:B------:R-:W4:Y:S04]  /*11c10*/  LDL R10, [R1+0x578] ;  /* 0x00057800010a7983 */ /* 0x000f280000100800 */
[----:B0-----:R-:W4:Y:S04]  /*11c20*/  LDL R5, [R1+0x1a4] ;  /* 0x0001a40001057983 */ /* 0x001f280000100800 */
[----:B---3--:R-:W-:Y:S01]  /*11c30*/  STL [R1+0xcec], R6 ;  /* 0x000cec0601007387 */ /* 0x008fe20000100800 */
[----:B--2---:R-:W-:-:S05]  /*11c40*/  IADD3 R14, P1, R13, R2, RZ ;  /* 0x000000020d0e7210 */ /* 0x004fca0007f3e0ff */
[----:B------:R-:W-:Y:S02]  /*11c50*/  IMAD.X R15, R3, 0x1, R0, P1 ;  /* 0x00000001030f7824 */ /* 0x000fe400008e0600 */
[----:B------:R-:W2:Y:S04]  /*11c60*/  LDL.LU R3, [R1+0xa8] ;  /* 0x0000a80001037983 */ /* 0x000ea80000300800 */
[----:B------:R0:W3:Y:S02]  /*11c70*/  @!P0 LDG.E.U16 R7, desc[UR8][R14.64] ;  /* 0x000000080e078981 */ /* 0x0000e4000c1e1500 */
[----:B0-----:R-:W-:-:S05]  /*11c80*/  IADD3 R14, P1, R12, R2, RZ ;  /* 0x000000020c0e7210 */ /* 0x001fca0007f3e0ff */
[----:B------:R-:W-:-:S05]  /*11c90*/  IMAD.X R15, R11, 0x1, R0, P1 ;  /* 0x000000010b0f7824 */ /* 0x000fca00008e0600 */
[----:B------:R4:W2:Y:S04]  /*11ca0*/  @!P0 LDG.E.U16 R8, desc[UR8][R14.64] ;  /* 0x000000080e088981 */ /* 0x0008a8000c1e1500 */
[----:B------:R0:W-:Y:S01]  /*11cb0*/  STS.U16 [R16+UR4+0x2180], R19 ;  /* 0x0021801310007988 */ /* 0x0001e20008000404 */
[----:B----4-:R-:W-:Y:S02]  /*11cc0*/  IADD3 R14, P1, R10, R2, RZ ;  /* 0x000000020a0e7210 */ /* 0x010fe40007f3e0ff */
[----:B0-----:R-:W-:-:S03]  /*11cd0*/  PRMT R19, RZ, 0x7610, R19 ;  /* 0x00007610ff137816 */ /* 0x001fc60000000013 */
[----:B------:R-:W-:Y:S01]  /*11ce0*/  IMAD.X R15, R5, 0x1, R0, P1 ;  /* 0x00000001050f7824 */ /* 0x000fe200008e0600 */
[----:B------:R-:W-:Y:S04]  /*11cf0*/  STS.U16 [R16+UR4+0x180], R27 ;  /* 0x0001801b10007988 */ /* 0x000fe80008000404 */
[----:B------:R0:W4:Y:S02]  /*11d00*/  @!P0 LDG.E.U16 R19, desc[UR8][R14.64] ;  /* 0x000000080e138981 */ /* 0x000124000c1e1500 */
[----:B0-----:R-:W-:-:S05]  /*11d10*/  IADD3 R14, P1, R20, R2, RZ ;  /* 0x00000002140e7210 */ /* 0x001fca0007f3e0ff */
[----:B------:R-:W-:Y:S01]  /*11d20*/  IMAD.X R15, R21, 0x1, R0, P1 ;  /* 0x00000001150f7824 */ /* 0x000fe200008e0600 */
[----:B------:R-:W-:Y:S01]  /*11d30*/  LOP3.LUT R4, R4, 0x40, RZ, 0x3c, !PT ;  /* 0x0000004004047812 */ /* 0x000fe200078e3cff */
[----:B------:R-:W-:Y:S04]  /*11d40*/  STS.U16 [R16+UR4+0x1580], R28 ;  /* 0x0015801c10007988 */ /* 0x000fe80008000404 */
[----:B------:R-:W-:Y:S04]  /*11d50*/  STS.U16 [R16+UR4+0x1980], R24 ;  /* 0x0019801810007988 */ /* 0x000fe80008000404 */
[----:B------:R-:W-:Y:S04]  /*11d60*/  STS.U16 [R16+UR4+0x1d80], R22 ;  /* 0x001d801610007988 */ /* 0x000fe80008000404 */
[----:B------:R-:W-:Y:S04]  /*11d70*/  STS.U16 [R16+UR4+0x2580], R9 ;  /* 0x0025800910007988 */ /* 0x000fe80008000404 */
[----:B---3--:R-:W-:Y:S04]  /*11d80*/  STL [R1+0xcf0], R7 ;  /* 0x000cf00701007387 */ /* 0x008fe80000100800 */
[----:B------:R-:W3:Y:S04]  /*11d90*/  LDL.LU R29, [R1+0x9c] ;  /* 0x00009c00011d7983 */ /* 0x000ee80000300800 */
[----:B------:R-:W4:Y:S04]  /*11da0*/  LDL.LU R11, [R1+0x8c] ;  /* 0x00008c00010b7983 */ /* 0x000f280000300800 */
[----:B--2---:R0:W-:Y:S04]  /*11db0*/  STL [R1+0xd0c], R8 ;  /* 0x000d0c0801007387 */ /* 0x0041e80000100800 */
[----:B------:R-:W2:Y:S04]  /*11dc0*/  LDL R25, [R1+0x4d4] ;  /* 0x0004d40001197983 */ /* 0x000ea80000100800 */
[----:B------:R-:W3:Y:S04]  /*11dd0*/  LDL R23, [R1+0x4a8] ;  /* 0x0004a80001177983 */ /* 0x000ee80000100800 */
[----:B------:R-:W4:Y:S04]  /*11de0*/  LDL R10, [R1+0x494] ;  /* 0x00049400010a7983 */ /* 0x000f280000100800 */
[----:B0-----:R-:W4:Y:S04]  /*11df0*/  LDL R8, [R1+0x460] ;  /* 0x0004600001087983 */ /* 0x001f280000100800 */
[----:B------:R-:W4:Y:S04]  /*11e00*/  LDL.LU R12, [R1+0x84] ;  /* 0x00008400010c7983 */ /* 0x000f280000300800 */
[----:B------:R-:W4:Y:S04]  /*11e10*/  LDL.LU R13, [R1+0x70] ;  /* 0x00007000010d7983 */ /* 0x000f280000300800 */
[----:B------:R-:W4:Y:S04]  /*11e20*/  LDL.LU R27, [R1+0x60] ;  /* 0x00006000011b7983 */ /* 0x000f280000300800 */
[----:B------:R0:W-:Y:S04]  /*11e30*/  STL.64 [R1+0x910], R20 ;  /* 0x0009101401007387 */ /* 0x0001e80000100a00 */
[----:B------:R-:W4:Y:S04]  /*11e40*/  LDL R7, [R1+0x454] ;  /* 0x0004540001077983 */ /* 0x000f280000100800 */
[----:B------:R-:W4:Y:S04]  /*11e50*/  LDL R6, [R1+0x420] ;  /* 0x0004200001067983 */ /* 0x000f280000100800 */
[----:B0-----:R-:W2:Y:S04]  /*11e60*/  LDL R20, [R1+0x514] ;  /* 0x0005140001147983 */ /* 0x001ea80000100800 */
[----:B------:R-:W3:Y:S04]  /*11e70*/  LDL R21, [R1+0x4e8] ;  /* 0x0004e80001157983 */ /* 0x000ee80000100800 */
[----:B------:R-:W4:Y:S04]  /*11e80*/  LDL R5, [R1+0x414] ;  /* 0x0004140001057983 */ /* 0x000f280000100800 */
[----:B------:R0:W-:Y:S04]  /*11e90*/  STS.U16 [R4+UR4+0x2a00], R3 ;  /* 0x002a000304007988 */ /* 0x0001e80008000404 */
[----:B0-----:R-:W4:Y:S01]  /*11ea0*/  LDL R3, [R1+0x214] ;  /* 0x0002140001037983 */ /* 0x001f220000100800 */
[----:B------:R-:W-:-:S06]  /*11eb0*/  PRMT R17, RZ, 0x7610, R17 ;  /* 0x00007610ff117816 */ /* 0x000fcc0000000011 */
[----:B------:R2:W4:Y:S01]  /*11ec0*/  @!P0 LDG.E.U16 R17, desc[UR8][R14.64] ;  /* 0x000000080e118981 */ /* 0x000522000c1e1500 */
[----:B------:R-:W-:Y:S02]  /*11ed0*/  PRMT R9, RZ, 0x7610, R9 ;  /* 0x00007610ff097816 */ /* 0x000fe40000000009 */
[----:B------:R-:W-:Y:S02]  /*11ee0*/  PRMT R16, RZ, 0x7610, R16 ;  /* 0x00007610ff107816 */ /* 0x000fe40000000010 */
[----:B------:R-:W-:Y:S02]  /*11ef0*/  PRMT R18, RZ, 0x7610, R18 ;  /* 0x00007610ff127816 */ /* 0x000fe40000000012 */
[----:B------:R-:W-:Y:S02]  /*11f00*/  PRMT R22, RZ, 0x7610, R22 ;  /* 0x00007610ff167816 */ /* 0x000fe40000000016 */
[----:B------:R-:W-:Y:S02]  /*11f10*/  PRMT R24, RZ, 0x7610, R24 ;  /* 0x00007610ff187816 */ /* 0x000fe40000000018 */
[----:B--2---:R-:W-:-:S05]  /*11f20*/  IADD3 R14, P1, R20, R2, RZ ;  /* 0x00000002140e7210 */ /* 0x004fca0007f3e0ff */
[----:B---3--:R-:W-:-:S05]  /*11f30*/  IMAD.X R15, R21, 0x1, R0, P1 ;  /* 0x00000001150f7824 */ /* 0x008fca00008e0600 */
[----:B------:R0:W2:Y:S02]  /*11f40*/  @!P0 LDG.E.U16 R9, desc[UR8][R14.64] ;  /* 0x000000080e098981 */ /* 0x0000a4000c1e1500 */
[----:B0-----:R-:W-:-:S05]  /*11f50*/  IADD3 R14, P1, R25, R2, RZ ;  /* 0x00000002190e7210 */ /* 0x001fca0007f3e0ff */
[----:B------:R-:W-:-:S05]  /*11f60*/  IMAD.X R15, R23, 0x1, R0, P1 ;  /* 0x00000001170f7824 */ /* 0x000fca00008e0600 */
[----:B------:R4:W3:Y:S02]  /*11f70*/  @!P0 LDG.E.U16 R16, desc[UR8][R14.64] ;  /* 0x000000080e108981 */ /* 0x0008e4000c1e1500 */
[----:B----4-:R-:W-:-:S05]  /*11f80*/  IADD3 R14, P1, R10, R2, RZ ;  /* 0x000000020a0e7210 */ /* 0x010fca0007f3e0ff */
[----:B------:R-:W-:-:S05]  /*11f90*/  IMAD.X R15, R8, 0x1, R0, P1 ;  /* 0x00000001080f7824 */ /* 0x000fca00008e0600 */
[----:B------:R0:W4:Y:S02]  /*11fa0*/  @!P0 LDG.E.U16 R18, desc[UR8][R14.64] ;  /* 0x000000080e128981 */ /* 0x000124000c1e1500 */
[----:B0-----:R-:W-:-:S05]  /*11fb0*/  IADD3 R14, P1, R7, R2, RZ ;  /* 0x00000002070e7210 */ /* 0x001fca0007f3e0ff */
[----:B------:R-:W-:-:S05]  /*11fc0*/  IMAD.X R15, R6, 0x1, R0, P1 ;  /* 0x00000001060f7824 */ /* 0x000fca00008e0600 */
[----:B------:R0:W4:Y:S02]  /*11fd0*/  @!P0 LDG.E.U16 R22, desc[UR8][R14.64] ;  /* 0x000000080e168981 */ /* 0x000124000c1e1500 */
[----:B0-----:R-:W-:-:S05]  /*11fe0*/  IADD3 R14, P1, R5, R2, RZ ;  /* 0x00000002050e7210 */ /* 0x001fca0007f3e0ff */
[----:B------:R-:W-:-:S05]  /*11ff0*/  IMAD.X R15, R3, 0x1, R0, P1 ;  /* 0x00000001030f7824 */ /* 0x000fca00008e0600 */
[----:B------:R0:W4:Y:S04]  /*12000*/  @!P0 LDG.E.U16 R24, desc[UR8][R14.64] ;  /* 0x000000080e188981 */ /* 0x000128000c1e1500 */
[----:B------:R-:W0:Y:S04]  /*12010*/  LDL R15, [R1+0x3dc] ;  /* 0x0003dc00010f7983 */ /* 0x000e280000100800 */
[----:B------:R-:W-:Y:S04]  /*12020*/  STS.U16 [R4+UR4+0x2e00], R29 ;  /* 0x002e001d04007988 */ /* 0x000fe80008000404 */
[----:B------:R-:W2:Y:S04]  /*12030*/  LDL.LU R8, [R1+0x48] ;  /* 0x0000480001087983 */ /* 0x000ea80000300800 */
[----:B------:R1:W-:Y:S04]  /*12040*/  STS.U16 [R4+UR4+0x3200], R11 ;  /* 0x0032000b04007988 */ /* 0x0003e80008000404 */
[----:B------:R-:W3:Y:S04]  /*12050*/  LDL.LU R3, [R1+0x40] ;  /* 0x0000400001037983 */ /* 0x000ee80000300800 */
[----:B------:R1:W-:Y:S04]  /*12060*/  STS.U16 [R4+UR4+0x3600], R12 ;  /* 0x0036000c04007988 */ /* 0x0003e80008000404 */
[----:B-1----:R-:W4:Y:S04]  /*12070*/  LDL.LU R11, [R1+0x3c] ;  /* 0x00003c00010b7983 */ /* 0x002f280000300800 */
[----:B------:R-:W4:Y:S04]  /*12080*/  LDL.LU R10, [R1+0x38] ;  /* 0x00003800010a7983 */ /* 0x000f280000300800 */
[----:B------:R1:W-:Y:S04]  /*12090*/  STS.U16 [R4+UR4+0x3a00], R13 ;  /* 0x003a000d04007988 */ /* 0x0003e80008000404 */
[----:B------:R-:W4:Y:S04]  /*120a0*/  LDL.LU R12, [R1+0x34] ;  /* 0x00003400010c7983 */ /* 0x000f280000300800 */
[----:B------:R1:W-:Y:S04]  /*120b0*/  STS.U16 [R4+UR4+0x3e00], R27 ;  /* 0x003e001b04007988 */ /* 0x0003e80008000404 */
[----:B-1----:R-:W4:Y:S04]  /*120c0*/  LDL.LU R13, [R1+0x30] ;  /* 0x00003000010d7983 */ /* 0x002f280000300800 */
[----:B------:R-:W4:Y:S04]  /*120d0*/  LDL.LU R27, [R1+0x2c] ;  /* 0x00002c00011b7983 */ /* 0x000f280000300800 */
[----:B------:R-:W4:Y:S04]  /*120e0*/  LDL.LU R20, [R1+0x98] ;  /* 0x0000980001147983 */ /* 0x000f280000300800 */
[----:B------:R-:W4:Y:S04]  /*120f0*/  LDL.LU R21, [R1+0x88] ;  /* 0x0000880001157983 */ /* 0x000f280000300800 */
[----:B------:R-:W4:Y:S04]  /*12100*/  LDL.LU R7, [R1+0x78] ;  /* 0x0000780001077983 */ /* 0x000f280000300800 */
[----:B------:R-:W4:Y:S04]  /*12110*/  LDL.LU R6, [R1+0x64] ;  /* 0x0000640001067983 */ /* 0x000f280000300800 */
[----:B------:R-:W4:Y:S04]  /*12120*/  LDL.LU R5, [R1+0x1c] ;  /* 0x00001c0001057983 */ /* 0x000f280000300800 */
[----:B------:R-:W4:Y:S04]  /*12130*/  LDL.LU R23, [R1+0x14] ;  /* 0x0000140001177983 */ /* 0x000f280000300800 */
[----:B------:R-:W4:Y:S04]  /*12140*/  LDL.LU R25, [R1+0x10] ;  /* 0x0000100001197983 */ /* 0x000f280000300800 */
[----:B------:R-:W4:Y:S01]  /*12150*/  LDL.LU R29, [R1+0xc] ;  /* 0x00000c00011d7983 */ /* 0x000f220000300800 */
[----:B0-----:R-:W-:-:S03]  /*12160*/  IADD3 R14, P1, R15, R2, RZ ;  /* 0x000000020f0e7210 */ /* 0x001fc60007f3e0ff */
[----:B------:R-:W2:Y:S01]  /*12170*/  LDL R15, [R1+0x1d4] ;  /* 0x0001d400010f7983 */ /* 0x000ea20000100800 */
[----:B------:R-:W-:Y:S01]  /*12180*/  PRMT R26, RZ, 0x7610, R26 ;  /* 0x00007610ff1a7816 */ /* 0x000fe2000000001a */
[----:B--2---:R-:W-:-:S05]  /*12190*/  IMAD.X R15, R15, 0x1, R0, P1 ;  /* 0x000000010f0f7824 */ /* 0x004fca00008e0600 */
[----:B------:R0:W2:Y:S04]  /*121a0*/  @!P0 LDG.E.U16 R26, desc[UR8][R14.64] ;  /* 0x000000080e1a8981 */ /* 0x0000a8000c1e1500 */
[----:B------:R-:W3:Y:S04]  /*121b0*/  LDL.LU R14, [R1+0x44] ;  /* 0x00004400010e7983 */ /* 0x000ee80000300800 */
[----:B------:R-:W0:Y:S04]  /*121c0*/  LDL R15, [R1+0x3bc] ;  /* 0x0003bc00010f7983 */ /* 0x000e280000100800 */
[----:B---3--:R0:W-:Y:S02]  /*121d0*/  STS.U16 [R4+UR4+0x200], R14 ;  /* 0x0002000e04007988 */ /* 0x0081e40008000404 */
[----:B0-----:R-:W-:-:S02]  /*121e0*/  IADD3 R14, P1, R15, R2, RZ ;  /* 0x000000020f0e7210 */ /* 0x001fc40007f3e0ff */
[----:B------:R-:W3:Y:S01]  /*121f0*/  LDL R15, [R1+0x1d8] ;  /* 0x0001d800010f7983 */ /* 0x000ee20000100800 */
[----:B------:R-:W0:Y:S01]  /*12200*/  S2R R4, SR_TID.X ;  /* 0x0000000000047919 */ /* 0x000e220000002100 */
[----:B------:R-:W-:Y:S02]  /*12210*/  PRMT R28, RZ, 0x7610, R28 ;  /* 0x00007610ff1c7816 */ /* 0x000fe4000000001c */
[----:B------:R1:W-:Y:S04]  /*12220*/  STL [R1+0xb58], R2 ;  /* 0x000b580201007387 */ /* 0x0003e80000100800 */
[----:B-1----:R-:W2:Y:S04]  /*12230*/  LDL.LU R2, [R1+0xac] ;  /* 0x0000ac0001027983 */ /* 0x002ea80000300800 */
[----:B------:R1:W-:Y:S01]  /*12240*/  STL [R1+0x6fc], R0 ;  /* 0x0006fc0001007387 */ /* 0x0003e20000100800 */
[----:B0-----:R-:W-:-:S05]  /*12250*/  LOP3.LUT R4, R4, 0x3f, RZ, 0xc0, !PT ;  /* 0x0000003f04047812 */ /* 0x001fca00078ec0ff */
[----:B------:R-:W-:Y:S02]  /*12260*/  IMAD.SHL.U32 R4, R4, 0x2, RZ ;  /* 0x0000000204047824 */ /* 0x000fe400078e00ff */
[----:B---3--:R-:W-:Y:S02]  /*12270*/  IMAD.X R15, R15, 0x1, R0, P1 ;  /* 0x000000010f0f7824 */ /* 0x008fe400008e0600 */
[----:B-1----:R-:W3:Y:S04]  /*12280*/  LDL.LU R0, [R1+0xb8] ;  /* 0x0000b80001007983 */ /* 0x002ee80000300800 */
[----:B------:R0:W2:Y:S02]  /*12290*/  @!P0 LDG.E.U16 R28, desc[UR8][R14.64] ;  /* 0x000000080e1c8981 */ /* 0x0000a4000c1e1500 */
[----:B0-----:R-:W-:-:S02]  /*122a0*/  LOP3.LUT R14, R4, 0x40, RZ, 0x3c, !PT ;  /* 0x00000040040e7812 */ /* 0x001fc400078e3cff */
[----:B------:R-:W3:Y:S04]  /*122b0*/  LDL.LU R4, [R1+0x28] ;  /* 0x0000280001047983 */ /* 0x000ee80000300800 */
[----:B------:R-:W2:Y:S04]  /*122c0*/  LDL.LU R15, [R1+0x18] ;  /* 0x00001800010f7983 */ /* 0x000ea80000300800 */
[----:B------:R0:W-:Y:S04]  /*122d0*/  STS.U16 [R14+UR4+0x600], R8 ;  /* 0x000600080e007988 */ /* 0x0001e80008000404 */
[----:B------:R1:W-:Y:S04]  /*122e0*/  STS.U16 [R14+UR4+0xa00], R3 ;  /* 0x000a00030e007988 */ /* 0x0003e80008000404 */
[----:B----4-:R4:W-:Y:S04]  /*122f0*/  STS.U16 [R14+UR4+0xe00], R11 ;  /* 0x000e000b0e007988 */ /* 0x0109e80008000404 */
[----:B0-----:R-:W2:Y:S04]  /*12300*/  LDL.LU R8, [R1+0xd0c] ;  /* 0x000d0c0001087983 */ /* 0x001ea80000300800 */
[----:B-1----:R-:W2:Y:S04]  /*12310*/  LDL.LU R3, [R1+0xd08] ;  /* 0x000d080001037983 */ /* 0x002ea80000300800 */
[----:B----4-:R-:W4:Y:S04]  /*12320*/  LDL.LU R11, [R1+0xd04] ;  /* 0x000d0400010b7983 */ /* 0x010f280000300800 */
[----:B------:R0:W-:Y:S04]  /*12330*/  STS.U16 [R14+UR4+0x1200], R10 ;  /* 0x0012000a0e007988 */ /* 0x0001e80008000404 */
[----:B------:R1:W-:Y:S04]  /*12340*/  STS.U16 [R14+UR4+0x1600], R12 ;  /* 0x0016000c0e007988 */ /* 0x0003e80008000404 */
[----:B0-----:R-:W4:Y:S04]  /*12350*/  LDL.LU R10, [R1+0xd00] ;  /* 0x000d0000010a7983 */ /* 0x001f280000300800 */
[----:B-1----:R-:W4:Y:S04]  /*12360*/  LDL.LU R12, [R1+0xcfc] ;  /* 0x000cfc00010c7983 */ /* 0x002f280000300800 */
[----:B------:R0:W-:Y:S04]  /*12370*/  STS.U16 [R14+UR4+0x1a00], R13 ;  /* 0x001a000d0e007988 */ /* 0x0001e80008000404 */
[----:B------:R1:W-:Y:S04]  /*12380*/  STS.U16 [R14+UR4+0x1e00], R27 ;  /* 0x001e001b0e007988 */ /* 0x0003e80008000404 */
[----:B0-----:R-:W4:Y:S04]  /*12390*/  LDL.LU R13, [R1+0xcf8] ;  /* 0x000cf800010d7983 */ /* 0x001f280000300800 */
[----:B-1----:R-:W4:Y:S04]  /*123a0*/  LDL.LU R27, [R1+0xcf4] ;  /* 0x000cf400011b7983 */ /* 0x002f280000300800 */
[----:B---3--:R0:W-:Y:S02]  /*123b0*/  STS.U16 [R14+UR4+0x2200], R4 ;  /* 0x002200040e007988 */ /* 0x0081e40008000404 */
[----:B0-----:R-:W0:Y:S02]  /*123c0*/  S2R R4, SR_TID.X ;  /* 0x0000000000047919 */ /* 0x001e240000002100 */
[----:B--2---:R1:W-:Y:S01]  /*123d0*/  STS.U16 [R14+UR4+0x2600], R15 ;  /* 0x0026000f0e007988 */ /* 0x0043e20008000404 */
[----:B0-----:R-:W-:-:S05]  /*123e0*/  LOP3.LUT R4, R4, 0x3f, RZ, 0xc0, !PT ;  /* 0x0000003f04047812 */ /* 0x001fca00078ec0ff */
[----:B------:R-:W-:-:S05]  /*123f0*/  IMAD.SHL.U32 R4, R4, 0x2, RZ ;  /* 0x0000000204047824 */ /* 0x000fca00078e00ff */
[----:B-1----:R-:W-:-:S05]  /*12400*/  LOP3.LUT R14, R4, 0x50, RZ, 0x3c, !PT ;  /* 0x00000050040e7812 */ /* 0x002fca00078e3cff */
[----:B------:R0:W-:Y:S04]  /*12410*/  STS.U16 [R14+UR4+0x3a80], R7 ;  /* 0x003a80070e007988 */ /* 0x0001e80008000404 */
[----:B------:R1:W-:Y:S04]  /*12420*/  STS.U16 [R14+UR4+0x3e80], R6 ;  /* 0x003e80060e007988 */ /* 0x0003e80008000404 */
[----:B------:R2:W-:Y:S04]  /*12430*/  STS.U16 [R14+UR4+0x280], R5 ;  /* 0x000280050e007988 */ /* 0x0005e80008000404 */
[----:B0-----:R-:W3:Y:S04]  /*12440*/  LDL.LU R7, [R1+0xc0] ;  /* 0x0000c00001077983 */ /* 0x001ee80000300800 */
[----:B-1----:R-:W3:Y:S04]  /*12450*/  LDL.LU R6, [R1+0xb4] ;  /* 0x0000b40001067983 */ /* 0x002ee80000300800 */
[----:B--2---:R-:W2:Y:S04]  /*12460*/  LDL.LU R5, [R1+0xa4] ;  /* 0x0000a40001057983 */ /* 0x004ea80000300800 */
[----:B------:R0:W-:Y:S04]  /*12470*/  STS.U16 [R14+UR4+0x680], R23 ;  /* 0x000680170e007988 */ /* 0x0001e80008000404 */
[----:B------:R1:W-:Y:S04]  /*12480*/  STS.U16 [R14+UR4+0xa80], R25 ;  /* 0x000a80190e007988 */ /* 0x0003e80008000404 */
[----:B------:R4:W-:Y:S04]  /*12490*/  STS.U16 [R14+UR4+0xe80], R29 ;  /* 0x000e801d0e007988 */ /* 0x0009e80008000404 */
[----:B0-----:R-:W2:Y:S04]  /*124a0*/  LDL.LU R23, [R1+0x94] ;  /* 0x0000940001177983 */ /* 0x001ea80000300800 */
[----:B-1----:R-:W2:Y:S04]  /*124b0*/  LDL.LU R25, [R1+0x80] ;  /* 0x0000800001197983 */ /* 0x002ea80000300800 */
[----:B----4-:R-:W4:Y:S04]  /*124c0*/  LDL.LU R29, [R1+0x68] ;  /* 0x00006800011d7983 */ /* 0x010f280000300800 */
[----:B------:R0:W-:Y:S02]  /*124d0*/  STS.U16 [R14+UR4+0x3680], R21 ;  /* 0x003680150e007988 */ /* 0x0001e40008000404 */
[----:B0-----:R-:W0:Y:S02]  /*124e0*/  S2R R21, SR_TID.X ;  /* 0x0000000000157919 */ /* 0x001e240000002100 */
[----:B------:R0:W-:Y:S04]  /*124f0*/  STS.U16 [R14+UR4+0x1a80], R12 ;  /* 0x001a800c0e007988 */ /* 0x0001e80008000404 */
[----:B------:R-:W-:Y:S04]  /*12500*/  STS.U16 [R14+UR4+0x1e80], R10 ;  /* 0x001e800a0e007988 */ /* 0x000fe80008000404 */
[----:B------:R1:W-:Y:S04]  /*12510*/  STS.U16 [R14+UR4+0x1680], R13 ;  /* 0x0016800d0e007988 */ /* 0x0003e80008000404 */
[----:B------:R1:W-:Y:S04]  /*12520*/  STS.U16 [R14+UR4+0x2680], R3 ;  /* 0x002680030e007988 */ /* 0x0003e80008000404 */
[----:B------:R-:W-:Y:S01]  /*12530*/  STS.U16 [R14+UR4+0x2a80], R0 ;  /* 0x002a80000e007988 */ /* 0x000fe20008000404 */
[----:B0-----:R-:W-:-:S02]  /*12540*/  SHF.R.S32.HI R12, RZ, 0x2, R21 ;  /* 0x00000002ff0c7819 */ /* 0x001fc40000011415 */
[C---:B-1----:R-:W-:Y:S02]  /*12550*/  LOP3.LUT R13, R21.reuse, 0x7, RZ, 0xc0, !PT ;  /* 0x00000007150d7812 */ /* 0x042fe400078ec0ff */
[----:B------:R-:W-:Y:S01]  /*12560*/  SGXT R10, R12, 0x1 ;  /* 0x000000010c0a781a */ /* 0x000fe20000000200 */
[----:B------:R-:W-:Y:S01]  /*12570*/  IMAD.SHL.U32 R12, R21, 0x20, RZ ;  /* 0x00000020150c7824 */ /* 0x000fe200078e00ff */
[----:B------:R-:W-:Y:S02]  /*12580*/  STS.U16 [R14+UR4+0x2e80], R2 ;  /* 0x002e80020e007988 */ /* 0x000fe40008000404 */
[----:B------:R-:W-:Y:S01]  /*12590*/  LOP3.LUT R3, R10, 0x90, RZ, 0xc0, !PT ;  /* 0x000000900a037812 */ /* 0x000fe200078ec0ff */
[----:B------:R-:W-:Y:S01]  /*125a0*/  IMAD R13, R13, 0x90, RZ ;  /* 0x000000900d0d7824 */ /* 0x000fe200078e02ff */
[----:B------:R-:W-:Y:S01]  /*125b0*/  STS.U16 [R14+UR4+0x3280], R20 ;  /* 0x003280140e007988 */ /* 0x000fe20008000404 */
[----:B------:R-:W-:-:S03]  /*125c0*/  SHF.L.U32 R10, R21, 0x1, RZ ;  /* 0x00000001150a7819 */ /* 0x000fc600000006ff */
[----:B------:R-:W-:Y:S04]  /*125d0*/  STS.U16 [R14+UR4+0x1280], R27 ;  /* 0x0012801b0e007988 */ /* 0x000fe80008000404 */
[----:B------:R0:W-:Y:S04]  /*125e0*/  STS.U16 [R14+UR4+0x2280], R11 ;  /* 0x0022800b0e007988 */ /* 0x0001e80008000404 */
[----:B0-----:R-:W4:Y:S01]  /*125f0*/  LDL.LU R14, [R1+0xc4] ;  /* 0x0000c400010e7983 */ /* 0x001f220000300800 */
[----:B------:R-:W-:-:S03]  /*12600*/  LOP3.LUT R11, R3, 0x60, R12, 0xf8, !PT ;  /* 0x00000060030b7812 */ /* 0x000fc600078ef80c */
[----:B------:R-:W4:Y:S01]  /*12610*/  LDL.LU R27, [R1+0xbc] ;  /* 0x0000bc00011b7983 */ /* 0x000f220000300800 */
[----:B------:R-:W-:-:S03]  /*12620*/  LOP3.LUT R3, R13, 0x30, R10, 0x78, !PT ;  /* 0x000000300d037812 */ /* 0x000fc600078e780a */
[----:B------:R-:W4:Y:S01]  /*12630*/  LDL.LU R15, [R1+0xb0] ;  /* 0x0000b000010f7983 */ /* 0x000f220000300800 */
[----:B------:R-:W-:Y:S01]  /*12640*/  LOP3.LUT R11, R11, 0x10, R10, 0x78, !PT ;  /* 0x000000100b0b7812 */ /* 0x000fe200078e780a */
[----:B------:R-:W-:Y:S02]  /*12650*/  IMAD.SHL.U32 R13, R21, 0x10, RZ ;  /* 0x00000010150d7824 */ /* 0x000fe400078e00ff */
[----:B------:R-:W4:Y:S01]  /*12660*/  LDL.LU R0, [R1+0xa0] ;  /* 0x0000a00001007983 */ /* 0x000f220000300800 */
[----:B------:R-:W-:-:S03]  /*12670*/  LOP3.LUT R10, R4, 0x60, RZ, 0x3c, !PT ;  /* 0x00000060040a7812 */ /* 0x000fc600078e3cff */
[----:B------:R-:W4:Y:S04]  /*12680*/  LDL.LU R2, [R1+0x90] ;  /* 0x0000900001027983 */ /* 0x000f280000300800 */
[----:B------:R-:W4:Y:S04]  /*12690*/  LDL.LU R20, [R1+0x7c] ;  /* 0x00007c0001147983 */ /* 0x000f280000300800 */
[----:B------:R-:W4:Y:S04]  /*126a0*/  LDL.LU R21, [R1+0x5c] ;  /* 0x00005c0001157983 */ /* 0x000f280000300800 */
[----:B------:R-:W4:Y:S01]  /*126b0*/  LDL.LU R4, [R1+0x8] ;  /* 0x0000080001047983 */ /* 0x000f220000300800 */
[----:B------:R-:W0:Y:S01]  /*126c0*/  S2UR UR6, SR_CgaCtaId ;  /* 0x00000000000679c3 */ /* 0x000e220000008800 */
[----:B------:R-:W-:Y:S01]  /*126d0*/  UMOV UR5, 0x400 ;  /* 0x0000040000057882 */ /* 0x000fe20000000000 */
[----:B------:R-:W-:-:S02]  /*126e0*/  LOP3.LUT R13, R13, 0x100, RZ, 0xc0, !PT ;  /* 0x000001000d0d7812 */ /* 0x000fc400078ec0ff */
[----:B------:R-:W-:Y:S02]  /*126f0*/  LOP3.LUT R3, R3, 0x400, R12, 0xf8, !PT ;  /* 0x0000040003037812 */ /* 0x000fe400078ef80c */
[----:B------:R-:W4:Y:S01]  /*12700*/  LDL.LU R12, [R1] ;  /* 0x00000000010c7983 */ /* 0x000f220000300800 */
[----:B0-----:R-:W-:-:S06]  /*12710*/  ULEA UR5, UR6, UR5, 0x18 ;  /* 0x0000000506057291 */ /* 0x001fcc000f8ec03f */
[----:B------:R-:W-:Y:S02]  /*12720*/  IADD3 R13, R11, UR5, R13 ;  /* 0x000000050b0d7c10 */ /* 0x000fe4000fffe00d */
[----:B------:R-:W4:Y:S04]  /*12730*/  LDL.LU R11, [R1+0x4] ;  /* 0x00000400010b7983 */ /* 0x000f280000300800 */
[----:B---3--:R0:W-:Y:S04]  /*12740*/  STS.U16 [R10+UR4+0x2b00], R7 ;  /* 0x002b00070a007988 */ /* 0x0081e80008000404 */
[----:B------:R1:W-:Y:S04]  /*12750*/  STS.U16 [R10+UR4+0x2f00], R6 ;  /* 0x002f00060a007988 */ /* 0x0003e80008000404 */
[----:B--2---:R2:W-:Y:S04]  /*12760*/  STS.U16 [R10+UR4+0x3300], R5 ;  /* 0x003300050a007988 */ /* 0x0045e80008000404 */
[----:B0-----:R-:W3:Y:S04]  /*12770*/  LDL.LU R7, [R1+0xcf0] ;  /* 0x000cf00001077983 */ /* 0x001ee80000300800 */
[----:B-1----:R-:W3:Y:S04]  /*12780*/  LDL.LU R6, [R1+0xcec] ;  /* 0x000cec0001067983 */ /* 0x002ee80000300800 */
[----:B--2---:R-:W2:Y:S04]  /*12790*/  LDL.LU R5, [R1+0xce8] ;  /* 0x000ce80001057983 */ /* 0x004ea80000300800 */
[----:B------:R-:W-:Y:S04]  /*127a0*/  STL [R1+0x130], R13 ;  /* 0x0001300d01007387 */ /* 0x000fe80000100800 */
[----:B------:R0:W-:Y:S04]  /*127b0*/  STS.U16 [R10+UR4+0x3700], R23 ;  /* 0x003700170a007988 */ /* 0x0001e80008000404 */
[----:B------:R1:W-:Y:S04]  /*127c0*/  STS.U16 [R10+UR4+0x3b00], R25 ;  /* 0x003b00190a007988 */ /* 0x0003e80008000404 */
[----:B----4-:R4:W-:Y:S04]  /*127d0*/  STS.U16 [R10+UR4+0x3f00], R29 ;  /* 0x003f001d0a007988 */ /* 0x0109e80008000404 */
[----:B0-----:R-:W2:Y:S04]  /*127e0*/  LDL.LU R23, [R1+0xce4] ;  /* 0x000ce40001177983 */ /* 0x001ea80000300800 */
[----:B-1----:R-:W2:Y:S04]  /*127f0*/  LDL.LU R25, [R1+0xce0] ;  /* 0x000ce00001197983 */ /* 0x002ea80000300800 */
[----:B----4-:R-:W4:Y:S04]  /*12800*/  LDL.LU R29, [R1+0xcdc] ;  /* 0x000cdc00011d7983 */ /* 0x010f280000300800 */
[----:B------:R-:W-:Y:S04]  /*12810*/  STS.U16 [R10+UR4+0x2700], R8 ;  /* 0x002700080a007988 */ /* 0x000fe80008000404 */
[----:B------:R0:W-:Y:S02]  /*12820*/  STS.U16 [R10+UR4+0x300], R4 ;  /* 0x000300040a007988 */ /* 0x0001e40008000404 */
[----:B0-----:R-:W0:Y:S02]  /*12830*/  S2R R4, SR_TID.X ;  /* 0x0000000000047919 */ /* 0x001e240000002100 */
[----:B------:R-:W-:Y:S04]  /*12840*/  STS.U16 [R10+UR4+0xb00], R12 ;  /* 0x000b000c0a007988 */ /* 0x000fe80008000404 */
[----:B------:R1:W-:Y:S01]  /*12850*/  STS.U16 [R10+UR4+0x700], R11 ;  /* 0x0007000b0a007988 */ /* 0x0003e20008000404 */
[----:B0-----:R-:W-:-:S05]  /*12860*/  LOP3.LUT R4, R4, 0x3f, RZ, 0xc0, !PT ;  /* 0x0000003f04047812 */ /* 0x001fca00078ec0ff */
[----:B------:R-:W-:-:S05]  /*12870*/  IMAD.SHL.U32 R4, R4, 0x2, RZ ;  /* 0x0000000204047824 */ /* 0x000fca00078e00ff */
[----:B-1----:R-:W-:Y:S01]  /*12880*/  LOP3.LUT R11, R4, 0x70, RZ, 0x3c, !PT ;  /* 0x00000070040b7812 */ /* 0x002fe200078e3cff */
[----:B---3--:R-:W-:Y:S04]  /*12890*/  STS.U16 [R10+UR4+0x2300], R7 ;  /* 0x002300070a007988 */ /* 0x008fe80008000404 */
[----:B------:R-:W-:Y:S04]  /*128a0*/  STS.U16 [R10+UR4+0x1f00], R6 ;  /* 0x001f00060a007988 */ /* 0x000fe80008000404 */
[----:B--2---:R-:W-:Y:S04]  /*128b0*/  STS.U16 [R10+UR4+0x1b00], R5 ;  /* 0x001b00050a007988 */ /* 0x004fe80008000404 */
[----:B------:R-:W-:Y:S04]  /*128c0*/  STS.U16 [R10+UR4+0x1700], R23 ;  /* 0x001700170a007988 */ /* 0x000fe80008000404 */
[----:B------:R-:W-:Y:S04]  /*128d0*/  STS.U16 [R10+UR4+0x1300], R25 ;  /* 0x001300190a007988 */ /* 0x000fe80008000404 */
[----:B----4-:R0:W-:Y:S04]  /*128e0*/  STS.U16 [R10+UR4+0xf00], R29 ;  /* 0x000f001d0a007988 */ /* 0x0101e80008000404 */
[----:B------:R-:W-:Y:S04]  /*128f0*/  STS.U16 [R11+UR4+0x2780], R14 ;  /* 0x0027800e0b007988 */ /* 0x000fe80008000404 */
        /* <DEDUP_REMOVED lines=14> */
[----:B------:R-:W-:Y:S01]  /*129e0*/  STS.U16 [R11+UR4+0x2380], R28 ;  /* 0x0023801c0b007988 */ /* 0x000fe20008000404 */
[----:B------:R-:W-:Y:S01]  /*129f0*/  BAR.SYNC.DEFER_BLOCKING 0x0 ;  /* 0x0000000000007b1d */ /* 0x000fe20000010000 */
[----:B0-----:R-:W-:-:S05]  /*12a00*/  IMAD.MOV.U32 R10, RZ, RZ, R13 ;  /* 0x000000ffff0a7224 */ /* 0x001fca00078e000d */
[----:B------:R-:W0:Y:S04]  /*12a10*/  LDSM.16.M88.4 R12, [R3+UR5] ;  /* 0x00000005030c783b */ /* 0x000e280008000200 */
[----:B------:R-:W-:Y:S04]  /*12a20*/  LDSM.16.M88.4 R24, [R3+UR5+0x1000] ;  /* 0x001000050318783b */ /* 0x000fe80008000200 */
[----:B------:R-:W-:Y:S04]  /*12a30*/  STL [R1+0xcd8], R10 ;  /* 0x000cd80a01007387 */ /* 0x000fe80000100800 */
[----:B------:R-:W-:Y:S04]  /*12a40*/  LDSM.16.MT88.4 R4, [R10+0x4000] ;  /* 0x004000000a04783b */ /* 0x000fe80000004200 */
[----:B------:R-:W-:Y:S01]  /*12a50*/  LDSM.16.M88.4 R16, [R3+UR5+0x2000] ;  /* 0x002000050310783b */ /* 0x000fe20008000200 */
[----:B0-----:R-:W-:-:S02]  /*12a60*/  IMAD.MOV.U32 R2, RZ, RZ, R12 ;  /* 0x000000ffff027224 */ /* 0x001fc400078e000c */
[----:B------:R-:W-:Y:S02]  /*12a70*/  IMAD.MOV.U32 R0, RZ, RZ, R13 ;  /* 0x000000ffff007224 */ /* 0x000fe400078e000d */
[----:B------:R-:W-:Y:S02]  /*12a80*/  IMAD.MOV.U32 R23, RZ, RZ, R14 ;  /* 0x000000ffff177224 */ /* 0x000fe400078e000e */
[----:B------:R-:W-:Y:S02]  /*12a90*/  IMAD.MOV.U32 R22, RZ, RZ, R15 ;  /* 0x000000ffff167224 */ /* 0x000fe400078e000f */
[----:B------:R-:W0:Y:S04]  /*12aa0*/  LDSM.16.M88.4 R12, [R3+UR5+0x800] ;  /* 0x00080005030c783b */ /* 0x000e280008000200 */
[----:B------:R1:W-:Y:S04]  /*12ab0*/  STL.64 [R1+0xcd0], R22 ;  /* 0x000cd01601007387 */ /* 0x0003e80000100a00 */
[----:B------:R-:W2:Y:S04]  /*12ac0*/  LDL.LU.64 R20, [R1+0x620] ;  /* 0x0006200001147983 */ /* 0x000ea80000300a00 */
[----:B-1----:R-:W2:Y:S01]  /*12ad0*/  LDL.LU.64 R22, [R1+0x628] ;  /* 0x0006280001167983 */ /* 0x002ea20000300a00 */
[----:B0-----:R-:W-:-:S02]  /*12ae0*/  IMAD.MOV.U32 R9, RZ, RZ, R12 ;  /* 0x000000ffff097224 */ /* 0x001fc400078e000c */
[----:B------:R-:W-:Y:S01]  /*12af0*/  IMAD.MOV.U32 R8, RZ, RZ, R13 ;  /* 0x000000ffff087224 */ /* 0x000fe200078e000d */
[----:B------:R-:W-:Y:S04]  /*12b00*/  STL.64 [R1+0x58], R14 ;  /* 0x0000580e01007387 */ /* 0x000fe80000100a00 */
[----:B------:R0:W-:Y:S01]  /*12b10*/  STL.64 [R1+0xcb8], R24 ;  /* 0x000cb81801007387 */ /* 0x0001e20000100a00 */
[----:B------:R-:W-:-:S03]  /*12b20*/  IMAD.MOV.U32 R29, RZ, RZ, R26 ;  /* 0x000000ffff1d7224 */ /* 0x000fc600078e001a */
[----:B------:R-:W-:Y:S01]  /*12b30*/  LDSM.16.M88.4 R12, [R3+UR5+0x1800] ;  /* 0x00180005030c783b */ /* 0x000fe20008000200 */
[----:B0-----:R-:W-:Y:S02]  /*12b40*/  IMAD.MOV.U32 R24, RZ, RZ, R9 ;  /* 0x000000ffff187224 */ /* 0x001fe400078e0009 */
[----:B------:R-:W-:Y:S02]  /*12b50*/  IMAD.MOV.U32 R25, RZ, RZ, R8 ;  /* 0x000000ffff197224 */ /* 0x000fe400078e0008 */
[----:B------:R-:W0:Y:S04]  /*12b60*/  LDSM.16.M88.4 R8, [R3+UR5+0x2800] ;  /* 0x002800050308783b */ /* 0x000e280008000200 */
[----:B------:R1:W-:Y:S04]  /*12b70*/  STL.64 [R1+0xcc8], R24 ;  /* 0x000cc81801007387 */ /* 0x0003e80000100a00 */
[----:B------:R-:W-:Y:S01]  /*12b80*/  STL [R1+0xca0], R29 ;  /* 0x000ca01d01007387 */ /* 0x000fe20000100800 */
[----:B-1----:R-:W-:-:S02]  /*12b90*/  IMAD.MOV.U32 R24, RZ, RZ, R2 ;  /* 0x000000ffff187224 */ /* 0x002fc400078e0002 */
[----:B------:R-:W-:Y:S01]  /*12ba0*/  IMAD.MOV.U32 R25, RZ, RZ, R0 ;  /* 0x000000ffff197224 */ /* 0x000fe200078e0000 */
[----:B0-----:R-:W-:Y:S01]  /*12bb0*/  MOV R2, R8 ;  /* 0x0000000800027202 */ /* 0x001fe20000000f00 */
[----:B------:R-:W-:Y:S01]  /*12bc0*/  STL.64 [R1+0x88], R10 ;  /* 0x0000880a01007387 */ /* 0x000fe20000100a00 */
[----:B------:R-:W-:-:S03]  /*12bd0*/  IMAD.MOV.U32 R0, RZ, RZ, R9 ;  /* 0x000000ffff007224 */ /* 0x000fc600078e0009 */
[----:B------:R-:W0:Y:S04]  /*12be0*/  LDSM.16.M88.4 R8, [R3+UR5+0x3000] ;  /* 0x003000050308783b */ /* 0x000e280008000200 */
[----:B0-----:R0:W-:Y:S04]  /*12bf0*/  STL.64 [R1+0xa8], R10 ;  /* 0x0000a80a01007387 */ /* 0x0011e80000100a00 */
[----:B0-----:R-:W3:Y:S04]  /*12c00*/  LDL.LU R10, [R1+0xcd8] ;  /* 0x000cd800010a7983 */ /* 0x001ee80000300800 */
[----:B------:R-:W-:Y:S04]  /*12c10*/  STL.64 [R1+0x38], R14 ;  /* 0x0000380e01007387 */ /* 0x000fe80000100a00 */
[----:B------:R-:W-:Y:S04]  /*12c20*/  STL.64 [R1+0xcc0], R12 ;  /* 0x000cc00c01007387 */ /* 0x000fe80000100a00 */
[----:B------:R-:W0:Y:S01]  /*12c30*/  LDSM.16.M88.4 R12, [R3+UR5+0x3800] ;  /* 0x00380005030c783b */ /* 0x000e220008000200 */
[----:B------:R-:W-:-:S02]  /*12c40*/  IMAD.MOV.U32 R28, RZ, RZ, R27 ;  /* 0x000000ffff1c7224 */ /* 0x000fc400078e001b */
[----:B------:R-:W-:Y:S02]  /*12c50*/  IMAD.MOV.U32 R27, RZ, RZ, R8 ;  /* 0x000000ffff1b7224 */ /* 0x000fe400078e0008 */
[----:B------:R-:W-:Y:S02]  /*12c60*/  IMAD.MOV.U32 R26, RZ, RZ, R9 ;  /* 0x000000ffff1a7224 */ /* 0x000fe400078e0009 */
[----:B0-----:R-:W-:Y:S01]  /*12c70*/  IMAD.MOV.U32 R8, RZ, RZ, R12 ;  /* 0x000000ffff087224 */ /* 0x001fe200078e000c */
[----:B------:R-:W-:Y:S04]  /*12c80*/  STL.64 [R1+0x128], R14 ;  /* 0x0001280e01007387 */ /* 0x000fe80000100a00 */
[----:B------:R0:W-:Y:S02]  /*12c90*/  STL.64 [R1+0x28], R18 ;  /* 0x0000281201007387 */ /* 0x0001e40000100a00 */
[----:B0-----:R-:W-:-:S02]  /*12ca0*/  IMAD.MOV.U32 R19, RZ, RZ, R8 ;  /* 0x000000ffff137224 */ /* 0x001fc400078e0008 */
[----:B------:R-:W-:Y:S01]  /*12cb0*/  STL [R1+0xc28], R3 ;  /* 0x000c280301007387 */ /* 0x000fe20000100800 */
[----:B------:R-:W-:-:S03]  /*12cc0*/  IMAD.MOV.U32 R29, RZ, RZ, R13 ;  /* 0x000000ffff1d7224 */ /* 0x000fc600078e000d */
[----:B------:R-:W4:Y:S04]  /*12cd0*/  LDL.LU.64 R12, [R1+0x610] ;  /* 0x00061000010c7983 */ /* 0x000f280000300a00 */
[----:B------:R-:W4:Y:S04]  /*12ce0*/  LDL.LU.64 R14, [R1+0x618] ;  /* 0x00061800010e7983 */ /* 0x000f280000300a00 */
[----:B---3--:R-:W0:Y:S04]  /*12cf0*/  LDSM.16.MT88.4 R8, [R10+0x4200] ;  /* 0x004200000a08783b */ /* 0x008e280000004200 */
[----:B0-----:R-:W-:Y:S04]  /*12d00*/  STL.64 [R1+0xc78], R10 ;  /* 0x000c780a01007387 */ /* 0x001fe80000100a00 */
[----:B------:R0:W-:Y:S02]  /*12d10*/  STL.64 [R1+0xc70], R8 ;  /* 0x000c700801007387 */ /* 0x0001e40000100a00 */
[----:B0-----:R-:W-:-:S02]  /*12d20*/  IMAD.MOV.U32 R8, RZ, RZ, R19 ;  /* 0x000000ffff087224 */ /* 0x001fc400078e0013 */
[----:B------:R-:W-:-:S05]  /*12d30*/  IMAD.MOV.U32 R9, RZ, RZ, R29 ;  /* 0x000000ffff097224 */ /* 0x000fca00078e001d */
[----:B------:R0:W-:Y:S02]  /*12d40*/  STL.64 [R1+0xc88], R8 ;  /* 0x000c880801007387 */ /* 0x0001e40000100a00 */
[----:B0-----:R-:W-:Y:S02]  /*12d50*/  IMAD.MOV.U32 R8, RZ, RZ, R27 ;  /* 0x000000ffff087224 */ /* 0x001fe400078e001b */
[----:B------:R-:W-:Y:S02]  /*12d60*/  IMAD.MOV.U32 R9, RZ, RZ, R26 ;  /* 0x000000ffff097224 */ /* 0x000fe400078e001a */
[----:B--2---:R-:W-:Y:S03]  /*12d70*/  HMMA.16816.F32.BF16 R24, R4, R24, R20 ;  /* 0x000000180418723c */ /* 0x004fe60000041814 */
[----:B------:R0:W-:Y:S04]  /*12d80*/  STL.64 [R1+0xc98], R8 ;  /* 0x000c980801007387 */ /* 0x0001e80000100a00 */
[----:B------:R-:W2:-:S15]  /*12d90*/  LDL.LU.64 R22, [R1+0xcd0] ;  /* 0x000cd00001167983 */ /* 0x000e9e0000300a00 */
[----:B------:R-:W-:-:S02]  /*12da0*/  NOP ;  /* 0x0000000000007918 */ /* 0x000fc40000000000 */
[----:B------:R-:W-:Y:S02]  /*12db0*/  IMAD.MOV.U32 R20, RZ, RZ, R24 ;  /* 0x000000ffff147224 */ /* 0x000fe400078e0018 */
[----:B------:R-:W-:Y:S02]  /*12dc0*/  IMAD.MOV.U32 R21, RZ, RZ, R25 ;  /* 0x000000ffff157224 */ /* 0x000fe400078e0019 */
[----:B------:R-:W4:Y:S01]  /*12dd0*/  LDL.LU.64 R24, [R1+0xcc8] ;  /* 0x000cc80001187983 */ /* 0x000f220000300a00 */
[----:B0-----:R-:W-:Y:S02]  /*12de0*/  IMAD.MOV.U32 R8, RZ, RZ, R2 ;  /* 0x000000ffff087224 */ /* 0x001fe400078e0002 */
[----:B------:R-:W-:Y:S01]  /*12df0*/  IMAD.MOV.U32 R9, RZ, RZ, R0 ;  /* 0x000000ffff097224 */ /* 0x000fe200078e0000 */
[----:B------:R-:W-:Y:S01]  /*12e00*/  MOV R0, R27 ;  /* 0x0000001b00007202 */ /* 0x000fe20000000f00 */
[----:B------:R-:W-:Y:S01]  /*12e10*/  IMAD.MOV.U32 R2, RZ, RZ, R26 ;  /* 0x000000ffff027224 */ /* 0x000fe200078e001a */
[----:B------:R-:W-:Y:S01]  /*12e20*/  STL.64 [R1+0xc80], R20 ;  /* 0x000c801401007387 */ /* 0x000fe20000100a00 */
[----:B----4-:R-:W-:Y:S03]  /*12e30*/  HMMA.16816.F32.BF16 R24, R4, R24, R12 ;  /* 0x000000180418723c */ /* 0x010fe6000004180c */
[----:B------:R-:W3:-:S15]  /*12e40*/  LDL.LU.64 R12, [R1+0xcc0] ;  /* 0x000cc000010c7983 */ /* 0x000ede0000300a00 */
[----:B------:R-:W-:-:S06]  /*12e50*/  NOP ;  /* 0x0000000000007918 */ /* 0x000fcc0000000000 */
[----:B------:R-:W-:Y:S02]  /*12e60*/  IMAD.MOV.U32 R11, RZ, RZ, R25 ;  /* 0x000000ffff0b7224 */ /* 0x000fe400078e0019 */
[----:B------:R-:W-:Y:S02]  /*12e70*/  IMAD.MOV.U32 R10, RZ, RZ, R26 ;  /* 0x000000ffff0a7224 */ /* 0x000fe400078e001a */
[----:B------:R-:W-:Y:S02]  /*12e80*/  IMAD.MOV.U32 R29, RZ, RZ, R24 ;  /* 0x000000ffff1d7224 */ /* 0x000fe400078e0018 */
[----:B------:R-:W4:Y:S04]  /*12e90*/  LDL.LU.64 R24, [R1+0xcb8] ;  /* 0x000cb80001187983 */ /* 0x000f280000300a00 */
[----:B------:R-:W-:Y:S04]  /*12ea0*/  STL.64 [R1+0xcb0], R10 ;  /* 0x000cb00a01007387 */ /* 0x000fe80000100a00 */
[----:B------:R0:W-:Y:S04]  /*12eb0*/  STL.64 [R1+0xca8], R8 ;  /* 0x000ca80801007387 */ /* 0x0001e80000100a00 */
[----:B0-----:R-:W4:Y:S04]  /*12ec0*/  LDL.LU.64 R8, [R1+0x600] ;  /* 0x0006000001087983 */ /* 0x001f280000300a00 */
[----:B------:R-:W4:Y:S01]  /*12ed0*/  LDL.LU.64 R10, [R1+0x608] ;  /* 0x00060800010a7983 */ /* 0x000f220000300a00 */
[----:B------:R-:W-:-:S02]  /*12ee0*/  IMAD.MOV.U32 R3, RZ, RZ, R27 ;  /* 0x000000ffff037224 */ /* 0x000fc400078e001b */
[----:B----4-:R-:W-:Y:S01]  /*12ef0*/  HMMA.16816.F32.BF16 R24, R4, R24, R8 ;  /* 0x000000180418723c */ /* 0x010fe20000041808 */
[----:B------:R-:W4:Y:S04]  /*12f00*/  LDL.LU.64 R8, [R1+0x5e0] ;  /* 0x0005e00001087983 */ /* 0x000f280000300a00 */
[----:B------:R-:W4:-:S15]  /*12f10*/  LDL.LU.64 R10, [R1+0x5e8] ;  /* 0x0005e800010a7983 */ /* 0x000f1e0000300a00 */
[----:B------:R-:W-:-:S03]  /*12f20*/  NOP ;  /* 0x0000000000007918 */ /* 0x000fc60000000000 */
[----:B------:R0:W-:Y:S04]  /*12f30*/  STL.64 [R1+0xc50], R26 ;  /* 0x000c501a01007387 */ /* 0x0001e80000100a00 */
[----:B------:R1:W-:Y:S04]  /*12f40*/  STL.64 [R1+0xc48], R24 ;  /* 0x000c481801007387 */ /* 0x0003e80000100a00 */
[----:B0-----:R-:W2:Y:S04]  /*12f50*/  LDL.LU R26, [R1+0x58] ;  /* 0x00005800011a7983 */ /* 0x001ea80000300800 */
[----:B------:R-:W2:Y:S04]  /*12f60*/  LDL.LU R27, [R1+0x5c] ;  /* 0x00005c00011b7983 */ /* 0x000ea80000300800 */
[----:B--2---:R0:W-:Y:S04]  /*12f70*/  STL.64 [R1+0xc68], R26 ;  /* 0x000c681a01007387 */ /* 0x0041e80000100a00 */
[----:B-1----:R-:W3:Y:S04]  /*12f80*/  LDL.LU.64 R24, [R1+0x5f0] ;  /* 0x0005f00001187983 */ /* 0x002ee80000300a00 */
[----:B0-----:R-:W3:Y:S01]  /*12f90*/  LDL.LU.64 R26, [R1+0x5f8] ;  /* 0x0005f800011a7983 */ /* 0x001ee20000300a00 */
[C---:B----4-:R-:W-:Y:S06]  /*12fa0*/  HMMA.16816.F32.BF16 R16, R4.reuse, R16, R8 ;  /* 0x000000100410723c */ /* 0x050fec0000041808 */
[----:B---3--:R-:W-:Y:S07]  /*12fb0*/  HMMA.16816.F32.BF16 R12, R4, R12, R24 ;  /* 0x0000000c040c723c */ /* 0x008fee0000041818 */
[----:B------:R-:W-:-:S02]  /*12fc0*/  IMAD.MOV.U32 R26, RZ, RZ, R23 ;  /* 0x000000ffff1a7224 */ /* 0x000fc400078e0017 */
[----:B------:R-:W-:-:S05]  /*12fd0*/  IMAD.MOV.U32 R27, RZ, RZ, R22 ;  /* 0x000000ffff1b7224 */ /* 0x000fca00078e0016 */
[----:B------:R0:W-:Y:S04]  /*12fe0*/  STL.64 [R1+0xc90], R26 ;  /* 0x000c901a01007387 */ /* 0x0001e80000100a00 */
[----:B------:R-:W2:Y:S04]  /*12ff0*/  LDL.LU.64 R24, [R1+0x5c0] ;  /* 0x0005c00001187983 */ /* 0x000ea80000300a00 */
[----:B0-----:R-:W2:Y:S04]  /*13000*/  LDL.LU.64 R26, [R1+0x5c8] ;  /* 0x0005c800011a7983 */ /* 0x001ea80000300a00 */
[----:B------:R-:W3:Y:S04]  /*13010*/  LDL.LU.64 R20, [R1+0x5b0] ;  /* 0x0005b00001147983 */ /* 0x000ee80000300a00 */
[----:B------:R-:W3:Y:S04]  /*13020*/  LDL.LU.64 R22, [R1+0x5b8] ;  /* 0x0005b80001167983 */ /* 0x000ee80000300a00 */
[----:B------:R-:W-:Y:S04]  /*13030*/  STL.64 [R1+0xc40], R14 ;  /* 0x000c400e01007387 */ /* 0x000fe80000100a00 */
[----:B------:R0:W-:Y:S04]  /*13040*/  STL.64 [R1+0xc38], R12 ;  /* 0x000c380c01007387 */ /* 0x0001e80000100a00 */
[----:B0-----:R-:W4:Y:S04]  /*13050*/  LDL.LU.64 R12, [R1+0x5d0] ;  /* 0x0005d000010c7983 */ /* 0x001f280000300a00 */
[----:B------:R-:W4:Y:S04]  /*13060*/  LDL.LU.64 R14, [R1+0x5d8] ;  /* 0x0005d800010e7983 */ /* 0x000f280000300a00 */
[----:B------:R-:W2:Y:S04]  /*13070*/  LDL.LU.64 R10, [R1+0xcb0] ;  /* 0x000cb000010a7983 */ /* 0x000ea80000300a00 */
[----:B------:R-:W4:Y:S04]  /*13080*/  LDL.LU.64 R8, [R1+0xca8] ;  /* 0x000ca80001087983 */ /* 0x000f280000300a00 */
[----:B------:R-:W-:Y:S04]  /*13090*/  STL.64 [R1+0xc60], R18 ;  /* 0x000c601201007387 */ /* 0x000fe80000100a00 */
[----:B------:R0:W-:Y:S02]  /*130a0*/  STL.64 [R1+0xc58], R16 ;  /* 0x000c581001007387 */ /* 0x0001e40000100a00 */
[----:B0-----:R-:W-:-:S02]  /*130b0*/  IMAD.MOV.U32 R16, RZ, RZ, R29 ;  /* 0x000000ffff107224 */ /* 0x001fc400078e001d */
[----:B------:R-:W3:Y:S01]  /*130c0*/  LDL.LU R29, [R1+0xca0] ;  /* 0x000ca000011d7983 */ /* 0x000ee20000300800 */
[----:B--2---:R-:W-:Y:S02]  /*130d0*/  IMAD.MOV.U32 R17, RZ, RZ, R11 ;  /* 0x000000ffff117224 */ /* 0x004fe400078e000b */
[----:B------:R-:W-:Y:S02]  /*130e0*/  IMAD.MOV.U32 R18, RZ, RZ, R10 ;  /* 0x000000ffff127224 */ /* 0x000fe400078e000a */
[----:B----4-:R-:W-:-:S15]  /*130f0*/  HMMA.16816.F32.BF16 R8, R4, R8, R12 ;  /* 0x000000080408723c */ /* 0x010fde000004180c */
[----:B------:R-:W-:-:S08]  /*13100*/  NOP ;  /* 0x0000000000007918 */ /* 0x000fd00000000000 */
[----:B------:R0:W-:Y:S04]  /*13110*/  STL.64 [R1+0x70], R8 ;  /* 0x0000700801007387 */ /* 0x0001e80000100a00 */
[----:B0-----:R-:W2:Y:S01]  /*13120*/  LDL.LU.64 R8, [R1+0xc98] ;  /* 0x000c980001087983 */ /* 0x001ea20000300a00 */
[----:B------:R-:W-:Y:S02]  /*13130*/  IMAD.MOV.U32 R13, RZ, RZ, R10 ;  /* 0x000000ffff0d7224 */ /* 0x000fe400078e000a */
[----:B------:R-:W-:Y:S02]  /*13140*/  IMAD.MOV.U32 R12, RZ, RZ, R11 ;  /* 0x000000ffff0c7224 */ /* 0x000fe400078e000b */
[----:B------:R-:W-:Y:S01]  /*13150*/  IMAD.MOV.U32 R19, RZ, RZ, R3 ;  /* 0x000000ffff137224 */ /* 0x000fe200078e0003 */
[----:B--2---:R-:W-:Y:S01]  /*13160*/  HMMA.16816.F32.BF16 R8, R4, R8, R24 ;  /* 0x000000080408723c */ /* 0x004fe20000041818 */
[----:B------:R-:W2:-:S15]  /*13170*/  LDL.LU.64 R26, [R1+0xc90] ;  /* 0x000c9000011a7983 */ /* 0x000e9e0000300a00 */
[----:B------:R-:W-:-:S07]  /*13180*/  NOP ;  /* 0x0000000000007918 */ /* 0x000fce0000000000 */
[----:B------:R0:W-:Y:S01]  /*13190*/  STL [R1+0x90], R8 ;  /* 0x0000900801007387 */ /* 0x0001e20000100800 */
[----:B------:R-:W-:-:S03]  /*131a0*/  IMAD.MOV.U32 R3, RZ, RZ, R9 ;  /* 0x000000ffff037224 */ /* 0x000fc600078e0009 */
[----:B------:R1:W-:Y:S04]  /*131b0*/  STL.64 [R1+0x98], R10 ;  /* 0x0000980a01007387 */ /* 0x0003e80000100a00 */
[----:B0-----:R-:W3:Y:S02]  /*131c0*/  LDL.LU.64 R8, [R1+0xc88] ;  /* 0x000c880001087983 */ /* 0x001ee40000300a00 */
[----:B---3--:R-:W-:Y:S02]  /*131d0*/  HMMA.16816.F32.BF16 R4, R4, R8, R20 ;  /* 0x000000080404723c */ /* 0x008fe40000041814 */
[----:B------:R-:W2:Y:S04]  /*131e0*/  LDL.LU.64 R20, [R1+0xc80] ;  /* 0x000c800001147983 */ /* 0x000ea80000300a00 */
[----:B-1----:R-:W2:Y:S04]  /*131f0*/  LDL.LU.64 R10, [R1+0xc78] ;  /* 0x000c7800010a7983 */ /* 0x002ea80000300a00 */
[----:B------:R-:W2:-:S14]  /*13200*/  LDL.LU.64 R8, [R1+0xc70] ;  /* 0x000c700001087983 */ /* 0x000e9c0000300a00 */
[----:B------:R-:W-:Y:S02]  /*13210*/  IMAD.MOV.U32 R23, RZ, RZ, R6 ;  /* 0x000000ffff177224 */ /* 0x000fe400078e0006 */
[----:B------:R-:W-:Y:S01]  /*13220*/  IMAD.MOV.U32 R22, RZ, RZ, R7 ;  /* 0x000000ffff167224 */ /* 0x000fe200078e0007 */
[----:B------:R-:W3:Y:S04]  /*13230*/  LDL.LU R6, [R1+0x88] ;  /* 0x0000880001067983 */ /* 0x000ee80000300800 */
[----:B------:R-:W3:Y:S01]  /*13240*/  LDL.LU R7, [R1+0x8c] ;  /* 0x00008c0001077983 */ /* 0x000ee20000300800 */
[----:B------:R-:W-:Y:S02]  /*13250*/  IMAD.MOV.U32 R15, RZ, RZ, R28 ;  /* 0x000000ffff0f7224 */ /* 0x000fe400078e001c */
[----:B------:R-:W-:Y:S01]  /*13260*/  IMAD.MOV.U32 R14, RZ, RZ, R29 ;  /* 0x000000ffff0e7224 */ /* 0x000fe200078e001d */
[----:B------:R-:W-:Y:S01]  /*13270*/  MOV R29, R4 ;  /* 0x00000004001d7202 */ /* 0x000fe20000000f00 */
[----:B------:R-:W-:Y:S01]  /*13280*/  IMAD.MOV.U32 R28, RZ, RZ, R5 ;  /* 0x000000ffff1c7224 */ /* 0x000fe200078e0005 */
[----:B---3--:R0:W-:Y:S04]  /*13290*/  STL.64 [R1+0xc30], R6 ;  /* 0x000c300601007387 */ /* 0x0081e80000100a00 */
[----:B0-----:R-:W3:Y:S04]  /*132a0*/  LDL.LU R6, [R1+0x28] ;  /* 0x0000280001067983 */ /* 0x001ee80000300800 */
[----:B------:R-:W3:Y:S04]  /*132b0*/  LDL.LU R7, [R1+0x2c] ;  /* 0x00002c0001077983 */ /* 0x000ee80000300800 */
[----:B------:R0:W-:Y:S04]  /*132c0*/  STL [R1+0xc14], R22 ;  /* 0x000c141601007387 */ /* 0x0001e80000100800 */
[----:B------:R1:W-:Y:S01]  /*132d0*/  STL [R1+0xc10], R23 ;  /* 0x000c101701007387 */ /* 0x0003e20000100800 */
[----:B0-----:R-:W-:-:S02]  /*132e0*/  IMAD.MOV.U32 R22, RZ, RZ, R2 ;  /* 0x000000ffff167224 */ /* 0x001fc400078e0002 */
[----:B-1----:R-:W-:-:S07]  /*132f0*/  IMAD.MOV.U32 R23, RZ, RZ, R0 ;  /* 0x000000ffff177224 */ /* 0x002fce00078e0000 */
[----:B--2---:R-:W-:Y:S01]  /*13300*/  HMMA.16816.F32.BF16 R24, R8, R26, R20 ;  /* 0x0000001a0818723c */ /* 0x004fe20000041814 */
[----:B------:R0:W-:Y:S04]  /*13310*/  STL [R1+0xc0c], R28 ;  /* 0x000c0c1c01007387 */ /* 0x0001e80000100800 */
[----:B------:R1:W-:-:S15]  /*13320*/  STL [R1+0xc08], R29 ;  /* 0x000c081d01007387 */ /* 0x0003de0000100800 */
[----:B------:R-:W-:-:S04]  /*13330*/  NOP ;  /* 0x0000000000007918 */ /* 0x000fc80000000000 */
[----:B------:R-:W-:Y:S02]  /*13340*/  IMAD.MOV.U32 R2, RZ, RZ, R26 ;  /* 0x000000ffff027224 */ /* 0x000fe400078e001a */
[----:B------:R-:W-:Y:S02]  /*13350*/  IMAD.MOV.U32 R0, RZ, RZ, R27 ;  /* 0x000000ffff007224 */ /* 0x000fe400078e001b */
[----:B------:R-:W2:Y:S01]  /*13360*/  LDL.LU.64 R26, [R1+0xc68] ;  /* 0x000c6800011a7983 */ /* 0x000ea20000300a00 */
[----:B------:R-:W-:Y:S02]  /*13370*/  IMAD.MOV.U32 R21, RZ, RZ, R24 ;  /* 0x000000ffff157224 */ /* 0x000fe400078e0018 */
[----:B------:R-:W-:Y:S02]  /*13380*/  IMAD.MOV.U32 R20, RZ, RZ, R25 ;  /* 0x000000ffff147224 */ /* 0x000fe400078e0019 */
[----:B--2---:R-:W-:Y:S01]  /*13390*/  HMMA.16816.F32.BF16 R24, R8, R26, R16 ;  /* 0x0000001a0818723c */ /* 0x004fe20000041810 */
[----:B------:R-:W3:Y:S04]  /*133a0*/  LDL.LU.64 R18, [R1+0xc60] ;  /* 0x000c600001127983 */ /* 0x000ee80000300a00 */
[----:B------:R-:W3:-:S15]  /*133b0*/  LDL.LU.64 R16, [R1+0xc58] ;  /* 0x000c580001107983 */ /* 0x000ede0000300a00 */
[----:B------:R-:W-:-:S04]  /*133c0*/  NOP ;  /* 0x0000000000007918 */ /* 0x000fc80000000000 */
[----:B0-----:R-:W-:Y:S02]  /*133d0*/  IMAD.MOV.U32 R28, RZ, RZ, R26 ;  /* 0x000000ffff1c7224 */ /* 0x001fe400078e001a */
[----:B-1----:R-:W-:Y:S02]  /*133e0*/  IMAD.MOV.U32 R29, RZ, RZ, R27 ;  /* 0x000000ffff1d7224 */ /* 0x002fe400078e001b */
[----:B------:R-:W-:Y:S01]  /*133f0*/  IMAD.MOV.U32 R22, RZ, RZ, R24 ;  /* 0x000000ffff167224 */ /* 0x000fe200078e0018 */
[----:B------:R-:W2:Y:S01]  /*13400*/  LDL.LU.64 R26, [R1+0xc50] ;  /* 0x000c5000011a7983 */ /* 0x000ea20000300a00 */
[----:B------:R-:W-:-:S03]  /*13410*/  IMAD.MOV.U32 R23, RZ, RZ, R25 ;  /* 0x000000ffff177224 */ /* 0x000fc600078e0019 */
[----:B------:R-:W2:Y:S04]  /*13420*/  LDL.LU.64 R24, [R1+0xc48] ;  /* 0x000c480001187983 */ /* 0x000ea80000300a00 */
[----:B------:R0:W-:Y:S04]  /*13430*/  STL.64 [R1+0xc20], R22 ;  /* 0x000c201601007387 */ /* 0x0001e80000100a00 */
[----:B------:R1:W-:Y:S01]  /*13440*/  STL.64 [R1+0xc18], R20 ;  /* 0x000c181401007387 */ /* 0x0003e20000100a00 */
[----:B0-----:R-:W-:Y:S02]  /*13450*/  IMAD.MOV.U32 R22, RZ, RZ, R13 ;  /* 0x000000ffff167224 */ /* 0x001fe400078e000d */
[----:B------:R-:W-:Y:S01]  /*13460*/  IMAD.MOV.U32 R23, RZ, RZ, R12 ;  /* 0x000000ffff177224 */ /* 0x000fe200078e000c */
[----:B-1----:R-:W4:Y:S04]  /*13470*/  LDL.LU R20, [R1+0x70] ;  /* 0x0000700001147983 */ /* 0x002f280000300800 */
[----:B------:R-:W4:Y:S01]  /*13480*/  LDL.LU R21, [R1+0x74] ;  /* 0x0000740001157983 */ /* 0x000f220000300800 */
[----:B--2---:R-:W-:Y:S03]  /*13490*/  HMMA.16816.F32.BF16 R24, R8, R14, R24 ;  /* 0x0000000e0818723c */ /* 0x004fe60000041818 */
[----:B------:R-:W2:Y:S04]  /*134a0*/  LDL.LU.64 R14, [R1+0xc40] ;  /* 0x000c4000010e7983 */ /* 0x000ea80000300a00 */
[----:B------:R-:W2:-:S15]  /*134b0*/  LDL.LU.64 R12, [R1+0xc38] ;  /* 0x000c3800010c7983 */ /* 0x000e9e0000300a00 */
[----:B------:R-:W-:-:S01]  /*134c0*/  NOP ;  /* 0x0000000000007918 */ /* 0x000fc20000000000 */
[----:B------:R-:W-:Y:S04]  /*134d0*/  STL.64 [R1+0xe0], R24 ;  /* 0x0000e01801007387 */ /* 0x000fe80000100a00 */
[----:B------:R0:W-:Y:S04]  /*134e0*/  STL.64 [R1+0xe8], R26 ;  /* 0x0000e81a01007387 */ /* 0x0001e80000100a00 */
[----:B0-----:R-:W2:Y:S04]  /*134f0*/  LDL.LU R26, [R1+0x38] ;  /* 0x00003800011a7983 */ /* 0x001ea80000300800 */
[----:B------:R-:W2:Y:S01]  /*13500*/  LDL.LU R27, [R1+0x3c] ;  /* 0x00003c00011b7983 */ /* 0x000ea20000300800 */
[C---:B---3--:R-:W-:Y:S06]  /*13510*/  HMMA.16816.F32.BF16 R16, R8.reuse, R6, R16 ;  /* 0x000000060810723c */ /* 0x048fec0000041810 */
[----:B--2---:R-:W-:Y:S01]  /*13520*/  HMMA.16816.F32.BF16 R24, R8, R26, R12 ;  /* 0x0000001a0818723c */ /* 0x004fe2000004180c */
[----:B------:R-:W2:-:S15]  /*13530*/  LDL R15, [R1+0x130] ;  /* 0x00013000010f7983 */ /* 0x000e9e0000100800 */
[----:B------:R-:W-:-:S07]  /*13540*/  NOP ;  /* 0x0000000000007918 */ /* 0x000fce0000000000 */
[----:B------:R0:W-:Y:S04]  /*13550*/  STL.64 [R1+0xbb8], R26 ;  /* 0x000bb81a01007387 */ /* 0x0001e80000100a00 */
[----:B------:R-:W-:Y:S04]  /*13560*/  STL.64 [R1+0xbb0], R24 ;  /* 0x000bb01801007387 */ /* 0x000fe80000100a00 */
[----:B0-----:R-:W3:Y:S04]  /*13570*/  LDL.LU R26, [R1+0xa8] ;  /* 0x0000a800011a7983 */ /* 0x001ee80000300800 */
[----:B------:R-:W3:Y:S04]  /*13580*/  LDL.LU R27, [R1+0xac] ;  /* 0x0000ac00011b7983 */ /* 0x000ee80000300800 */
[----:B------:R-:W4:Y:S04]  /*13590*/  LDL.LU.64 R6, [R1+0xc30] ;  /* 0x000c300001067983 */ /* 0x000f280000300a00 */
[----:B------:R-:W-:Y:S04]  /*135a0*/  STL [R1+0xba0], R16 ;  /* 0x000ba01001007387 */ /* 0x000fe80000100800 */
[----:B------:R0:W-:Y:S04]  /*135b0*/  STL [R1+0xb9c], R17 ;  /* 0x000b9c1101007387 */ /* 0x0001e80000100800 */
[----:B------:R1:W-:Y:S04]  /*135c0*/  STL [R1+0xb98], R18 ;  /* 0x000b981201007387 */ /* 0x0003e80000100800 */
[----:B------:R1:W-:Y:S01]  /*135d0*/  STL [R1+0xb94], R19 ;  /* 0x000b941301007387 */ /* 0x0003e20000100800 */
[----:B0-----:R-:W-:-:S03]  /*135e0*/  MOV R17, R3 ;  /* 0x0000000300117202 */ /* 0x001fc60000000f00 */
[----:B------:R-:W3:Y:S04]  /*135f0*/  LDL.LU R16, [R1+0x90] ;  /* 0x0000900001107983 */ /* 0x000ee80000300800 */
[----:B------:R-:W3:Y:S04]  /*13600*/  LDL.LU R3, [R1+0xc28] ;  /* 0x000c280001037983 */ /* 0x000ee80000300800 */
[----:B-1----:R-:W3:Y:S04]  /*13610*/  LDL.LU R18, [R1+0x98] ;  /* 0x0000980001127983 */ /* 0x002ee80000300800 */
[----:B------:R-:W3:Y:S04]  /*13620*/  LDL.LU R19, [R1+0x9c] ;  /* 0x00009c0001137983 */ /* 0x000ee80000300800 */
[----:B--2---:R-:W0:Y:S01]  /*13630*/  LDSM.16.MT88.4 R12, [R15+0x4400] ;  /* 0x004400000f0c783b */ /* 0x004e220000004200 */
[----:B----4-:R-:W-:Y:S03]  /*13640*/  HMMA.16816.F32.BF16 R4, R8, R6, R20 ;  /* 0x000000060804723c */ /* 0x010fe60000041814 */
[----:B------:R-:W2:Y:S04]  /*13650*/  LDL.LU.64 R22, [R1+0xc20] ;  /* 0x000c200001167983 */ /* 0x000ea80000300a00 */
[----:B------:R-:W4:-:S15]  /*13660*/  LDL.LU.64 R20, [R1+0xc18] ;  /* 0x000c180001147983 */ /* 0x000f1e0000300a00 */
[----:B------:R-:W-:-:S01]  /*13670*/  NOP ;  /* 0x0000000000007918 */ /* 0x000fc20000000000 */
[----:B------:R-:W-:Y:S04]  /*13680*/  STL [R1+0xb74], R4 ;  /* 0x000b740401007387 */ /* 0x000fe80000100800 */
[----:B------:R-:W-:Y:S04]  /*13690*/  STL [R1+0xb70], R5 ;  /* 0x000b700501007387 */ /* 0x000fe80000100800 */
[----:B------:R-:W-:Y:S04]  /*136a0*/  STL [R1+0xb6c], R6 ;  /* 0x000b6c0601007387 */ /* 0x000fe80000100800 */
[----:B------:R3:W-:Y:S02]  /*136b0*/  STL [R1+0xb68], R7 ;  /* 0x000b680701007387 */ /* 0x0007e40000100800 */
[----:B---3--:R-:W-:Y:S06]  /*136c0*/  HMMA.16816.F32.BF16 R4, R8, R26, R16 ;  /* 0x0000001a0804723c */ /* 0x008fec0000041810 */
[----:B------:R-:W-:Y:S04]  /*136d0*/  STL.64 [R1+0xc00], R10 ;  /* 0x000c000a01007387 */ /* 0x000fe80000100a00 */
[----:B------:R-:W-:Y:S01]  /*136e0*/  STL.64 [R1+0xbf8], R8 ;  /* 0x000bf80801007387 */ /* 0x000fe20000100a00 */
[----:B------:R-:W-:-:S12]  /*136f0*/  IMAD.MOV.U32 R26, RZ, RZ, R28 ;  /* 0x000000ffff1a7224 */ /* 0x000fd800078e001c */
[----:B------:R-:W-:Y:S04]  /*13700*/  STL.64 [R1+0x10], R4 ;  /* 0x0000100401007387 */ /* 0x000fe80000100a00 */
[----:B------:R-:W-:Y:S01]  /*13710*/  STL.64 [R1+0x18], R6 ;  /* 0x0000180601007387 */ /* 0x000fe20000100a00 */
[----:B------:R-:W-:Y:S01]  /*13720*/  IMAD.MOV.U32 R27, RZ, RZ, R29 ;  /* 0x000000ffff1b7224 */ /* 0x000fe200078e001d */
[----:B------:R-:W-:-:S05]  /*13730*/  LOP3.LUT R3, R3, 0x40, RZ, 0x3c, !PT ;  /* 0x0000004003037812 */ /* 0x000fca00078e3cff */
[----:B------:R-:W-:Y:S04]  /*13740*/  LDSM.16.M88.4 R8, [R3+UR5+0x1000] ;  /* 0x001000050308783b */ /* 0x000fe80008000200 */
[----:B------:R-:W-:Y:S01]  /*13750*/  LDSM.16.M88.4 R4, [R3+UR5+0x800] ;  /* 0x000800050304783b */ /* 0x000fe20008000200 */
[----:B--2---:R-:W-:-:S03]  /*13760*/  IMAD.MOV.U32 R24, RZ, RZ, R22 ;  /* 0x000000ffff187224 */ /* 0x004fc600078e0016 */
[----:B------:R-:W2:Y:S01]  /*13770*/  LDL.LU R22, [R1+0xc14] ;  /* 0x000c140001167983 */ /* 0x000ea20000300800 */
[----:B------:R-:W-:-:S03]  /*13780*/  IMAD.MOV.U32 R25, RZ, RZ, R23 ;  /* 0x000000ffff197224 */ /* 0x000fc600078e0017 */
[----:B------:R-:W3:Y:S04]  /*13790*/  LDL.LU R23, [R1+0xc10] ;  /* 0x000c100001177983 */ /* 0x000ee80000300800 */
[----:B------:R-:W4:Y:S04]  /*137a0*/  LDL.LU R28, [R1+0xc0c] ;  /* 0x000c0c00011c7983 */ /* 0x000f280000300800 */
[----:B------:R-:W2:Y:S04]  /*137b0*/  LDL.LU R29, [R1+0xc08] ;  /* 0x000c0800011d7983 */ /* 0x000ea80000300800 */
[----:B------:R-:W-:Y:S04]  /*137c0*/  STL.64 [R1+0xbc8], R26 ;  /* 0x000bc81a01007387 */ /* 0x000fe80000100a00 */
[----:B------:R-:W-:Y:S04]  /*137d0*/  STL.64 [R1+0xbc0], R24 ;  /* 0x000bc01801007387 */ /* 0x000fe80000100a00 */
[----:B------:R-:W1:Y:S04]  /*137e0*/  LDSM.16.M88.4 R24, [R3+UR5] ;  /* 0x000000050318783b */ /* 0x000e680008000200 */
[----:B0-----:R0:W-:Y:S04]  /*137f0*/  STL.64 [R1+0xbe0], R14 ;  /* 0x000be00e01007387 */ /* 0x0011e80000100a00 */
[----:B------:R-:W-:Y:S04]  /*13800*/  STL.64 [R1+0xbd8], R12 ;  /* 0x000bd80c01007387 */ /* 0x000fe80000100a00 */
[----:B0-----:R-:W3:Y:S04]  /*13810*/  LDL.LU R14, [R1+0x128] ;  /* 0x00012800010e7983 */ /* 0x001ee80000300800 */
[----:B------:R-:W3:Y:S01]  /*13820*/  LDL.LU R15, [R1+0x12c] ;  /* 0x00012c00010f7983 */ /* 0x000ee20000300800 */
[----:B-1----:R-:W-:-:S02]  /*13830*/  IMAD.MOV.U32 R19, RZ, RZ, R27 ;  /* 0x000000ffff137224 */ /* 0x002fc400078e001b */
[----:B------:R-:W-:-:S03]  /*13840*/  IMAD.MOV.U32 R18, RZ, RZ, R26 ;  /* 0x000000ffff127224 */ /* 0x000fc600078e001a */
[----:B------:R0:W-:Y:S01]  /*13850*/  STL [R1+0xba8], R19 ;  /* 0x000ba81301007387 */ /* 0x0001e20000100800 */
[----:B------:R-:W-:Y:S02]  /*13860*/  IMAD.MOV.U32 R27, RZ, RZ, R8 ;  /* 0x000000ffff1b7224 */ /* 0x000fe400078e0008 */
[----:B------:R-:W-:Y:S01]  /*13870*/  IMAD.MOV.U32 R26, RZ, RZ, R9 ;  /* 0x000000ffff1a7224 */ /* 0x000fe200078e0009 */
[----:B------:R1:W-:Y:S01]  /*13880*/  STL [R1+0xba4], R18 ;  /* 0x000ba41201007387 */ /* 0x0003e20000100800 */
[----:B0-----:R-:W-:Y:S02]  /*13890*/  IMAD.MOV.U32 R19, RZ, RZ, R10 ;  /* 0x000000ffff137224 */ /* 0x001fe400078e000a */
[----:B-1----:R-:W-:Y:S02]  /*138a0*/  IMAD.MOV.U32 R18, RZ, RZ, R11 ;  /* 0x000000ffff127224 */ /* 0x002fe400078e000b */
[----:B------:R-:W0:Y:S04]  /*138b0*/  LDSM.16.M88.4 R8, [R3+UR5+0x2000] ;  /* 0x002000050308783b */ /* 0x000e280008000200 */
[----:B------:R-:W-:Y:S04]  /*138c0*/  STL.64 [R1+0xbf0], R26 ;  /* 0x000bf01a01007387 */ /* 0x000fe80000100a00 */
[----:B------:R-:W-:Y:S04]  /*138d0*/  STL.64 [R1+0xbe8], R24 ;  /* 0x000be81801007387 */ /* 0x000fe80000100a00 */
[----:B------:R1:W-:Y:S04]  /*138e0*/  STL.64 [R1+0xc8], R6 ;  /* 0x0000c80601007387 */ /* 0x0003e80000100a00 */
[----:B------:R-:W-:Y:S04]  /*138f0*/  STL.64 [R1+0xbd0], R4 ;  /* 0x000bd00401007387 */ /* 0x000fe80000100a00 */
[----:B0-----:R-:W-:Y:S04]  /*13900*/  STL.64 [R1+0x90], R8 ;  /* 0x0000900801007387 */ /* 0x001fe80000100a00 */
[----:B------:R-:W-:Y:S04]  /*13910*/  STL.64 [R1+0x98], R10 ;  /* 0x0000980a01007387 */ /* 0x000fe80000100a00 */
[----:B------:R-:W0:Y:S01]  /*13920*/  LDSM.16.M88.4 R8, [R3+UR5+0x2800] ;  /* 0x002800050308783b */ /* 0x000e220008000200 */
[----:B-1----:R-:W-:-:S03]  /*13930*/  IMAD.MOV.U32 R7, RZ, RZ, R0 ;  /* 0x000000ffff077224 */ /* 0x002fc600078e0000 */
[----:B0-----:R-:W-:Y:S01]  /*13940*/  STL.64 [R1+0x80], R8 ;  /* 0x0000800801007387 */ /* 0x001fe20000100a00 */
[----:B------:R-:W-:Y:S02]  /*13950*/  IMAD.MOV.U32 R0, RZ, RZ, R11 ;  /* 0x000000ffff007224 */ /* 0x000fe400078e000b */
[----:B------:R-:W-:-:S03]  /*13960*/  IMAD.MOV.U32 R6, RZ, RZ, R2 ;  /* 0x000000ffff067224 */ /* 0x000fc600078e0002 */
[----:B------:R0:W-:Y:S04]  /*13970*/  STL [R1+0xb60], R0 ;  /* 0x000b600001007387 */ /* 0x0001e80000100800 */
[----:B0-----:R-:W3:Y:S01]  /*13980*/  LDL.LU R0, [R1+0x130] ;  /* 0x0001300001007983 */ /* 0x001ee20000300800 */
[----:B----4-:R-:W-:Y:S02]  /*13990*/  IMAD.MOV.U32 R25, RZ, RZ, R28 ;  /* 0x000000ffff197224 */ /* 0x010fe400078e001c */
[----:B------:R-:W-:Y:S02]  /*139a0*/  IMAD.MOV.U32 R28, RZ, RZ, R10 ;  /* 0x000000ffff1c7224 */ /* 0x000fe400078e000a */
[----:B------:R-:W0:Y:S01]  /*139b0*/  LDSM.16.M88.4 R8, [R3+UR5+0x3000] ;  /* 0x003000050308783b */ /* 0x000e220008000200 */
[----:B--2---:R-:W-:-:S03]  /*139c0*/  IMAD.MOV.U32 R24, RZ, RZ, R29 ;  /* 0x000000ffff187224 */ /* 0x004fc600078e001d */
[----:B------:R-:W-:Y:S01]  /*139d0*/  STL [R1+0xb5c], R28 ;  /* 0x000b5c1c01007387 */ /* 0x000fe20000100800 */
[----:B0-----:R-:W-:-:S03]  /*139e0*/  IMAD.MOV.U32 R2, RZ, RZ, R8 ;  /* 0x000000ffff027224 */ /* 0x001fc600078e0008 */
[----:B------:R-:W-:Y:S01]  /*139f0*/  STL.64 [R1+0x78], R10 ;  /* 0x0000780a01007387 */ /* 0x000fe20000100a00 */
[----:B------:R-:W-:-:S03]  /*13a00*/  IMAD.MOV.U32 R29, RZ, RZ, R9 ;  /* 0x000000ffff1d7224 */ /* 0x000fc600078e0009 */
[----:B------:R-:W0:Y:S04]  /*13a10*/  LDSM.16.M88.4 R8, [R3+UR5+0x3800] ;  /* 0x003800050308783b */ /* 0x000e280008000200 */
[----:B------:R-:W-:Y:S04]  /*13a20*/  STL [R1+0xb78], R29 ;  /* 0x000b781d01007387 */ /* 0x000fe80000100800 */
[----:B------:R-:W-:Y:S04]  /*13a30*/  STL [R1+0xb64], R2 ;  /* 0x000b640201007387 */ /* 0x000fe80000100800 */
[----:B0-----:R0:W-:Y:S01]  /*13a40*/  STL.64 [R1+0x68], R10 ;  /* 0x0000680a01007387 */ /* 0x0011e20000100a00 */
[----:B------:R-:W-:-:S02]  /*13a50*/  IMAD.MOV.U32 R16, RZ, RZ, R8 ;  /* 0x000000ffff107224 */ /* 0x000fc400078e0008 */
[----:B------:R-:W-:Y:S01]  /*13a60*/  IMAD.MOV.U32 R17, RZ, RZ, R9 ;  /* 0x000000ffff117224 */ /* 0x000fe200078e0009 */
[----:B0-----:R-:W2:Y:S04]  /*13a70*/  LDL.LU.64 R10, [R1+0xc00] ;  /* 0x000c0000010a7983 */ /* 0x001ea80000300a00 */
[----:B------:R-:W2:Y:S01]  /*13a80*/  LDL.LU.64 R8, [R1+0xbf8] ;  /* 0x000bf80001087983 */ /* 0x000ea20000300a00 */
[----:B---3--:R-:W-:Y:S02]  /*13a90*/  IMAD.MOV.U32 R26, RZ, RZ, R23 ;  /* 0x000000ffff1a7224 */ /* 0x008fe400078e0017 */
[----:B------:R-:W-:-:S07]  /*13aa0*/  IMAD.MOV.U32 R27, RZ, RZ, R22 ;  /* 0x000000ffff1b7224 */ /* 0x000fce00078e0016 */
[----:B--2---:R-:W-:Y:S01]  /*13ab0*/  HMMA.16816.F32.BF16 R8, R8, R14, R24 ;  /* 0x0000000e0808723c */ /* 0x004fe20000041818 */
[----:B------:R-:W2:Y:S04]  /*13ac0*/  LDL.LU.64 R26, [R1+0xbf0] ;  /* 0x000bf000011a7983 */ /* 0x000ea80000300a00 */
[----:B------:R-:W3:Y:S04]  /*13ad0*/  LDL.LU.64 R24, [R1+0xbe8] ;  /* 0x000be80001187983 */ /* 0x000ee80000300a00 */
[----:B------:R-:W3:Y:S04]  /*13ae0*/  LDL.LU.64 R14, [R1+0xbe0] ;  /* 0x000be000010e7983 */ /* 0x000ee80000300a00 */
[----:B------:R-:W3:Y:S10]  /*13af0*/  LDL.LU.64 R12, [R1+0xbd8] ;  /* 0x000bd800010c7983 */ /* 0x000ef40000300a00 */
[----:B------:R-:W-:Y:S04]  /*13b00*/  STL.64 [R1], R8 ;  /* 0x0000000801007387 */ /* 0x000fe80000100a00 */
[----:B------:R-:W-:Y:S04]  /*13b10*/  STL.64 [R1+0x8], R10 ;  /* 0x0000080a01007387 */ /* 0x000fe80000100a00 */
[----:B------:R-:W0:Y:S01]  /*13b20*/  LDSM.16.MT88.4 R8, [R0+0x4600] ;  /* 0x004600000008783b */ /* 0x000e220000004200 */
[----:B------:R-:W-:Y:S01]  /*13b30*/  IMAD.MOV.U32 R4, RZ, RZ, R21 ;  /* 0x000000ffff047224 */ /* 0x000fe200078e0015 */
[----:B------:R-:W-:-:S02]  /*13b40*/  MOV R5, R20 ;  /* 0x0000001400057202 */ /* 0x000fc40000000f00 */
[----:B------:R-:W1:Y:S04]  /*13b50*/  LDSM.16.M88.4 R20, [R3+UR5+0x1800] ;  /* 0x001800050314783b */ /* 0x000e680008000200 */
[----:B0-----:R-:W-:Y:S04]  /*13b60*/  STL.64 [R1+0xb40], R10 ;  /* 0x000b400a01007387 */ /* 0x001fe80000100a00 */
[----:B------:R2:W-:Y:S02]  /*13b70*/  STL.64 [R1+0xb38], R8 ;  /* 0x000b380801007387 */ /* 0x0005e40000100a00 */
[----:B--2---:R-:W-:-:S02]  /*13b80*/  IMAD.MOV.U32 R8, RZ, RZ, R27 ;  /* 0x000000ffff087224 */ /* 0x004fc400078e001b */
[----:B------:R-:W-:Y:S02]  /*13b90*/  IMAD.MOV.U32 R9, RZ, RZ, R26 ;  /* 0x000000ffff097224 */ /* 0x000fe400078e001a */
[----:B---3--:R-:W-:Y:S01]  /*13ba0*/  HMMA.16816.F32.BF16 R24, R12, R24, R4 ;  /* 0x000000180c18723c */ /* 0x008fe20000041804 */
[----:B------:R-:W2:-:S15]  /*13bb0*/  LDL.LU.64 R4, [R1+0xbd0] ;  /* 0x000bd00001047983 */ /* 0x000e9e0000300a00 */
[----:B------:R-:W-:-:S07]  /*13bc0*/  NOP ;  /* 0x0000000000007918 */ /* 0x000fce0000000000 */
[----:B------:R0:W-:Y:S01]  /*13bd0*/  STL [R1+0x50], R24 ;  /* 0x0000501801007387 */ /* 0x0001e20000100800 */
[----:B------:R-:W-:Y:S02]  /*13be0*/  IMAD.MOV.U32 R28, RZ, RZ, R26 ;  /* 0x000000ffff1c7224 */ /* 0x000fe400078e001a */
[----:B------:R-:W-:Y:S02]  /*13bf0*/  IMAD.MOV.U32 R3, RZ, RZ, R27 ;  /* 0x000000ffff037224 */ /* 0x000fe400078e001b */
[----:B------:R-:W-:Y:S01]  /*13c00*/  IMAD.MOV.U32 R0, RZ, RZ, R25 ;  /* 0x000000ffff007224 */ /* 0x000fe200078e0019 */
[----:B------:R-:W2:Y:S04]  /*13c10*/  LDL.LU.64 R26, [R1+0xbc8] ;  /* 0x000bc800011a7983 */ /* 0x000ea80000300a00 */
[----:B0-----:R-:W2:Y:S04]  /*13c20*/  LDL.LU.64 R24, [R1+0xbc0] ;  /* 0x000bc00001187983 */ /* 0x001ea80000300a00 */
[----:B------:R-:W-:Y:S04]  /*13c30*/  STL [R1+0xb84], R3 ;  /* 0x000b840301007387 */ /* 0x000fe80000100800 */
[----:B------:R-:W-:Y:S04]  /*13c40*/  STL [R1+0xb80], R28 ;  /* 0x000b801c01007387 */ /* 0x000fe80000100800 */
[----:B------:R-:W-:Y:S01]  /*13c50*/  STL [R1+0xb7c], R0 ;  /* 0x000b7c0001007387 */ /* 0x000fe20000100800 */
[----:B--2---:R-:W-:-:S15]  /*13c60*/  HMMA.16816.F32.BF16 R24, R12, R4, R24 ;  /* 0x000000040c18723c */ /* 0x004fde0000041818 */
[----:B------:R-:W-:-:S09]  /*13c70*/  NOP ;  /* 0x0000000000007918 */ /* 0x000fd20000000000 */
[----:B------:R-:W-:Y:S01]  /*13c80*/  MOV R7, R26 ;  /* 0x0000001a00077202 */ /* 0x000fe20000000f00 */
[----:B------:R-:W-:Y:S02]  /*13c90*/  IMAD.MOV.U32 R6, RZ, RZ, R25 ;  /* 0x000000ffff067224 */ /* 0x000fe400078e0019 */
[----:B------:R-:W-:Y:S02]  /*13ca0*/  IMAD.MOV.U32 R5, RZ, RZ, R24 ;  /* 0x000000ffff057224 */ /* 0x000fe400078e0018 */
[----:B------:R-:W-:Y:S02]  /*13cb0*/  IMAD.MOV.U32 R2, RZ, RZ, R27 ;  /* 0x000000ffff027224 */ /* 0x000fe400078e001b */
[----:B------:R-:W1:Y:S04]  /*13cc0*/  LDL.LU.64 R26, [R1+0xbb8] ;  /* 0x000bb800011a7983 */ /* 0x000e680000300a00 */
[----:B------:R-:W1:Y:S04]  /*13cd0*/  LDL.LU.64 R24, [R1+0xbb0] ;  /* 0x000bb00001187983 */ /* 0x000e680000300a00 */
[----:B------:R-:W-:Y:S04]  /*13ce0*/  STL [R1+0xb90], R7 ;  /* 0x000b900701007387 */ /* 0x000fe80000100800 */
[----:B------:R-:W-:Y:S04]  /*13cf0*/  STL [R1+0xb8c], R6 ;  /* 0x000b8c0601007387 */ /* 0x000fe80000100800 */
[----:B------:R0:W-:Y:S04]  /*13d00*/  STL [R1+0xb88], R5 ;  /* 0x000b880501007387 */ /* 0x0001e80000100800 */
[----:B------:R-:W2:Y:S04]  /*13d10*/  LDL.LU R4, [R1+0xe0] ;  /* 0x0000e00001047983 */ /* 0x000ea80000300800 */
[----:B0-----:R-:W2:Y:S04]  /*13d20*/  LDL.LU R5, [R1+0xe4] ;  /* 0x0000e40001057983 */ /* 0x001ea80000300800 */
[----:B------:R-:W2:Y:S04]  /*13d30*/  LDL.LU R6, [R1+0xe8] ;  /* 0x0000e80001067983 */ /* 0x000ea80000300800 */
[----:B------:R-:W2:Y:S02]  /*13d40*/  LDL.LU R7, [R1+0xec] ;  /* 0x0000ec0001077983 */ /* 0x000ea40000300800 */
[----:B--2---:R-:W-:-:S15]  /*13d50*/  HMMA.16816.F32.BF16 R8, R12, R8, R4 ;  /* 0x000000080c08723c */ /* 0x004fde0000041804 */
[----:B------:R-:W-:-:S09]  /*13d60*/  NOP ;  /* 0x0000000000007918 */ /* 0x000fd20000000000 */
[----:B------:R-:W-:Y:S02]  /*13d70*/  IMAD.MOV.U32 R28, RZ, RZ, R8 ;  /* 0x000000ffff1c7224 */ /* 0x000fe400078e0008 */
[----:B------:R-:W-:Y:S02]  /*13d80*/  IMAD.MOV.U32 R0, RZ, RZ, R9 ;  /* 0x000000ffff007224 */ /* 0x000fe400078e0009 */
[----:B------:R-:W-:Y:S02]  /*13d90*/  IMAD.MOV.U32 R29, RZ, RZ, R10 ;  /* 0x000000ffff1d7224 */ /* 0x000fe400078e000a */
[----:B------:R-:W-:Y:S02]  /*13da0*/  IMAD.MOV.U32 R4, RZ, RZ, R11 ;  /* 0x000000ffff047224 */ /* 0x000fe400078e000b */
[----:B-1----:R-:W-:Y:S01]  /*13db0*/  HMMA.16816.F32.BF16 R8, R12, R20, R24 ;  /* 0x000000140c08723c */ /* 0x002fe20000041818 */
[----:B------:R-:W2:Y:S04]  /*13dc0*/  LDL.LU R24, [R1+0x90] ;  /* 0x0000900001187983 */ /* 0x000ea80000300800 */
[----:B------:R-:W2:Y:S04]  /*13dd0*/  LDL.LU R25, [R1+0x94] ;  /* 0x0000940001197983 */ /* 0x000ea80000300800 */
[----:B------:R0:W-:Y:S02]  /*13de0*/  STL.64 [R1+0xaf0], R22 ;  /* 0x000af01601007387 */ /* 0x0001e40000100a00 */
[----:B0-----:R-:W-:-:S02]  /*13df0*/  IMAD.MOV.U32 R22, RZ, RZ, R19 ;  /* 0x000000ffff167224 */ /* 0x001fc400078e0013 */
[----:B------:R-:W-:Y:S01]  /*13e00*/  IMAD.MOV.U32 R23, RZ, RZ, R18 ;  /* 0x000000ffff177224 */ /* 0x000fe200078e0012 */
[----:B------:R-:W3:Y:S04]  /*13e10*/  LDL.LU R19, [R1+0xba8] ;  /* 0x000ba80001137983 */ /* 0x000ee80000300800 */
[----:B------:R-:W4:Y:S04]  /*13e20*/  LDL.LU R18, [R1+0xba4] ;  /* 0x000ba40001127983 */ /* 0x000f280000300800 */
[----:B------:R0:W-:Y:S04]  /*13e30*/  STL.64 [R1+0xb08], R22 ;  /* 0x000b081601007387 */ /* 0x0001e80000100a00 */
[----:B0-----:R-:W2:Y:S04]  /*13e40*/  LDL.LU R22, [R1+0xc8] ;  /* 0x0000c80001167983 */ /* 0x001ea80000300800 */
[----:B------:R-:W2:Y:S01]  /*13e50*/  LDL.LU R23, [R1+0xcc] ;  /* 0x0000cc0001177983 */ /* 0x000ea20000300800 */
[----:B------:R-:W-:-:S02]  /*13e60*/  IMAD.MOV.U32 R7, RZ, RZ, R8 ;  /* 0x000000ffff077224 */ /* 0x000fc400078e0008 */
[----:B------:R-:W-:Y:S02]  /*13e70*/  IMAD.MOV.U32 R6, RZ, RZ, R9 ;  /* 0x000000ffff067224 */ /* 0x000fe400078e0009 */
[----:B------:R-:W-:Y:S02]  /*13e80*/  IMAD.MOV.U32 R8, RZ, RZ, R16 ;  /* 0x000000ffff087224 */ /* 0x000fe400078e0010 */
[----:B------:R-:W-:Y:S01]  /*13e90*/  IMAD.MOV.U32 R9, RZ, RZ, R17 ;  /* 0x000000ffff097224 */ /* 0x000fe200078e0011 */
[----:B------:R-:W3:Y:S04]  /*13ea0*/  LDL.LU R16, [R1+0xba0] ;  /* 0x000ba00001107983 */ /* 0x000ee80000300800 */
[----:B------:R-:W3:Y:S04]  /*13eb0*/  LDL.LU R17, [R1+0xb9c] ;  /* 0x000b9c0001117983 */ /* 0x000ee80000300800 */
[----:B------:R-:W-:Y:S04]  /*13ec0*/  STL.64 [R1+0xb50], R8 ;  /* 0x000b500801007387 */ /* 0x000fe80000100a00 */
[----:B--2---:R4:W-:Y:S02]  /*13ed0*/  STL.64 [R1+0xb20], R22 ;  /* 0x000b201601007387 */ /* 0x0049e40000100a00 */
[----:B----4-:R-:W-:-:S02]  /*13ee0*/  IMAD.MOV.U32 R22, RZ, RZ, R18 ;  /* 0x000000ffff167224 */ /* 0x010fc400078e0012 */
[----:B------:R-:W2:Y:S01]  /*13ef0*/  LDL.LU R18, [R1+0xb98] ;  /* 0x000b980001127983 */ /* 0x000ea20000300800 */
[----:B---3--:R-:W-:-:S03]  /*13f00*/  IMAD.MOV.U32 R23, RZ, RZ, R19 ;  /* 0x000000ffff177224 */ /* 0x008fc600078e0013 */
[----:B------:R-:W2:Y:S01]  /*13f10*/  LDL.LU R19, [R1+0xb94] ;  /* 0x000b940001137983 */ /* 0x000ea20000300800 */
[----:B------:R-:W-:-:S03]  /*13f20*/  IMAD.MOV.U32 R5, RZ, RZ, R10 ;  /* 0x000000ffff057224 */ /* 0x000fc600078e000a */
[----:B------:R-:W3:Y:S01]  /*13f30*/  LDL.LU R8, [R1+0x10] ;  /* 0x0000100001087983 */ /* 0x000ee20000300800 */
[----:B------:R-:W-:-:S03]  /*13f40*/  IMAD.MOV.U32 R3, RZ, RZ, R11 ;  /* 0x000000ffff037224 */ /* 0x000fc600078e000b */
[----:B------:R-:W3:Y:S04]  /*13f50*/  LDL.LU R9, [R1+0x14] ;  /* 0x0000140001097983 */ /* 0x000ee80000300800 */
[----:B------:R-:W3:Y:S04]  /*13f60*/  LDL.LU R10, [R1+0x18] ;  /* 0x00001800010a7983 */ /* 0x000ee80000300800 */
[----:B------:R-:W3:Y:S04]  /*13f70*/  LDL.LU R11, [R1+0x1c] ;  /* 0x00001c00010b7983 */ /* 0x000ee80000300800 */
[----:B------:R0:W-:Y:S04]  /*13f80*/  STL.64 [R1+0xb48], R22 ;  /* 0x000b481601007387 */ /* 0x0001e80000100a00 */
[----:B------:R-:W4:Y:S04]  /*13f90*/  LDL.LU R20, [R1] ;  /* 0x0000000001147983 */ /* 0x000f280000300800 */
[----:B------:R-:W4:Y:S04]  /*13fa0*/  LDL.LU R21, [R1+0x4] ;  /* 0x0000040001157983 */ /* 0x000f280000300800 */
[----:B0-----:R-:W4:Y:S04]  /*13fb0*/  LDL.LU R22, [R1+0x8] ;  /* 0x0000080001167983 */ /* 0x001f280000300800 */
[----:B------:R-:W4:Y:S01]  /*13fc0*/  LDL.LU R23, [R1+0xc] ;  /* 0x00000c0001177983 */ /* 0x000f220000300800 */
[----:B--2---:R-:W-:Y:S03]  /*13fd0*/  HMMA.16816.F32.BF16 R24, R12, R24, R16 ;  /* 0x000000180c18723c */ /* 0x004fe60000041810 */
[----:B------:R-:W2:Y:S04]  /*13fe0*/  LDL.LU R16, [R1+0x80] ;  /* 0x0000800001107983 */ /* 0x000ea80000300800 */
[----:B------:R-:W2:-:S15]  /*13ff0*/  LDL.LU R17, [R1+0x84] ;  /* 0x0000840001117983 */ /* 0x000e9e0000300800 */
[----:B------:R-:W-:-:S01]  /*14000*/  NOP ;  /* 0x0000000000007918 */ /* 0x000fc20000000000 */
[----:B------:R0:W-:Y:S04]  /*14010*/  STL.64 [R1+0xae8], R26 ;  /* 0x000ae81a01007387 */ /* 0x0001e80000100a00 */
[----:B------:R1:W-:Y:S01]  /*14020*/  STL.64 [R1+0xae0], R24 ;  /* 0x000ae01801007387 */ /* 0x0003e20000100a00 */
[----:B0-----:R-:W-:Y:S01]  /*14030*/  IMAD.MOV.U32 R26, RZ, RZ, R5 ;  /* 0x000000ffff1a7224 */ /* 0x001fe200078e0005 */
[----:B-1----:R-:W-:Y:S01]  /*14040*/  MOV R24, R7 ;  /* 0x0000000700187202 */ /* 0x002fe20000000f00 */
[----:B------:R-:W-:Y:S01]  /*14050*/  IMAD.MOV.U32 R25, RZ, RZ, R6 ;  /* 0x000000ffff197224 */ /* 0x000fe200078e0006 */
[----:B------:R-:W3:Y:S04]  /*14060*/  LDL.LU R7, [R1+0xb90] ;  /* 0x000b900001077983 */ /* 0x000ee80000300800 */
[----:B------:R-:W4:Y:S04]  /*14070*/  LDL.LU R6, [R1+0xb8c] ;  /* 0x000b8c0001067983 */ /* 0x000f280000300800 */
[----:B------:R-:W2:Y:S01]  /*14080*/  LDL.LU R5, [R1+0xb88] ;  /* 0x000b880001057983 */ /* 0x000ea20000300800 */
[----:B------:R-:W-:-:S03]  /*14090*/  IMAD.MOV.U32 R27, RZ, RZ, R3 ;  /* 0x000000ffff1b7224 */ /* 0x000fc600078e0003 */
[----:B------:R-:W2:Y:S04]  /*140a0*/  LDL.LU R3, [R1+0xb84] ;  /* 0x000b840001037983 */ /* 0x000ea80000300800 */
[----:B------:R0:W-:Y:S04]  /*140b0*/  STL.64 [R1+0xb00], R26 ;  /* 0x000b001a01007387 */ /* 0x0001e80000100a00 */
[----:B------:R1:W-:Y:S01]  /*140c0*/  STL.64 [R1+0xaf8], R24 ;  /* 0x000af81801007387 */ /* 0x0003e20000100a00 */
[----:B0-----:R-:W-:Y:S02]  /*140d0*/  IMAD.MOV.U32 R26, RZ, RZ, R29 ;  /* 0x000000ffff1a7224 */ /* 0x001fe400078e001d */
[----:B------:R-:W-:-:S02]  /*140e0*/  IMAD.MOV.U32 R27, RZ, RZ, R4 ;  /* 0x000000ffff1b7224 */ /* 0x000fc400078e0004 */
[----:B-1----:R-:W-:Y:S02]  /*140f0*/  IMAD.MOV.U32 R24, RZ, RZ, R28 ;  /* 0x000000ffff187224 */ /* 0x002fe400078e001c */
[----:B------:R-:W2:Y:S01]  /*14100*/  LDL.LU R28, [R1+0xb80] ;  /* 0x000b8000011c7983 */ /* 0x000ea20000300800 */
[----:B------:R-:W-:-:S03]  /*14110*/  IMAD.MOV.U32 R25, RZ, RZ, R0 ;  /* 0x000000ffff197224 */ /* 0x000fc600078e0000 */
[----:B------:R-:W2:Y:S04]  /*14120*/  LDL.LU R0, [R1+0xb7c] ;  /* 0x000b7c0001007983 */ /* 0x000ea80000300800 */
[----:B------:R-:W2:Y:S04]  /*14130*/  LDL.LU R29, [R1+0xb78] ;  /* 0x000b7800011d7983 */ /* 0x000ea80000300800 */
[----:B------:R-:W2:Y:S04]  /*14140*/  LDL.LU R4, [R1+0xb74] ;  /* 0x000b740001047983 */ /* 0x000ea80000300800 */
[----:B------:R0:W-:Y:S04]  /*14150*/  STL.64 [R1+0xb18], R26 ;  /* 0x000b181a01007387 */ /* 0x0001e80000100a00 */
[----:B------:R4:W-:Y:S01]  /*14160*/  STL.64 [R1+0xb10], R24 ;  /* 0x000b101801007387 */ /* 0x0009e20000100a00 */
[----:B0-----:R-:W-:-:S02]  /*14170*/  IMAD.MOV.U32 R27, RZ, RZ, R2 ;  /* 0x000000ffff1b7224 */ /* 0x001fc400078e0002 */
[----:B---3--:R-:W-:Y:S02]  /*14180*/  IMAD.MOV.U32 R26, RZ, RZ, R7 ;  /* 0x000000ffff1a7224 */ /* 0x008fe400078e0007 */
[----:B----4-:R-:W-:Y:S02]  /*14190*/  IMAD.MOV.U32 R25, RZ, RZ, R6 ;  /* 0x000000ffff197224 */ /* 0x010fe400078e0006 */
[----:B--2---:R-:W-:Y:S02]  /*141a0*/  IMAD.MOV.U32 R24, RZ, RZ, R5 ;  /* 0x000000ffff187224 */ /* 0x004fe400078e0005 */
[----:B------:R-:W2:Y:S04]  /*141b0*/  LDL.LU R5, [R1+0xb70] ;  /* 0x000b700001057983 */ /* 0x000ea80000300800 */
[----:B------:R-:W2:Y:S04]  /*141c0*/  LDL.LU R6, [R1+0xb6c] ;  /* 0x000b6c0001067983 */ /* 0x000ea80000300800 */
[----:B------:R-:W2:Y:S04]  /*141d0*/  LDL.LU R7, [R1+0xb68] ;  /* 0x000b680001077983 */ /* 0x000ea80000300800 */
[----:B------:R-:W3:Y:S04]  /*141e0*/  LDL.LU R2, [R1+0xb64] ;  /* 0x000b640001027983 */ /* 0x000ee80000300800 */
[----:B------:R0:W-:Y:S04]  /*141f0*/  STL.64 [R1+0xb30], R26 ;  /* 0x000b301a01007387 */ /* 0x0001e80000100a00 */
[----:B------:R1:W-:Y:S01]  /*14200*/  STL.64 [R1+0xb28], R24 ;  /* 0x000b281801007387 */ /* 0x0003e20000100a00 */
[----:B0-----:R-:W-:-:S03]  /*14210*/  IMAD.MOV.U32 R26, RZ, RZ, R28 ;  /* 0x000000ffff1a7224 */ /* 0x001fc600078e001c */
[----:B-1----:R-:W4:Y:S01]  /*14220*/  LDL.LU R24, [R1+0x50] ;  /* 0x0000500001187983 */ /* 0x002f220000300800 */
[----:B------:R-:W-:-:S03]  /*14230*/  IMAD.MOV.U32 R25, RZ, RZ, R0 ;  /* 0x000000ffff197224 */ /* 0x000fc600078e0000 */
[----:B------:R-:W4:Y:S04]  /*14240*/  LDL.LU R0, [R1+0xb60] ;  /* 0x000b600001007983 */ /* 0x000f280000300800 */
[----:B------:R-:W4:Y:S01]  /*14250*/  LDL.LU R28, [R1+0xb5c] ;  /* 0x000b5c00011c7983 */ /* 0x000f220000300800 */
[C---:B--2---:R-:W-:Y:S07]  /*14260*/  HMMA.16816.F32.BF16 R16, R12.reuse, R16, R4 ;  /* 0x000000100c10723c */ /* 0x044fee0000041804 */
[----:B---3--:R-:W-:Y:S01]  /*14270*/  IMAD.MOV.U32 R4, RZ, RZ, R2 ;  /* 0x000000ffff047224 */ /* 0x008fe200078e0002 */
[----:B------:R-:W-:Y:S01]  /*14280*/  MOV R5, R29 ;  /* 0x0000001d00057202 */ /* 0x000fe20000000f00 */
[----:B------:R-:W2:Y:S06]  /*14290*/  LDL.LU R2, [R1+0xb58] ;  /* 0x000b580001027983 */ /* 0x000eac0000300800 */
[----:B------:R-:W-:Y:S01]  /*142a0*/  HMMA.16816.F32.BF16 R4, R12, R4, R8 ;  /* 0x000000040c04723c */ /* 0x000fe20000041808 */
[----:B------:R-:W3:Y:S01]  /*142b0*/  LDL.LU.64 R8, [R1+0xb50] ;  /* 0x000b500001087983 */ /* 0x000ee20000300a00 */
[----:B------:R-:W-:-:S04]  /*142c0*/  IMAD.MOV.U32 R27, RZ, RZ, R3 ;  /* 0x000000ffff1b7224 */ /* 0x000fc800078e0003 */
[----:B---3--:R-:W-:Y:S01]  /*142d0*/  HMMA.16816.F32.BF16 R12, R12, R8, R20 ;  /* 0x000000080c0c723c */ /* 0x008fe20000041814 */
[----:B------:R-:W4:Y:S04]  /*142e0*/  LDL.LU.64 R22, [R1+0xb48] ;  /* 0x000b480001167983 */ /* 0x000f280000300a00 */
[----:B------:R-:W4:Y:S04]  /*142f0*/  LDL.LU.64 R10, [R1+0xb40] ;  /* 0x000b4000010a7983 */ /* 0x000f280000300a00 */
[----:B------:R-:W4:-:S14]  /*14300*/  LDL.LU.64 R8, [R1+0xb38] ;  /* 0x000b380001087983 */ /* 0x000f1c0000300a00 */
[----:B------:R-:W-:Y:S04]  /*14310*/  STL.64 [R1+0xad8], R14 ;  /* 0x000ad80e01007387 */ /* 0x000fe80000100a00 */
[----:B------:R-:W-:Y:S01]  /*14320*/  STL.64 [R1+0xad0], R12 ;  /* 0x000ad00c01007387 */ /* 0x000fe20000100a00 */
[----:B----4-:R-:W-:Y:S03]  /*14330*/  HMMA.16816.F32.BF16 R20, R8, R22, R24 ;  /* 0x000000160814723c */ /* 0x010fe60000041818 */
[----:B------:R-:W3:Y:S04]  /*14340*/  LDL.LU.64 R26, [R1+0xb30] ;  /* 0x000b3000011a7983 */ /* 0x000ee80000300a00 */
[----:B------:R-:W3:-:S15]  /*14350*/  LDL.LU.64 R24, [R1+0xb28] ;  /* 0x000b280001187983 */ /* 0x000ede0000300a00 */
[----:B------:R-:W-:-:S01]  /*14360*/  NOP ;  /* 0x0000000000007918 */ /* 0x000fc20000000000 */
[----:B------:R-:W-:Y:S04]  /*14370*/  STL.64 [R1+0x620], R20 ;  /* 0x0006201401007387 */ /* 0x000fe80000100a00 */
[----:B------:R0:W-:Y:S04]  /*14380*/  STL.64 [R1+0x628], R22 ;  /* 0x0006281601007387 */ /* 0x0001e80000100a00 */
[----:B0-----:R-:W3:Y:S02]  /*14390*/  LDL.LU.64 R22, [R1+0xb20] ;  /* 0x000b200001167983 */ /* 0x001ee40000300a00 */
[----:B---3--:R-:W-:Y:S02]  /*143a0*/  HMMA.16816.F32.BF16 R20, R8, R22, R24 ;  /* 0x000000160814723c */ /* 0x008fe40000041818 */
[----:B------:R-:W3:Y:S04]  /*143b0*/  LDL.LU.64 R26, [R1+0xb18] ;  /* 0x000b1800011a7983 */ /* 0x000ee80000300a00 */
[----:B------:R-:W3:-:S15]  /*143c0*/  LDL.LU.64 R24, [R1+0xb10] ;  /* 0x000b100001187983 */ /* 0x000ede0000300a00 */
[----:B------:R-:W-:-:S02]  /*143d0*/  NOP ;  /* 0x0000000000007918 */ /* 0x000fc40000000000 */
        /* <DEDUP_REMOVED lines=12> */
[----:B------:R-:W3:Y:S04]  /*144a0*/  LDL.LU.64 R24, [R1+0xae0] ;  /* 0x000ae00001187983 */ /* 0x000ee80000300a00 */
[----:B------:R-:W2:Y:S01]  /*144b0*/  LDL.LU R3, [R1+0x2e4] ;  /* 0x0002e40001037983 */ /* 0x000ea20000300800 */
[----:B------:R-:W-:-:S03]  /*144c0*/  IMAD.MOV.U32 R14, RZ, RZ, R28 ;  /* 0x000000ffff0e7224 */ /* 0x000fc600078e001c */
[----:B--2---:R-:W-:Y:S09]  /*144d0*/  STL.64 [R1+0xa58], R2 ;  /* 0x000a580201007387 */ /* 0x004ff20000100a00 */
[----:B------:R-:W-:Y:S04]  /*144e0*/  STL.64 [R1+0x5f0], R20 ;  /* 0x0005f01401007387 */ /* 0x000fe80000100a00 */
[----:B------:R0:W-:Y:S04]  /*144f0*/  STL.64 [R1+0x5f8], R22 ;  /* 0x0005f81601007387 */ /* 0x0001e80000100a00 */
[----:B------:R-:W2:Y:S04]  /*14500*/  LDL.LU R28, [R1+0x2e0] ;  /* 0x0002e000011c7983 */ /* 0x000ea80000300800 */
[----:B0-----:R-:W4:Y:S04]  /*14510*/  LDL.LU R22, [R1+0x2dc] ;  /* 0x0002dc0001167983 */ /* 0x001f280000300800 */
[----:B------:R-:W4:Y:S04]  /*14520*/  LDL.LU R23, [R1+0x2d8] ;  /* 0x0002d80001177983 */ /* 0x000f280000300800 */
[----:B----4-:R0:W-:Y:S04]  /*14530*/  STL.64 [R1+0xa60], R22 ;  /* 0x000a601601007387 */ /* 0x0101e80000100a00 */
[----:B------:R-:W2:Y:S01]  /*14540*/  LDL.LU R29, [R1+0x2d4] ;  /* 0x0002d400011d7983 */ /* 0x000ea20000300800 */
[----:B------:R-:W-:-:S03]  /*14550*/  IMAD.MOV.U32 R15, RZ, RZ, R0 ;  /* 0x000000ffff0f7224 */ /* 0x000fc600078e0000 */
[----:B--2---:R-:W-:Y:S04]  /*14560*/  STL.64 [R1+0xa68], R28 ;  /* 0x000a681c01007387 */ /* 0x004fe80000100a00 */
[----:B------:R-:W2:Y:S04]  /*14570*/  LDL.LU R0, [R1+0x2d0] ;  /* 0x0002d00001007983 */ /* 0x000ea80000300800 */
[----:B------:R-:W4:Y:S04]  /*14580*/  LDL.LU R20, [R1+0x2cc] ;  /* 0x0002cc0001147983 */ /* 0x000f280000300800 */
[----:B------:R-:W4:Y:S04]  /*14590*/  LDL.LU R21, [R1+0x2c8] ;  /* 0x0002c80001157983 */ /* 0x000f280000300800 */
[----:B----4-:R3:W-:Y:S04]  /*145a0*/  STL.64 [R1+0xa70], R20 ;  /* 0x000a701401007387 */ /* 0x0107e80000100a00 */
[----:B0-----:R-:W3:Y:S04]  /*145b0*/  LDL.LU R22, [R1+0x98] ;  /* 0x0000980001167983 */ /* 0x001ee80000300800 */
[----:B------:R-:W3:Y:S02]  /*145c0*/  LDL.LU R23, [R1+0x9c] ;  /* 0x00009c0001177983 */ /* 0x000ee40000300800 */
[----:B---3--:R-:W-:Y:S02]  /*145d0*/  HMMA.16816.F32.BF16 R20, R8, R22, R24 ;  /* 0x000000160814723c */ /* 0x008fe40000041818 */
[----:B------:R-:W3:Y:S04]  /*145e0*/  LDL.LU R24, [R1+0x2f4] ;  /* 0x0002f40001187983 */ /* 0x000ee80000300800 */
[----:B------:R-:W3:-:S15]  /*145f0*/  LDL.LU R25, [R1+0x2f0] ;  /* 0x0002f00001197983 */ /* 0x000ede0000300800 */
[----:B------:R-:W-:-:S02]  /*14600*/  NOP ;  /* 0x0000000000007918 */ /* 0x000fc40000000000 */
[----:B------:R-:W-:Y:S04]  /*14610*/  STL.64 [R1+0x5e0], R20 ;  /* 0x0005e01401007387 */ /* 0x000fe80000100a00 */
[----:B------:R-:W-:Y:S04]  /*14620*/  STL.64 [R1+0x5e8], R22 ;  /* 0x0005e81601007387 */ /* 0x000fe80000100a00 */
[----:B---3--:R-:W-:Y:S04]  /*14630*/  STL.64 [R1+0xa78], R24 ;  /* 0x000a781801007387 */ /* 0x008fe80000100a00 */
[----:B------:R-:W3:Y:S04]  /*14640*/  LDL.LU R26, [R1+0x2ec] ;  /* 0x0002ec00011a7983 */ /* 0x000ee80000300800 */
[----:B------:R-:W3:Y:S01]  /*14650*/  LDL.LU R27, [R1+0x2e8] ;  /* 0x0002e800011b7983 */ /* 0x000ee20000300800 */
[----:B------:R-:W-:Y:S03]  /*14660*/  HMMA.16816.F32.BF16 R16, R8, R14, R16 ;  /* 0x0000000e0810723c */ /* 0x000fe60000041810 */
[----:B---3--:R0:W-:Y:S04]  /*14670*/  STL.64 [R1+0xa80], R26 ;  /* 0x000a801a01007387 */ /* 0x0081e80000100a00 */
[----:B------:R-:W3:-:S15]  /*14680*/  LDL.LU R14, [R1+0x78] ;  /* 0x00007800010e7983 */ /* 0x000ede0000300800 */
[----:B------:R-:W-:-:S01]  /*14690*/  NOP ;  /* 0x0000000000007918 */ /* 0x000fc20000000000 */
[----:B------:R-:W-:Y:S04]  /*146a0*/  STL.64 [R1+0x5d0], R16 ;  /* 0x0005d01001007387 */ /* 0x000fe80000100a00 */
[----:B------:R-:W-:Y:S04]  /*146b0*/  STL.64 [R1+0x5d8], R18 ;  /* 0x0005d81201007387 */ /* 0x000fe80000100a00 */
[----:B------:R-:W3:Y:S04]  /*146c0*/  LDL.LU R15, [R1+0x7c] ;  /* 0x00007c00010f7983 */ /* 0x000ee80000300800 */
[----:B0-----:R-:W4:Y:S04]  /*146d0*/  LDL.LU R26, [R1+0x364] ;  /* 0x00036400011a7983 */ /* 0x001f280000300800 */
[----:B------:R-:W4:Y:S04]  /*146e0*/  LDL.LU R27, [R1+0x360] ;  /* 0x00036000011b7983 */ /* 0x000f280000300800 */
[----:B----4-:R0:W-:Y:S04]  /*146f0*/  STL.64 [R1+0xa88], R26 ;  /* 0x000a881a01007387 */ /* 0x0101e80000100a00 */
        /* <DEDUP_REMOVED lines=20> */
[----:B------:R-:W2:Y:S04]  /*14840*/  LDL.LU R24, [R1+0x35c] ;  /* 0x00035c0001187983 */ /* 0x000ea80000300800 */
[----:B------:R-:W2:Y:S01]  /*14850*/  LDL.LU R25, [R1+0x358] ;  /* 0x0003580001197983 */ /* 0x000ea20000300800 */
[C---:B---3--:R-:W-:Y:S03]  /*14860*/  HMMA.16816.F32.BF16 R4, R8.reuse, R14, R4 ;  /* 0x0000000e0804723c */ /* 0x048fe60000041804 */
[----:B----4-:R0:W-:Y:S04]  /*14870*/  STL.64 [R1+0xac8], R26 ;  /* 0x000ac81a01007387 */ /* 0x0101e80000100a00 */
[----:B--2---:R-:W-:Y:S04]  /*14880*/  STL.64 [R1+0xac0], R24 ;  /* 0x000ac01801007387 */ /* 0x004fe80000100a00 */
[----:B0-----:R-:W2:Y:S04]  /*14890*/  LDL.LU R26, [R1+0x68] ;  /* 0x00006800011a7983 */ /* 0x001ea80000300800 */
[----:B------:R-:W2:Y:S04]  /*148a0*/  LDL.LU R27, [R1+0x6c] ;  /* 0x00006c00011b7983 */ /* 0x000ea80000300800 */
[----:B------:R-:W3:Y:S04]  /*148b0*/  LDL.LU R20, [R1+0x354] ;  /* 0x0003540001147983 */ /* 0x000ee80000300800 */
[----:B------:R-:W3:Y:S04]  /*148c0*/  LDL.LU R21, [R1+0x350] ;  /* 0x0003500001157983 */ /* 0x000ee80000300800 */
        /* <DEDUP_REMOVED lines=10> */
[----:B------:R-:W2:Y:S04]  /*14970*/  LDL.LU.64 R14, [R1+0xad8] ;  /* 0x000ad800010e7983 */ /* 0x000ea80000300a00 */
[----:B------:R-:W2:Y:S04]  /*14980*/  LDL.LU.64 R12, [R1+0xad0] ;  /* 0x000ad000010c7983 */ /* 0x000ea80000300a00 */
[----:B------:R0:W-:Y:S04]  /*14990*/  STL.64 [R1+0x5c0], R4 ;  /* 0x0005c00401007387 */ /* 0x0001e80000100a00 */
[----:B------:R1:W-:Y:S04]  /*149a0*/  STL.64 [R1+0x5c8], R6 ;  /* 0x0005c80601007387 */ /* 0x0003e80000100a00 */
[----:B0-----:R-:W4:Y:S04]  /*149b0*/  LDL.LU R4, [R1+0x314] ;  /* 0x0003140001047983 */ /* 0x001f280000300800 */
[----:B------:R-:W4:Y:S04]  /*149c0*/  LDL.LU R5, [R1+0x310] ;  /* 0x0003100001057983 */ /* 0x000f280000300800 */
[----:B-1----:R-:W4:Y:S04]  /*149d0*/  LDL.LU R6, [R1+0x30c] ;  /* 0x00030c0001067983 */ /* 0x002f280000300800 */
[----:B------:R-:W4:Y:S01]  /*149e0*/  LDL.LU R7, [R1+0x308] ;  /* 0x0003080001077983 */ /* 0x000f220000300800 */
[----:B--2---:R-:W-:Y:S03]  /*149f0*/  HMMA.16816.F32.BF16 R12, R8, R26, R12 ;  /* 0x0000001a080c723c */ /* 0x004fe6000004180c */
[----:B------:R-:W2:Y:S04]  /*14a00*/  LDL.LU.64 R26, [R1+0xac8] ;  /* 0x000ac800011a7983 */ /* 0x000ea80000300a00 */
[----:B------:R-:W3:Y:S04]  /*14a10*/  LDL.LU.64 R24, [R1+0xac0] ;  /* 0x000ac00001187983 */ /* 0x000ee80000300a00 */
[----:B------:R-:W4:Y:S04]  /*14a20*/  LDL.LU R8, [R1+0x334] ;  /* 0x0003340001087983 */ /* 0x000f280000300800 */
[----:B------:R-:W4:Y:S08]  /*14a30*/  LDL.LU R9, [R1+0x330] ;  /* 0x0003300001097983 */ /* 0x000f300000300800 */
[----:B------:R0:W-:Y:S04]  /*14a40*/  STL.64 [R1+0x5b0], R12 ;  /* 0x0005b00c01007387 */ /* 0x0001e80000100a00 */
[----:B------:R1:W-:Y:S04]  /*14a50*/  STL.64 [R1+0x5b8], R14 ;  /* 0x0005b80e01007387 */ /* 0x0003e80000100a00 */
[----:B------:R-:W4:Y:S04]  /*14a60*/  LDL.LU R10, [R1+0x32c] ;  /* 0x00032c00010a7983 */ /* 0x000f280000300800 */
[----:B------:R-:W4:Y:S04]  /*14a70*/  LDL.LU R11, [R1+0x328] ;  /* 0x00032800010b7983 */ /* 0x000f280000300800 */
[----:B0-----:R-:W4:Y:S04]  /*14a80*/  LDL.LU R12, [R1+0x324] ;  /* 0x00032400010c7983 */ /* 0x001f280000300800 */
[----:B------:R-:W4:Y:S04]  /*14a90*/  LDL.LU R13, [R1+0x320] ;  /* 0x00032000010d7983 */ /* 0x000f280000300800 */
[----:B-1----:R-:W4:Y:S04]  /*14aa0*/  LDL.LU R14, [R1+0x31c] ;  /* 0x00031c00010e7983 */ /* 0x002f280000300800 */
[----:B------:R-:W4:Y:S01]  /*14ab0*/  LDL.LU R15, [R1+0x318] ;  /* 0x00031800010f7983 */ /* 0x000f220000300800 */
[----:B--2---:R-:W-:-:S04]  /*14ac0*/  LOP3.LUT R27, R27, R26, RZ, 0x3c, !PT ;  /* 0x0000001a1b1b7212 */ /* 0x004fc800078e3cff */
[----:B------:R-:W-:-:S04]  /*14ad0*/  LOP3.LUT R26, R27, R26, RZ, 0x3c, !PT ;  /* 0x0000001a1b1a7212 */ /* 0x000fc800078e3cff */
[----:B------:R-:W-:-:S05]  /*14ae0*/  LOP3.LUT R27, R27, R26, RZ, 0x3c, !PT ;  /* 0x0000001a1b1b7212 */ /* 0x000fca00078e3cff */
[----:B------:R0:W-:Y:S04]  /*14af0*/  STL.64 [R1+0x130], R26 ;  /* 0x0001301a01007387 */ /* 0x0001e80000100a00 */
[----:B0-----:R-:W2:Y:S02]  /*14b00*/  LDL.LU.64 R26, [R1+0xab8] ;  /* 0x000ab800011a7983 */ /* 0x001ea40000300a00 */
        /* <DEDUP_REMOVED lines=29> */
[----:B0-----:R-:W2:Y:S01]  /*14ce0*/  LDL.LU.64 R26, [R1+0xa88] ;  /* 0x000a8800011a7983 */ /* 0x001ea20000300a00 */
[----:B---3--:R-:W-:Y:S02]  /*14cf0*/  LOP3.LUT R25, R25, R24, RZ, 0x3c, !PT ;  /* 0x0000001819197212 */ /* 0x008fe400078e3cff */
[----:B------:R-:W-:Y:S02]  /*14d00*/  LOP3.LUT R21, R21, R20, RZ, 0x3c, !PT ;  /* 0x0000001415157212 */ /* 0x000fe400078e3cff */
[----:B------:R-:W-:Y:S02]  /*14d10*/  LOP3.LUT R24, R25, R24, RZ, 0x3c, !PT ;  /* 0x0000001819187212 */ /* 0x000fe400078e3cff */
[----:B----4-:R-:W-:-:S02]  /*14d20*/  LOP3.LUT R29, R29, R28, RZ, 0x3c, !PT ;  /* 0x0000001c1d1d7212 */ /* 0x010fc400078e3cff */
[----:B------:R-:W-:Y:S02]  /*14d30*/  LOP3.LUT R20, R21, R20, RZ, 0x3c, !PT ;  /* 0x0000001415147212 */ /* 0x000fe400078e3cff */
[----:B------:R-:W-:Y:S02]  /*14d40*/  LOP3.LUT R23, R23, R22, RZ, 0x3c, !PT ;  /* 0x0000001617177212 */ /* 0x000fe400078e3cff */
[----:B------:R-:W-:Y:S02]  /*14d50*/  LOP3.LUT R25, R25, R24, RZ, 0x3c, !PT ;  /* 0x0000001819197212 */ /* 0x000fe400078e3cff */
[----:B------:R-:W-:Y:S02]  /*14d60*/  LOP3.LUT R28, R29, R28, RZ, 0x3c, !PT ;  /* 0x0000001c1d1c7212 */ /* 0x000fe400078e3cff */
[----:B------:R-:W-:Y:S02]  /*14d70*/  LOP3.LUT R3, R3, R2, RZ, 0x3c, !PT ;  /* 0x0000000203037212 */ /* 0x000fe400078e3cff */
[----:B------:R-:W-:-:S02]  /*14d80*/  LOP3.LUT R21, R21, R20, RZ, 0x3c, !PT ;  /* 0x0000001415157212 */ /* 0x000fc400078e3cff */
[----:B------:R-:W-:Y:S02]  /*14d90*/  LOP3.LUT R22, R23, R22, RZ, 0x3c, !PT ;  /* 0x0000001617167212 */ /* 0x000fe400078e3cff */
[----:B------:R-:W-:Y:S02]  /*14da0*/  LOP3.LUT R29, R29, R28, RZ, 0x3c, !PT ;  /* 0x0000001c1d1d7212 */ /* 0x000fe400078e3cff */
[----:B------:R-:W-:Y:S02]  /*14db0*/  LOP3.LUT R2, R3, R2, RZ, 0x3c, !PT ;  /* 0x0000000203027212 */ /* 0x000fe400078e3cff */
[----:B------:R-:W-:Y:S02]  /*14dc0*/  LOP3.LUT R23, R23, R22, RZ, 0x3c, !PT ;  /* 0x0000001617177212 */ /* 0x000fe400078e3cff */
[----:B------:R-:W-:Y:S02]  /*14dd0*/  LOP3.LUT R3, R3, R2, RZ, 0x3c, !PT ;  /* 0x0000000203037212 */ /* 0x000fe400078e3cff */
[----:B--2---:R-:W-:-:S04]  /*14de0*/  LOP3.LUT R27, R27, R26, RZ, 0x3c, !PT ;  /* 0x0000001a1b1b7212 */ /* 0x004fc800078e3cff */
[----:B------:R-:W-:-:S04]  /*14df0*/  LOP3.LUT R26, R27, R26, RZ, 0x3c, !PT ;  /* 0x0000001a1b1a7212 */ /* 0x000fc800078e3cff */
[----:B------:R-:W-:-:S05]  /*14e00*/  LOP3.LUT R27, R27, R26, RZ, 0x3c, !PT ;  /* 0x0000001a1b1b7212 */ /* 0x000fca00078e3cff */
[----:B------:R0:W-:Y:S04]  /*14e10*/  STL.64 [R1+0xf8], R26 ;  /* 0x0000f81a01007387 */ /* 0x0001e80000100a00 */
[----:B0-----:R-:W2:Y:S04]  /*14e20*/  LDL.LU.64 R26, [R1+0xa80] ;  /* 0x000a8000011a7983 */ /* 0x001ea80000300a00 */
[----:B------:R0:W-:Y:S04]  /*14e30*/  STL.64 [R1+0xf0], R24 ;  /* 0x0000f01801007387 */ /* 0x0001e80000100a00 */
[----:B0-----:R-:W3:Y:S04]  /*14e40*/  LDL.LU.64 R24, [R1+0xa78] ;  /* 0x000a780001187983 */ /* 0x001ee80000300a00 */
[----:B------:R0:W-:Y:S04]  /*14e50*/  STL.64 [R1+0xe8], R20 ;  /* 0x0000e81401007387 */ /* 0x0001e80000100a00 */
[----:B0-----:R-:W4:Y:S04]  /*14e60*/  LDL.LU.64 R20, [R1+0xa70] ;  /* 0x000a700001147983 */ /* 0x001f280000300a00 */
[----:B------:R0:W-:Y:S04]  /*14e70*/  STL.64 [R1+0xe0], R28 ;  /* 0x0000e01c01007387 */ /* 0x0001e80000100a00 */
[----:B0-----:R-:W4:Y:S04]  /*14e80*/  LDL.LU.64 R28, [R1+0xa68] ;  /* 0x000a6800011c7983 */ /* 0x001f280000300a00 */
[----:B------:R0:W-:Y:S04]  /*14e90*/  STL.64 [R1+0xd8], R22 ;  /* 0x0000d81601007387 */ /* 0x0001e80000100a00 */
[----:B0-----:R-:W4:Y:S04]  /*14ea0*/  LDL.LU.64 R22, [R1+0xa60] ;  /* 0x000a600001167983 */ /* 0x001f280000300a00 */
[----:B------:R0:W-:Y:S04]  /*14eb0*/  STL.64 [R1+0xd0], R2 ;  /* 0x0000d00201007387 */ /* 0x0001e80000100a00 */
[----:B0-----:R-:W4:Y:S01]  /*14ec0*/  LDL.LU.64 R2, [R1+0xa58] ;  /* 0x000a580001027983 */ /* 0x001f220000300a00 */
[----:B------:R-:W-:-:S02]  /*14ed0*/  LOP3.LUT R9, R9, R8, RZ, 0x3c, !PT ;  /* 0x0000000809097212 */ /* 0x000fc400078e3cff */
[----:B------:R-:W-:Y:S02]  /*14ee0*/  LOP3.LUT R11, R11, R10, RZ, 0x3c, !PT ;  /* 0x0000000a0b0b7212 */ /* 0x000fe400078e3cff */
[----:B------:R-:W-:Y:S02]  /*14ef0*/  LOP3.LUT R8, R9, R8, RZ, 0x3c, !PT ;  /* 0x0000000809087212 */ /* 0x000fe400078e3cff */
[----:B------:R-:W-:Y:S02]  /*14f00*/  LOP3.LUT R10, R11, R10, RZ, 0x3c, !PT ;  /* 0x0000000a0b0a7212 */ /* 0x000fe400078e3cff */
[----:B------:R-:W-:Y:S02]  /*14f10*/  LOP3.LUT R9, R9, R8, RZ, 0x3c, !PT ;  /* 0x0000000809097212 */ /* 0x000fe400078e3cff */
[----:B------:R-:W-:Y:S02]  /*14f20*/  LOP3.LUT R5, R5, R4, RZ, 0x3c, !PT ;  /* 0x0000000405057212 */ /* 0x000fe400078e3cff */
[----:B------:R-:W-:Y:S01]  /*14f30*/  LOP3.LUT R11, R11, R10, RZ, 0x3c, !PT ;  /* 0x0000000a0b0b7212 */ /* 0x000fe200078e3cff */
[----:B------:R0:W-:Y:S01]  /*14f40*/  STL.64 [R1+0xc8], R8 ;  /* 0x0000c80801007387 */ /* 0x0001e20000100a00 */
[----:B------:R-:W-:-:S03]  /*14f50*/  LOP3.LUT R4, R5, R4, RZ, 0x3c, !PT ;  /* 0x0000000405047212 */ /* 0x000fc600078e3cff */
[----:B------:R1:W-:Y:S01]  /*14f60*/  STL.64 [R1+0xc0], R10 ;  /* 0x0000c00a01007387 */ /* 0x0003e20000100a00 */
[----:B------:R-:W-:Y:S01]  /*14f70*/  LOP3.LUT R5, R5, R4, RZ, 0x3c, !PT ;  /* 0x0000000405057212 */ /* 0x000fe200078e3cff */
[----:B0-----:R-:W-:Y:S02]  /*14f80*/  IMAD.MOV.U32 R8, RZ, RZ, R13 ;  /* 0x000000ffff087224 */ /* 0x001fe400078e000d */
[----:B------:R-:W-:Y:S02]  /*14f90*/  IMAD.MOV.U32 R9, RZ, RZ, R12 ;  /* 0x000000ffff097224 */ /* 0x000fe400078e000c */
[----:B-1----:R-:W-:Y:S02]  /*14fa0*/  IMAD.MOV.U32 R10, RZ, RZ, R15 ;  /* 0x000000ffff0a7224 */ /* 0x002fe400078e000f */
[----:B------:R-:W-:Y:S01]  /*14fb0*/  IMAD.MOV.U32 R11, RZ, RZ, R14 ;  /* 0x000000ffff0b7224 */ /* 0x000fe200078e000e */
[----:B------:R0:W-:Y:S04]  /*14fc0*/  STL.64 [R1+0xb8], R8 ;  /* 0x0000b80801007387 */ /* 0x0001e80000100a00 */
[----:B------:R-:W-:Y:S04]  /*14fd0*/  STL.64 [R1+0xb0], R10 ;  /* 0x0000b00a01007387 */ /* 0x000fe80000100a00 */
[----:B------:R1:W-:Y:S01]  /*14fe0*/  STL.64 [R1+0xa8], R4 ;  /* 0x0000a80401007387 */ /* 0x0003e20000100a00 */
[----:B0-----:R-:W-:-:S02]  /*14ff0*/  IMAD.MOV.U32 R8, RZ, RZ, R7 ;  /* 0x000000ffff087224 */ /* 0x001fc400078e0007 */
[----:B------:R-:W-:Y:S02]  /*15000*/  IMAD.MOV.U32 R9, RZ, RZ, R6 ;  /* 0x000000ffff097224 */ /* 0x000fe400078e0006 */
[----:B------:R-:W-:Y:S02]  /*15010*/  IMAD.MOV.U32 R6, RZ, RZ, R17 ;  /* 0x000000ffff067224 */ /* 0x000fe400078e0011 */
[----:B------:R-:W-:Y:S01]  /*15020*/  IMAD.MOV.U32 R7, RZ, RZ, R16 ;  /* 0x000000ffff077224 */ /* 0x000fe200078e0010 */
[----:B------:R-:W-:Y:S01]  /*15030*/  STL.64 [R1+0xa0], R8 ;  /* 0x0000a00801007387 */ /* 0x000fe20000100a00 */
[----:B-1----:R-:W-:Y:S02]  /*15040*/  IMAD.MOV.U32 R4, RZ, RZ, R19 ;  /* 0x000000ffff047224 */ /* 0x002fe400078e0013 */
[----:B------:R-:W-:Y:S01]  /*15050*/  IMAD.MOV.U32 R5, RZ, RZ, R18 ;  /* 0x000000ffff057224 */ /* 0x000fe200078e0012 */
[----:B------:R2:W-:Y:S04]  /*15060*/  STL.64 [R1+0x98], R6 ;  /* 0x0000980601007387 */ /* 0x0005e80000100a00 */
[----:B------:R-:W-:Y:S01]  /*15070*/  STL.64 [R1+0x90], R4 ;  /* 0x0000900401007387 */ /* 0x000fe20000100a00 */
[----:B--2---:R-:W-:Y:S01]  /*15080*/  IMAD.MOV.U32 R6, RZ, RZ, R27 ;  /* 0x000000ffff067224 */ /* 0x004fe200078e001b */
[----:B------:R-:W-:Y:S01]  /*15090*/  MOV R7, R26 ;  /* 0x0000001a00077202 */ /* 0x000fe20000000f00 */
[----:B---3--:R-:W-:-:S02]  /*150a0*/  IMAD.MOV.U32 R8, RZ, RZ, R25 ;  /* 0x000000ffff087224 */ /* 0x008fc400078e0019 */
[----:B------:R-:W-:-:S05]  /*150b0*/  IMAD.MOV.U32 R9, RZ, RZ, R24 ;  /* 0x000000ffff097224 */ /* 0x000fca00078e0018 */
[----:B------:R-:W-:Y:S04]  /*150c0*/  STL.64 [R1+0x88], R8 ;  /* 0x0000880801007387 */ /* 0x000fe80000100a00 */
[----:B------:R0:W-:Y:S02]  /*150d0*/  STL.64 [R1+0x80], R6 ;  /* 0x0000800601007387 */ /* 0x0001e40000100a00 */
[----:B0-----:R-:W-:Y:S02]  /*150e0*/  IMAD.MOV.U32 R6, RZ, RZ, R0 ;  /* 0x000000ffff067224 */ /* 0x001fe400078e0000 */
[----:B----4-:R-:W-:Y:S02]  /*150f0*/  IMAD.MOV.U32 R4, RZ, RZ, R28 ;  /* 0x000000ffff047224 */ /* 0x010fe400078e001c */
[----:B------:R-:W-:-:S02]  /*15100*/  IMAD.MOV.U32 R7, RZ, RZ, R29 ;  /* 0x000000ffff077224 */ /* 0x000fc400078e001d */
[----:B------:R-:W-:Y:S02]  /*15110*/  IMAD.MOV.U32 R8, RZ, RZ, R23 ;  /* 0x000000ffff087224 */ /* 0x000fe400078e0017 */
[----:B------:R-:W-:Y:S02]  /*15120*/  IMAD.MOV.U32 R9, RZ, RZ, R22 ;  /* 0x000000ffff097224 */ /* 0x000fe400078e0016 */
[----:B------:R-:W-:-:S05]  /*15130*/  IMAD.MOV.U32 R5, RZ, RZ, R3 ;  /* 0x000000ffff057224 */ /* 0x000fca00078e0003 */
[----:B------:R-:W-:Y:S04]  /*15140*/  STL.64 [R1+0x78], R4 ;  /* 0x0000780401007387 */ /* 0x000fe80000100a00 */
[----:B------:R0:W-:Y:S04]  /*15150*/  STL.64 [R1+0x70], R8 ;  /* 0x0000700801007387 */ /* 0x0001e80000100a00 */
[----:B0-----:R-:W2:Y:S04]  /*15160*/  LDL.LU R8, [R1+0x284] ;  /* 0x0002840001087983 */ /* 0x001ea80000300800 */
[----:B------:R-:W-:Y:S04]  /*15170*/  STL.64 [R1+0x68], R6 ;  /* 0x0000680601007387 */ /* 0x000fe80000100a00 */
[----:B------:R-:W2:Y:S01]  /*15180*/  LDL.LU R9, [R1+0x280] ;  /* 0x0002800001097983 */ /* 0x000ea20000300800 */
[----:B------:R-:W-:-:S02]  /*15190*/  IMAD.MOV.U32 R4, RZ, RZ, R21 ;  /* 0x000000ffff047224 */ /* 0x000fc400078e0015 */
[----:B------:R-:W-:-:S05]  /*151a0*/  IMAD.MOV.U32 R5, RZ, RZ, R20 ;  /* 0x000000ffff057224 */ /* 0x000fca00078e0014 */
[----:B------:R-:W-:Y:S04]  /*151b0*/  STL.64 [R1+0x60], R4 ;  /* 0x0000600401007387 */ /* 0x000fe80000100a00 */
[----:B--2---:R0:W-:Y:S04]  /*151c0*/  STL.64 [R1+0xa18], R8 ;  /* 0x000a180801007387 */ /* 0x0041e80000100a00 */
[----:B0-----:R-:W2:Y:S04]  /*151d0*/  LDL.LU R8, [R1+0x28c] ;  /* 0x00028c0001087983 */ /* 0x001ea80000300800 */
[----:B------:R-:W2:Y:S04]  /*151e0*/  LDL.LU R9, [R1+0x288] ;  /* 0x0002880001097983 */ /* 0x000ea80000300800 */
        /* <DEDUP_REMOVED lines=21> */
[----:B------:R-:W3:Y:S04]  /*15340*/  LDL.LU R10, [R1+0x27c] ;  /* 0x00027c00010a7983 */ /* 0x000ee80000300800 */
[----:B------:R-:W4:Y:S04]  /*15350*/  LDL.LU R11, [R1+0x278] ;  /* 0x00027800010b7983 */ /* 0x000f280000300800 */
[----:B------:R-:W3:Y:S04]  /*15360*/  LDL.LU R12, [R1+0x274] ;  /* 0x00027400010c7983 */ /* 0x000ee80000300800 */
[----:B------:R-:W3:Y:S04]  /*15370*/  LDL.LU R13, [R1+0x270] ;  /* 0x00027000010d7983 */ /* 0x000ee80000300800 */
[----:B------:R-:W3:Y:S04]  /*15380*/  LDL.LU R14, [R1+0x26c] ;  /* 0x00026c00010e7983 */ /* 0x000ee80000300800 */
[----:B------:R-:W3:Y:S04]  /*15390*/  LDL.LU R15, [R1+0x268] ;  /* 0x00026800010f7983 */ /* 0x000ee80000300800 */
[----:B------:R-:W4:Y:S04]  /*153a0*/  LDL.LU R28, [R1+0x264] ;  /* 0x00026400011c7983 */ /* 0x000f280000300800 */
[----:B------:R-:W4:Y:S04]  /*153b0*/  LDL.LU R29, [R1+0x260] ;  /* 0x00026000011d7983 */ /* 0x000f280000300800 */
[----:B------:R-:W3:Y:S04]  /*153c0*/  LDL.LU R4, [R1+0x25c] ;  /* 0x00025c0001047983 */ /* 0x000ee80000300800 */
        /* <DEDUP_REMOVED lines=16> */
[----:B------:R-:W3:Y:S01]  /*154d0*/  LDL.LU R21, [R1+0x218] ;  /* 0x0002180001157983 */ /* 0x000ee20000300800 */
        /* <DEDUP_REMOVED lines=40> */
[----:B----4-:R-:W-:Y:S02]  /*15760*/  LOP3.LUT R29, R29, R28, RZ, 0x3c, !PT ;  /* 0x0000001c1d1d7212 */ /* 0x010fe400078e3cff */
[----:B---3--:R-:W-:Y:S02]  /*15770*/  LOP3.LUT R5, R5, R4, RZ, 0x3c, !PT ;  /* 0x0000000405057212 */ /* 0x008fe400078e3cff */
        /* <DEDUP_REMOVED lines=10> */
[----:B------:R0:W-:Y:S02]  /*15820*/  STL.64 [R1+0x18], R8 ;  /* 0x0000180801007387 */ /* 0x0001e40000100a00 */
[----:B0-----:R-:W-:Y:S02]  /*15830*/  IMAD.MOV.U32 R8, RZ, RZ, R11 ;  /* 0x000000ffff087224 */ /* 0x001fe400078e000b */
[----:B------:R-:W-:Y:S02]  /*15840*/  IMAD.MOV.U32 R9, RZ, RZ, R10 ;  /* 0x000000ffff097224 */ /* 0x000fe400078e000a */
[----:B------:R-:W-:Y:S02]  /*15850*/  IMAD.MOV.U32 R10, RZ, RZ, R13 ;  /* 0x000000ffff0a7224 */ /* 0x000fe400078e000d */
[----:B------:R-:W-:Y:S01]  /*15860*/  IMAD.MOV.U32 R11, RZ, RZ, R12 ;  /* 0x000000ffff0b7224 */ /* 0x000fe200078e000c */
[----:B------:R0:W-:Y:S04]  /*15870*/  STL.64 [R1+0x10], R8 ;  /* 0x0000100801007387 */ /* 0x0001e80000100a00 */
[----:B------:R1:W-:Y:S04]  /*15880*/  STL.64 [R1+0x8], R10 ;  /* 0x0000080a01007387 */ /* 0x0003e80000100a00 */
[----:B------:R-:W-:Y:S01]  /*15890*/  STL.64 [R1+0x7d8], R28 ;  /* 0x0007d81c01007387 */ /* 0x000fe20000100a00 */
[----:B0-----:R-:W-:-:S02]  /*158a0*/  IMAD.MOV.U32 R8, RZ, RZ, R15 ;  /* 0x000000ffff087224 */ /* 0x001fc400078e000f */
[----:B------:R-:W-:Y:S02]  /*158b0*/  IMAD.MOV.U32 R9, RZ, RZ, R14 ;  /* 0x000000ffff097224 */ /* 0x000fe400078e000e */
[----:B-1----:R-:W-:-:S03]  /*158c0*/  IMAD.MOV.U32 R10, RZ, RZ, R19 ;  /* 0x000000ffff0a7224 */ /* 0x002fc600078e0013 */
[----:B------:R0:W-:Y:S01]  /*158d0*/  STL.64 [R1], R8 ;  /* 0x0000000801007387 */ /* 0x0001e20000100a00 */
[----:B------:R-:W-:Y:S02]  /*158e0*/  IMAD.MOV.U32 R11, RZ, RZ, R18 ;  /* 0x000000ffff0b7224 */ /* 0x000fe400078e0012 */
[----:B------:R-:W-:Y:S01]  /*158f0*/  IMAD.MOV.U32 R12, RZ, RZ, R25 ;  /* 0x000000ffff0c7224 */ /* 0x000fe200078e0019 */
[----:B------:R-:W-:Y:S01]  /*15900*/  STL.64 [R1+0x7e0], R4 ;  /* 0x0007e00401007387 */ /* 0x000fe20000100a00 */
[----:B------:R-:W-:Y:S02]  /*15910*/  IMAD.MOV.U32 R13, RZ, RZ, R24 ;  /* 0x000000ffff0d7224 */ /* 0x000fe400078e0018 */
[----:B------:R-:W-:Y:S01]  /*15920*/  IMAD.MOV.U32 R14, RZ, RZ, R27 ;  /* 0x000000ffff0e7224 */ /* 0x000fe200078e001b */
[----:B------:R-:W-:Y:S01]  /*15930*/  STL.64 [R1+0x7e8], R6 ;  /* 0x0007e80601007387 */ /* 0x000fe20000100a00 */
[----:B------:R-:W-:Y:S02]  /*15940*/  IMAD.MOV.U32 R15, RZ, RZ, R26 ;  /* 0x000000ffff0f7224 */ /* 0x000fe400078e001a */
[----:B0-----:R-:W-:Y:S01]  /*15950*/  IMAD.MOV.U32 R8, RZ, RZ, R17 ;  /* 0x000000ffff087224 */ /* 0x001fe200078e0011 */
[----:B------:R-:W-:Y:S01]  /*15960*/  MOV R9, R16 ;  /* 0x0000001000097202 */ /* 0x000fe20000000f00 */
[----:B------:R-:W-:-:S02]  /*15970*/  IMAD.MOV.U32 R16, RZ, RZ, R22 ;  /* 0x000000ffff107224 */ /* 0x000fc400078e0016 */
[----:B------:R-:W-:Y:S02]  /*15980*/  IMAD.MOV.U32 R17, RZ, RZ, R3 ;  /* 0x000000ffff117224 */ /* 0x000fe400078e0003 */
[----:B------:R-:W-:Y:S01]  /*15990*/  STL.64 [R1+0x7f0], R8 ;  /* 0x0007f00801007387 */ /* 0x000fe20000100a00 */
[----:B------:R-:W-:Y:S02]  /*159a0*/  IMAD.MOV.U32 R18, RZ, RZ, R0 ;  /* 0x000000ffff127224 */ /* 0x000fe400078e0000 */
[----:B------:R-:W-:Y:S01]  /*159b0*/  IMAD.MOV.U32 R19, RZ, RZ, R23 ;  /* 0x000000ffff137224 */ /* 0x000fe200078e0017 */
[----:B------:R-:W-:Y:S04]  /*159c0*/  STL.64 [R1+0x7f8], R10 ;  /* 0x0007f80a01007387 */ /* 0x000fe80000100a00 */
[----:B------:R-:W-:Y:S04]  /*159d0*/  STL.64 [R1+0x800], R12 ;  /* 0x0008000c01007387 */ /* 0x000fe80000100a00 */
[----:B------:R-:W-:Y:S04]  /*159e0*/  STL.64 [R1+0x808], R14 ;  /* 0x0008080e01007387 */ /* 0x000fe80000100a00 */
[----:B------:R-:W-:Y:S04]  /*159f0*/  STL.64 [R1+0x810], R16 ;  /* 0x0008101001007387 */ /* 0x000fe80000100a00 */
[----:B------:R0:W-:Y:S04]  /*15a00*/  STL.64 [R1+0x818], R18 ;  /* 0x0008181201007387 */ /* 0x0001e80000100a00 */
[----:B------:R-:W2:Y:S04]  /*15a10*/  LDL.LU R24, [R1+0x210] ;  /* 0x0002100001187983 */ /* 0x000ea80000300800 */
[----:B------:R-:W2:Y:S04]  /*15a20*/  LDL.LU R25, [R1+0x3a0] ;  /* 0x0003a00001197983 */ /* 0x000ea80000300800 */
[----:B------:R-:W3:Y:S04]  /*15a30*/  LDL.LU R26, [R1+0x208] ;  /* 0x00020800011a7983 */ /* 0x000ee80000300800 */
        /* <DEDUP_REMOVED lines=38> */
[----:B------:R-:W4:Y:S01]  /*15ca0*/  LDL.LU R19, [R1+0x3ac] ;  /* 0x0003ac0001137983 */ /* 0x000f220000300800 */
[----:B--2---:R-:W-:-:S03]  /*15cb0*/  LOP3.LUT R25, R25, R24, RZ, 0x3c, !PT ;  /* 0x0000001819197212 */ /* 0x004fc600078e3cff */
[----:B----4-:R0:W-:Y:S04]  /*15cc0*/  STL.64 [R1+0xa10], R18 ;  /* 0x000a101201007387 */ /* 0x0101e80000100a00 */
[----:B0-----:R-:W2:Y:S04]  /*15cd0*/  LDL.LU R18, [R1+0x200] ;  /* 0x0002000001127983 */ /* 0x001ea80000300800 */
[----:B------:R-:W2:Y:S04]  /*15ce0*/  LDL.LU R19, [R1+0x3a8] ;  /* 0x0003a80001137983 */ /* 0x000ea80000300800 */
        /* <DEDUP_REMOVED lines=10> */
[----:B---3--:R-:W-:-:S03]  /*15d90*/  LOP3.LUT R27, R27, R26, RZ, 0x3c, !PT ;  /* 0x0000001a1b1b7212 */ /* 0x008fc600078e3cff */
[----:B------:R-:W3:Y:S01]  /*15da0*/  LDL.LU R6, [R1+0x3e8] ;  /* 0x0003e80001067983 */ /* 0x000ee20000300800 */
[----:B------:R-:W-:-:S03]  /*15db0*/  LOP3.LUT R24, R25, R24, RZ, 0x3c, !PT ;  /* 0x0000001819187212 */ /* 0x000fc600078e3cff */
[----:B------:R-:W3:Y:S01]  /*15dc0*/  LDL.LU R7, [R1+0x41c] ;  /* 0x00041c0001077983 */ /* 0x000ee20000300800 */
[----:B------:R-:W-:-:S03]  /*15dd0*/  IMAD.MOV.U32 R22, RZ, RZ, R21 ;  /* 0x000000ffff167224 */ /* 0x000fc600078e0015 */
[----:B------:R-:W3:Y:S01]  /*15de0*/  LDL.LU R4, [R1+0x3f0] ;  /* 0x0003f00001047983 */ /* 0x000ee20000300800 */
[----:B------:R-:W-:-:S03]  /*15df0*/  IMAD.MOV.U32 R23, RZ, RZ, R20 ;  /* 0x000000ffff177224 */ /* 0x000fc600078e0014 */
[----:B------:R-:W3:Y:S01]  /*15e00*/  LDL.LU R5, [R1+0x424] ;  /* 0x0004240001057983 */ /* 0x000ee20000300800 */
[----:B------:R-:W-:-:S03]  /*15e10*/  LOP3.LUT R26, R27, R26, RZ, 0x3c, !PT ;  /* 0x0000001a1b1a7212 */ /* 0x000fc600078e3cff */
[----:B------:R-:W3:Y:S01]  /*15e20*/  LDL.LU R28, [R1+0x3f8] ;  /* 0x0003f800011c7983 */ /* 0x000ee20000300800 */
[----:B------:R-:W-:-:S03]  /*15e30*/  LOP3.LUT R25, R25, R24, RZ, 0x3c, !PT ;  /* 0x0000001819197212 */ /* 0x000fc600078e3cff */
[----:B------:R-:W3:Y:S04]  /*15e40*/  LDL.LU R29, [R1+0x42c] ;  /* 0x00042c00011d7983 */ /* 0x000ee80000300800 */
[----:B------:R-:W3:Y:S04]  /*15e50*/  LDL.LU R3, [R1+0x400] ;  /* 0x0004000001037983 */ /* 0x000ee80000300800 */
[----:B------:R-:W3:Y:S01]  /*15e60*/  LDL.LU R0, [R1+0x434] ;  /* 0x0004340001007983 */ /* 0x000ee20000300800 */
[----:B------:R-:W-:-:S03]  /*15e70*/  LOP3.LUT R27, R27, R26, RZ, 0x3c, !PT ;  /* 0x0000001a1b1b7212 */ /* 0x000fc600078e3cff */
[----:B------:R-:W3:Y:S04]  /*15e80*/  LDL.LU R20, [R1+0x408] ;  /* 0x0004080001147983 */ /* 0x000ee80000300800 */
[----:B------:R-:W3:Y:S04]  /*15e90*/  LDL.LU R21, [R1+0x43c] ;  /* 0x00043c0001157983 */ /* 0x000ee80000300800 */
[----:B------:R0:W-:Y:S04]  /*15ea0*/  STL.64 [R1+0x820], R22 ;  /* 0x0008201601007387 */ /* 0x0001e80000100a00 */
[----:B0-----:R-:W4:Y:S04]  /*15eb0*/  LDL.LU R22, [R1+0x1e4] ;  /* 0x0001e40001167983 */ /* 0x001f280000300800 */
[----:B------:R-:W4:Y:S04]  /*15ec0*/  LDL.LU R23, [R1+0x3e4] ;  /* 0x0003e40001177983 */ /* 0x000f280000300800 */
[----:B------:R0:W-:Y:S04]  /*15ed0*/  STL.64 [R1+0x828], R24 ;  /* 0x0008281801007387 */ /* 0x0001e80000100a00 */
[----:B0-----:R-:W3:Y:S04]  /*15ee0*/  LDL.LU R24, [R1+0x1dc] ;  /* 0x0001dc0001187983 */ /* 0x001ee80000300800 */
[----:B------:R-:W3:Y:S04]  /*15ef0*/  LDL.LU R25, [R1+0x3e0] ;  /* 0x0003e00001197983 */ /* 0x000ee80000300800 */
[----:B------:R0:W-:Y:S04]  /*15f00*/  STL.64 [R1+0x830], R26 ;  /* 0x0008301a01007387 */ /* 0x0001e80000100a00 */
[----:B0-----:R-:W4:Y:S04]  /*15f10*/  LDL.LU R26, [R1+0x1d4] ;  /* 0x0001d400011a7983 */ /* 0x001f280000300800 */
        /* <DEDUP_REMOVED lines=84> */
[----:B------:R-:W-:Y:S01]  /*16460*/  LOP3.LUT R10, R11, R10, RZ, 0x3c, !PT ;  /* 0x0000000a0b0a7212 */ /* 0x000fe200078e3cff */
[----:B------:R-:W-:Y:S01]  /*16470*/  STL.64 [R1+0x3a0], R26 ;  /* 0x0003a01a01007387 */ /* 0x000fe20000100a00 */
[----:B------:R-:W-:Y:S02]  /*16480*/  LOP3.LUT R17, R17, R16, RZ, 0x3c, !PT ;  /* 0x0000001011117212 */ /* 0x000fe400078e3cff */
[----:B------:R-:W-:Y:S01]  /*16490*/  LOP3.LUT R8, R9, R8, RZ, 0x3c, !PT ;  /* 0x0000000809087212 */ /* 0x000fe200078e3cff */
[----:B------:R-:W-:Y:S01]  /*164a0*/  STL.64 [R1+0x3a8], R24 ;  /* 0x0003a81801007387 */ /* 0x000fe20000100a00 */
[----:B------:R-:W-:-:S02]  /*164b0*/  LOP3.LUT R15, R15, R14, RZ, 0x3c, !PT ;  /* 0x0000000e0f0f7212 */ /* 0x000fc400078e3cff */
[----:B------:R-:W-:Y:S01]  /*164c0*/  LOP3.LUT R5, R5, R4, RZ, 0x3c, !PT ;  /* 0x0000000405057212 */ /* 0x000fe200078e3cff */
[----:B------:R-:W-:Y:S01]  /*164d0*/  STL.64 [R1+0x3b0], R22 ;  /* 0x0003b01601007387 */ /* 0x000fe20000100a00 */
[----:B------:R-:W-:Y:S02]  /*164e0*/  LOP3.LUT R13, R13, R12, RZ, 0x3c, !PT ;  /* 0x0000000c0d0d7212 */ /* 0x000fe400078e3cff */
[----:B------:R-:W-:Y:S02]  /*164f0*/  LOP3.LUT R6, R7, R6, RZ, 0x3c, !PT ;  /* 0x0000000607067212 */ /* 0x000fe400078e3cff */
[----:B------:R-:W-:Y:S02]  /*16500*/  LOP3.LUT R11, R11, R10, RZ, 0x3c, !PT ;  /* 0x0000000a0b0b7212 */ /* 0x000fe400078e3cff */
[----:B------:R-:W-:Y:S02]  /*16510*/  LOP3.LUT R9, R9, R8, RZ, 0x3c, !PT ;  /* 0x0000000809097212 */ /* 0x000fe400078e3cff */
[----:B------:R-:W-:-:S02]  /*16520*/  LOP3.LUT R4, R5, R4, RZ, 0x3c, !PT ;  /* 0x0000000405047212 */ /* 0x000fc400078e3cff */
[----:B------:R-:W-:Y:S02]  /*16530*/  LOP3.LUT R7, R7, R6, RZ, 0x3c, !PT ;  /* 0x0000000607077212 */ /* 0x000fe400078e3cff */
[----:B------:R-:W-:Y:S02]  /*16540*/  LOP3.LUT R5, R5, R4, RZ, 0x3c, !PT ;  /* 0x0000000405057212 */ /* 0x000fe400078e3cff */
[----:B--2---:R-:W-:-:S04]  /*16550*/  LOP3.LUT R19, R19, R18, RZ, 0x3c, !PT ;  /* 0x0000001213137212 */ /* 0x004fc800078e3cff */
[----:B------:R-:W-:-:S04]  /*16560*/  LOP3.LUT R18, R19, R18, RZ, 0x3c, !PT ;  /* 0x0000001213127212 */ /* 0x000fc800078e3cff */
[----:B------:R-:W-:-:S05]  /*16570*/  LOP3.LUT R19, R19, R18, RZ, 0x3c, !PT ;  /* 0x0000001213137212 */ /* 0x000fca00078e3cff */
[----:B------:R-:W-:Y:S04]  /*16580*/  STL.64 [R1+0x3b8], R18 ;  /* 0x0003b81201007387 */ /* 0x000fe80000100a00 */
[----:B------:R-:W-:Y:S04]  /*16590*/  STL.64 [R1+0x3c0], R16 ;  /* 0x0003c01001007387 */ /* 0x000fe80000100a00 */
[----:B------:R-:W-:Y:S04]  /*165a0*/  STL.64 [R1+0x3c8], R14 ;  /* 0x0003c80e01007387 */ /* 0x000fe80000100a00 */
[----:B------:R-:W-:Y:S04]  /*165b0*/  STL.64 [R1+0x3d0], R12 ;  /* 0x0003d00c01007387 */ /* 0x000fe80000100a00 */
[----:B------:R-:W-:Y:S04]  /*165c0*/  STL.64 [R1+0x3d8], R10 ;  /* 0x0003d80a01007387 */ /* 0x000fe80000100a00 */
[----:B------:R0:W-:Y:S04]  /*165d0*/  STL.64 [R1+0x3e0], R8 ;  /* 0x0003e00801007387 */ /* 0x0001e80000100a00 */
[----:B------:R1:W-:Y:S04]  /*165e0*/  STL.64 [R1+0x3e8], R6 ;  /* 0x0003e80601007387 */ /* 0x0003e80000100a00 */
[----:B------:R2:W-:Y:S01]  /*165f0*/  STL.64 [R1+0x3f0], R4 ;  /* 0x0003f00401007387 */ /* 0x0005e20000100a00 */
[----:B0-----:R-:W-:-:S02]  /*16600*/  IMAD.MOV.U32 R8, RZ, RZ, R29 ;  /* 0x000000ffff087224 */ /* 0x001fc400078e001d */
[----:B------:R-:W-:Y:S02]  /*16610*/  IMAD.MOV.U32 R9, RZ, RZ, R28 ;  /* 0x000000ffff097224 */ /* 0x000fe400078e001c */
[----:B-1----:R-:W-:Y:S01]  /*16620*/  IMAD.MOV.U32 R6, RZ, RZ, R0 ;  /* 0x000000ffff067224 */ /* 0x002fe200078e0000 */
[----:B------:R-:W-:Y:S02]  /*16630*/  MOV R7, R3 ;  /* 0x0000000300077202 */ /* 0x000fe40000000f00 */
[----:B------:R-:W-:Y:S04]  /*16640*/  STL.64 [R1+0x3f8], R8 ;  /* 0x0003f80801007387 */ /* 0x000fe80000100a00 */
[----:B------:R-:W3:Y:S04]  /*16650*/  LDL.LU R26, [R1+0x490] ;  /* 0x00049000011a7983 */ /* 0x000ee80000300800 */
[----:B------:R-:W-:Y:S04]  /*16660*/  STL.64 [R1+0x400], R6 ;  /* 0x0004000601007387 */ /* 0x000fe80000100a00 */
[----:B------:R-:W3:Y:S01]  /*16670*/  LDL.LU R27, [R1+0x4bc] ;  /* 0x0004bc00011b7983 */ /* 0x000ee20000300800 */
[----:B--2---:R-:W-:-:S02]  /*16680*/  IMAD.MOV.U32 R4, RZ, RZ, R21 ;  /* 0x000000ffff047224 */ /* 0x004fc400078e0015 */
[----:B------:R-:W-:-:S05]  /*16690*/  IMAD.MOV.U32 R5, RZ, RZ, R20 ;  /* 0x000000ffff057224 */ /* 0x000fca00078e0014 */
[----:B------:R-:W-:Y:S04]  /*166a0*/  STL.64 [R1+0x408], R4 ;  /* 0x0004080401007387 */ /* 0x000fe80000100a00 */
[----:B---3--:R0:W-:Y:S04]  /*166b0*/  STL.64 [R1+0x938], R26 ;  /* 0x0009381a01007387 */ /* 0x0081e80000100a00 */
        /* <DEDUP_REMOVED lines=148> */
[----:B------:R4:W-:Y:S02]  /*17000*/  STL.64 [R1+0x490], R26 ;  /* 0x0004901a01007387 */ /* 0x0009e40000100a00 */
[----:B----4-:R-:W-:Y:S02]  /*17010*/  IMAD.MOV.U32 R26, RZ, RZ, R25 ;  /* 0x000000ffff1a7224 */ /* 0x010fe400078e0019 */
[----:B---3--:R-:W-:Y:S02]  /*17020*/  IMAD.MOV.U32 R25, RZ, RZ, R22 ;  /* 0x000000ffff197224 */ /* 0x008fe400078e0016 */
[----:B------:R-:W-:Y:S02]  /*17030*/  IMAD.MOV.U32 R22, RZ, RZ, R19 ;  /* 0x000000ffff167224 */ /* 0x000fe400078e0013 */
[----:B------:R-:W-:Y:S02]  /*17040*/  IMAD.MOV.U32 R19, RZ, RZ, R16 ;  /* 0x000000ffff137224 */ /* 0x000fe400078e0010 */
[----:B------:R-:W-:-:S02]  /*17050*/  IMAD.MOV.U32 R16, RZ, RZ, R15 ;  /* 0x000000ffff107224 */ /* 0x000fc400078e000f */
[----:B------:R-:W-:Y:S02]  /*17060*/  IMAD.MOV.U32 R15, RZ, RZ, R12 ;  /* 0x000000ffff0f7224 */ /* 0x000fe400078e000c */
[----:B------:R-:W-:Y:S02]  /*17070*/  IMAD.MOV.U32 R12, RZ, RZ, R3 ;  /* 0x000000ffff0c7224 */ /* 0x000fe400078e0003 */
[----:B------:R-:W0:Y:S01]  /*17080*/  LDC R3, c[0x0][0x23c] ;  /* 0x00008f00ff037b82 */ /* 0x000e220000000800 */
[----:B------:R-:W-:Y:S02]  /*17090*/  IMAD.MOV.U32 R27, RZ, RZ, R24 ;  /* 0x000000ffff1b7224 */ /* 0x000fe400078e0018 */
[----:B------:R-:W-:Y:S02]  /*170a0*/  IMAD.MOV.U32 R24, RZ, RZ, R23 ;  /* 0x000000ffff187224 */ /* 0x000fe400078e0017 */
[----:B------:R-:W-:Y:S02]  /*170b0*/  IMAD.MOV.U32 R23, RZ, RZ, R18 ;  /* 0x000000ffff177224 */ /* 0x000fe400078e0012 */
[----:B------:R-:W-:-:S02]  /*170c0*/  IMAD.MOV.U32 R18, RZ, RZ, R17 ;  /* 0x000000ffff127224 */ /* 0x000fc400078e0011 */
[----:B------:R-:W-:Y:S01]  /*170d0*/  IMAD.MOV.U32 R17, RZ, RZ, R14 ;  /* 0x000000ffff117224 */ /* 0x000fe200078e000e */
[----:B------:R-:W-:Y:S01]  /*170e0*/  STL.64 [R1+0x498], R26 ;  /* 0x0004981a01007387 */ /* 0x000fe20000100a00 */
[----:B------:R-:W-:-:S03]  /*170f0*/  IMAD.MOV.U32 R14, RZ, RZ, R13 ;  /* 0x000000ffff0e7224 */ /* 0x000fc600078e000d */
[----:B------:R-:W-:Y:S04]  /*17100*/  STL.64 [R1+0x4a0], R24 ;  /* 0x0004a01801007387 */ /* 0x000fe80000100a00 */
[----:B------:R-:W-:Y:S04]  /*17110*/  STL.64 [R1+0x4a8], R22 ;  /* 0x0004a81601007387 */ /* 0x000fe80000100a00 */
[----:B------:R-:W-:Y:S01]  /*17120*/  STL.64 [R1+0x4b0], R18 ;  /* 0x0004b01201007387 */ /* 0x000fe20000100a00 */
[----:B------:R-:W-:-:S03]  /*17130*/  MOV R13, R10 ;  /* 0x0000000a000d7202 */ /* 0x000fc60000000f00 */
[----:B------:R-:W-:Y:S04]  /*17140*/  STL.64 [R1+0x4b8], R16 ;  /* 0x0004b81001007387 */ /* 0x000fe80000100a00 */
[----:B------:R-:W-:Y:S01]  /*17150*/  STL.64 [R1+0x4c0], R14 ;  /* 0x0004c00e01007387 */ /* 0x000fe20000100a00 */
[----:B------:R-:W-:Y:S02]  /*17160*/  IMAD.MOV.U32 R10, RZ, RZ, R8 ;  /* 0x000000ffff0a7224 */ /* 0x000fe400078e0008 */
[----:B------:R-:W-:Y:S02]  /*17170*/  IMAD.MOV.U32 R8, RZ, RZ, R6 ;  /* 0x000000ffff087224 */ /* 0x000fe400078e0006 */
[----:B------:R-:W-:Y:S01]  /*17180*/  IMAD.MOV.U32 R6, RZ, RZ, R28 ;  /* 0x000000ffff067224 */ /* 0x000fe200078e001c */
[----:B0-----:R0:W-:Y:S04]  /*17190*/  STL.64 [R1+0x8c0], R2 ;  /* 0x0008c00201007387 */ /* 0x0011e80000100a00 */
[----:B------:R-:W-:Y:S04]  /*171a0*/  STL.64 [R1+0x4c8], R12 ;  /* 0x0004c80c01007387 */ /* 0x000fe80000100a00 */
[----:B------:R-:W-:Y:S04]  /*171b0*/  STL.64 [R1+0x4d0], R10 ;  /* 0x0004d00a01007387 */ /* 0x000fe80000100a00 */
[----:B------:R-:W-:Y:S01]  /*171c0*/  STL.64 [R1+0x4d8], R8 ;  /* 0x0004d80801007387 */ /* 0x000fe20000100a00 */
[----:B0-----:R-:W-:-:S02]  /*171d0*/  IMAD.MOV.U32 R2, RZ, RZ, R4 ;  /* 0x000000ffff027224 */ /* 0x001fc400078e0004 */
[----:B------:R-:W-:Y:S02]  /*171e0*/  IMAD.MOV.U32 R3, RZ, RZ, R7 ;  /* 0x000000ffff037224 */ /* 0x000fe400078e0007 */
[----:B------:R-:W-:Y:S02]  /*171f0*/  IMAD.MOV.U32 R7, RZ, RZ, R5 ;  /* 0x000000ffff077224 */ /* 0x000fe400078e0005 */
[----:B------:R-:W-:Y:S02]  /*17200*/  IMAD.MOV.U32 R4, RZ, RZ, R0 ;  /* 0x000000ffff047224 */ /* 0x000fe400078e0000 */
[----:B------:R-:W-:Y:S01]  /*17210*/  IMAD.MOV.U32 R5, RZ, RZ, R29 ;  /* 0x000000ffff057224 */ /* 0x000fe200078e001d */
[----:B------:R0:W-:Y:S04]  /*17220*/  STL.64 [R1+0x4e0], R2 ;  /* 0x0004e00201007387 */ /* 0x0001e80000100a00 */
[----:B------:R-:W-:Y:S01]  /*17230*/  STL.64 [R1+0x4e8], R6 ;  /* 0x0004e80601007387 */ /* 0x000fe20000100a00 */
[----:B0-----:R-:W-:-:S02]  /*17240*/  IMAD.MOV.U32 R3, RZ, RZ, R20 ;  /* 0x000000ffff037224 */ /* 0x001fc400078e0014 */
[----:B------:R-:W-:Y:S01]  /*17250*/  IMAD.MOV.U32 R2, RZ, RZ, R21 ;  /* 0x000000ffff027224 */ /* 0x000fe200078e0015 */
[----:B------:R-:W2:Y:S04]  /*17260*/  LDL.LU R20, [R1+0x520] ;  /* 0x0005200001147983 */ /* 0x000ea80000300800 */
[----:B------:R-:W-:Y:S04]  /*17270*/  STL.64 [R1+0x4f0], R4 ;  /* 0x0004f00401007387 */ /* 0x000fe80000100a00 */
[----:B------:R-:W2:Y:S04]  /*17280*/  LDL.LU R21, [R1+0x54c] ;  /* 0x00054c0001157983 */ /* 0x000ea80000300800 */
        /* <DEDUP_REMOVED lines=14> */
[----:B------:R-:W3:Y:S04]  /*17370*/  LDL.LU R3, [R1+0x580] ;  /* 0x0005800001037983 */ /* 0x000ee80000300800 */
[----:B---3--:R0:W-:Y:S04]  /*17380*/  STL.64 [R1+0x8c8], R2 ;  /* 0x0008c80201007387 */ /* 0x0081e80000100a00 */
[----:B0-----:R-:W3:Y:S04]  /*17390*/  LDL.LU R2, [R1+0x1a8] ;  /* 0x0001a80001027983 */ /* 0x001ee80000300800 */
        /* <DEDUP_REMOVED lines=12> */
[----:B------:R-:W3:Y:S01]  /*17460*/  LDL.LU R3, [R1+0x56c] ;  /* 0x00056c0001037983 */ /* 0x000ee20000300800 */
[----:B--2---:R-:W-:-:S04]  /*17470*/  LOP3.LUT R21, R21, R20, RZ, 0x3c, !PT ;  /* 0x0000001415157212 */ /* 0x004fc800078e3cff */
[----:B------:R-:W-:-:S04]  /*17480*/  LOP3.LUT R20, R21, R20, RZ, 0x3c, !PT ;  /* 0x0000001415147212 */ /* 0x000fc800078e3cff */
[----:B------:R-:W-:Y:S01]  /*17490*/  LOP3.LUT R21, R21, R20, RZ, 0x3c, !PT ;  /* 0x0000001415157212 */ /* 0x000fe200078e3cff */
[----:B---3--:R0:W-:Y:S04]  /*174a0*/  STL.64 [R1+0x8f0], R2 ;  /* 0x0008f00201007387 */ /* 0x0081e80000100a00 */
[----:B0-----:R-:W2:Y:S04]  /*174b0*/  LDL.LU R2, [R1+0x548] ;  /* 0x0005480001027983 */ /* 0x001ea80000300800 */
[----:B------:R-:W2:Y:S04]  /*174c0*/  LDL.LU R3, [R1+0x568] ;  /* 0x0005680001037983 */ /* 0x000ea80000300800 */
        /* <DEDUP_REMOVED lines=9> */
[----:B------:R-:W4:Y:S04]  /*17560*/  LDL.LU.64 R16, [R1+0x130] ;  /* 0x0001300001107983 */ /* 0x000f280000300a00 */
[----:B------:R-:W4:Y:S04]  /*17570*/  LDL.LU.64 R14, [R1+0x128] ;  /* 0x00012800010e7983 */ /* 0x000f280000300a00 */
[----:B------:R-:W4:Y:S04]  /*17580*/  LDL.LU.64 R12, [R1+0x120] ;  /* 0x00012000010c7983 */ /* 0x000f280000300a00 */
[----:B------:R-:W4:Y:S04]  /*17590*/  LDL.LU.64 R10, [R1+0x118] ;  /* 0x00011800010a7983 */ /* 0x000f280000300a00 */
[----:B------:R-:W4:Y:S04]  /*175a0*/  LDL.LU.64 R8, [R1+0x110] ;  /* 0x0001100001087983 */ /* 0x000f280000300a00 */
[----:B------:R-:W4:Y:S04]  /*175b0*/  LDL.LU.64 R6, [R1+0x108] ;  /* 0x0001080001067983 */ /* 0x000f280000300a00 */
[----:B------:R-:W4:Y:S04]  /*175c0*/  LDL.LU.64 R4, [R1+0x100] ;  /* 0x0001000001047983 */ /* 0x000f280000300a00 */
[----:B------:R-:W4:Y:S04]  /*175d0*/  LDL.LU.64 R28, [R1+0xf8] ;  /* 0x0000f800011c7983 */ /* 0x000f280000300a00 */
        /* <DEDUP_REMOVED lines=21> */
[----:B0-----:R-:W2:Y:S04]  /*17730*/  LDL.LU.64 R20, [R1+0x910] ;  /* 0x0009100001147983 */ /* 0x001ea80000300a00 */
[----:B--2---:R0:W-:Y:S04]  /*17740*/  STL.64 [R1+0x528], R20 ;  /* 0x0005281401007387 */ /* 0x0041e80000100a00 */
[----:B0-----:R-:W2:Y:S04]  /*17750*/  LDL.LU.64 R20, [R1+0x908] ;  /* 0x0009080001147983 */ /* 0x001ea80000300a00 */
[----:B--2---:R0:W-:Y:S04]  /*17760*/  STL.64 [R1+0x530], R20 ;  /* 0x0005301401007387 */ /* 0x0041e80000100a00 */
[----:B0-----:R-:W2:Y:S01]  /*17770*/  LDL.LU.64 R20, [R1+0x900] ;  /* 0x0009000001147983 */ /* 0x001ea20000300a00 */
[----:B------:R-:W-:-:S04]  /*17780*/  LOP3.LUT R3, R3, R2, RZ, 0x3c, !PT ;  /* 0x0000000203037212 */ /* 0x000fc800078e3cff */
[C---:B------:R-:W-:Y:S01]  /*17790*/  LOP3.LUT R2, R3.reuse, R2, RZ, 0x3c, !PT ;  /* 0x0000000203027212 */ /* 0x040fe200078e3cff */
[----:B--2---:R0:W-:Y:S04]  /*177a0*/  STL.64 [R1+0x538], R20 ;  /* 0x0005381401007387 */ /* 0x0041e80000100a00 */
[----:B0-----:R-:W2:Y:S01]  /*177b0*/  LDL.LU.64 R20, [R1+0x8f8] ;  /* 0x0008f80001147983 */ /* 0x001ea20000300a00 */
[----:B------:R-:W-:-:S03]  /*177c0*/  LOP3.LUT R3, R3, R2, RZ, 0x3c, !PT ;  /* 0x0000000203037212 */ /* 0x000fc600078e3cff */
[----:B--2---:R0:W-:Y:S04]  /*177d0*/  STL.64 [R1+0x718], R20 ;  /* 0x0007181401007387 */ /* 0x0041e80000100a00 */
[----:B0-----:R-:W2:Y:S04]  /*177e0*/  LDL.LU R21, [R1+0x1b0] ;  /* 0x0001b00001157983 */ /* 0x001ea80000300800 */
[----:B------:R0:W-:Y:S04]  /*177f0*/  STL.64 [R1+0x548], R2 ;  /* 0x0005480201007387 */ /* 0x0001e80000100a00 */
[----:B0-----:R-:W3:Y:S02]  /*17800*/  LDL.LU.64 R2, [R1+0x8f0] ;  /* 0x0008f00001027983 */ /* 0x001ee40000300a00 */
[----:B---3--:R-:W-:-:S04]  /*17810*/  LOP3.LUT R3, R3, R2, RZ, 0x3c, !PT ;  /* 0x0000000203037212 */ /* 0x008fc800078e3cff */
[----:B------:R-:W-:-:S04]  /*17820*/  LOP3.LUT R2, R3, R2, RZ, 0x3c, !PT ;  /* 0x0000000203027212 */ /* 0x000fc800078e3cff */
[----:B------:R-:W-:-:S05]  /*17830*/  LOP3.LUT R3, R3, R2, RZ, 0x3c, !PT ;  /* 0x0000000203037212 */ /* 0x000fca00078e3cff */
        /* <DEDUP_REMOVED lines=26> */
[----:B0-----:R-:W3:Y:S01]  /*179e0*/  LDL.LU.64 R2, [R1+0x8c0] ;  /* 0x0008c00001027983 */ /* 0x001ee20000300a00 */
[----:B------:R-:W-:-:S05]  /*179f0*/  IMAD.MOV.U32 R20, RZ, RZ, R26 ;  /* 0x000000ffff147224 */ /* 0x000fca00078e001a */
[----:B--2---:R4:W-:Y:S02]  /*17a00*/  STL.64 [R1+0x580], R20 ;  /* 0x0005801401007387 */ /* 0x0049e40000100a00 */
[----:B----4-:R-:W-:Y:S02]  /*17a10*/  IMAD.MOV.U32 R20, RZ, RZ, R24 ;  /* 0x000000ffff147224 */ /* 0x010fe400078e0018 */
[----:B------:R-:W-:Y:S02]  /*17a20*/  IMAD.MOV.U32 R21, RZ, RZ, R27 ;  /* 0x000000ffff157224 */ /* 0x000fe400078e001b */
[----:B------:R-:W-:Y:S01]  /*17a30*/  IMAD.MOV.U32 R24, RZ, RZ, R22 ;  /* 0x000000ffff187224 */ /* 0x000fe200078e0016 */
[----:B------:R-:W-:Y:S02]  /*17a40*/  MOV R22, R18 ;  /* 0x0000001200167202 */ /* 0x000fe40000000f00 */
[----:B------:R0:W-:Y:S04]  /*17a50*/  STL.64 [R1+0x588], R20 ;  /* 0x0005881401007387 */ /* 0x0001e80000100a00 */
[----:B------:R-:W-:Y:S04]  /*17a60*/  STL.64 [R1+0x590], R24 ;  /* 0x0005901801007387 */ /* 0x000fe80000100a00 */
[----:B------:R-:W-:Y:S01]  /*17a70*/  STL.64 [R1+0x598], R22 ;  /* 0x0005981601007387 */ /* 0x000fe20000100a00 */
[----:B0-----:R-:W-:-:S02]  /*17a80*/  IMAD.MOV.U32 R20, RZ, RZ, R0 ;  /* 0x000000ffff147224 */ /* 0x001fc400078e0000 */
[----:B------:R-:W-:-:S05]  /*17a90*/  IMAD.MOV.U32 R21, RZ, RZ, R19 ;  /* 0x000000ffff157224 */ /* 0x000fca00078e0013 */
[----:B------:R-:W-:Y:S01]  /*17aa0*/  STL.64 [R1+0x5a0], R20 ;  /* 0x0005a01401007387 */ /* 0x000fe20000100a00 */
[----:B---3--:R-:W-:-:S04]  /*17ab0*/  IMAD.SHL.U32 R3, R3, 0x40, RZ ;  /* 0x0000004003037824 */ /* 0x008fc800078e00ff */
[----:B------:R-:W-:-:S04]  /*17ac0*/  IMAD.WIDE R18, R3, 0x2, R16 ;  /* 0x0000000203127825 */ /* 0x000fc800078e0210 */
[----:B------:R-:W-:-:S04]  /*17ad0*/  IMAD.WIDE R16, R3, 0x2, R14 ;  /* 0x0000000203107825 */ /* 0x000fc800078e020e */
[----:B------:R-:W-:-:S04]  /*17ae0*/  IMAD.WIDE R14, R3, 0x2, R12 ;  /* 0x00000002030e7825 */ /* 0x000fc800078e020c */
[----:B------:R-:W-:-:S04]  /*17af0*/  IMAD.WIDE R12, R3, 0x2, R10 ;  /* 0x00000002030c7825 */ /* 0x000fc800078e020a */
[C---:B------:R-:W-:Y:S01]  /*17b00*/  IMAD.WIDE R10, R3.reuse, 0x2, R8 ;  /* 0x00000002030a7825 */ /* 0x040fe200078e0208 */
[----:B------:R-:W-:Y:S03]  /*17b10*/  STL.64 [R1+0x398], R18 ;  /* 0x0003981201007387 */ /* 0x000fe60000100a00 */
[C---:B------:R-:W-:Y:S01]  /*17b20*/  IMAD.WIDE R8, R3.reuse, 0x2, R6 ;  /* 0x0000000203087825 */ /* 0x040fe200078e0206 */
[----:B------:R-:W-:Y:S04]  /*17b30*/  STL.64 [R1+0x390], R16 ;  /* 0x0003901001007387 */ /* 0x000fe80000100a00 */
[----:B------:R-:W-:Y:S01]  /*17b40*/  STL.64 [R1+0x388], R14 ;  /* 0x0003880e01007387 */ /* 0x000fe20000100a00 */
[----:B------:R-:W-:-:S03]  /*17b50*/  IMAD.WIDE R6, R3, 0x2, R4 ;  /* 0x0000000203067825 */ /* 0x000fc600078e0204 */
[----:B------:R-:W-:Y:S04]  /*17b60*/  STL.64 [R1+0x380], R12 ;  /* 0x0003800c01007387 */ /* 0x000fe80000100a00 */
[----:B------:R-:W-:Y:S01]  /*17b70*/  STL.64 [R1+0x378], R10 ;  /* 0x0003780a01007387 */ /* 0x000fe20000100a00 */
[----:B------:R-:W-:-:S03]  /*17b80*/  IMAD.WIDE R4, R3, 0x2, R28 ;  /* 0x0000000203047825 */ /* 0x000fc600078e021c */
[----:B------:R-:W-:Y:S04]  /*17b90*/  STL.64 [R1+0x370], R8 ;  /* 0x0003700801007387 */ /* 0x000fe80000100a00 */
[----:B------:R-:W2:Y:S04]  /*17ba0*/  LDL.LU.64 R28, [R1+0xf0] ;  /* 0x0000f000011c7983 */ /* 0x000ea80000300a00 */
[----:B------:R-:W-:Y:S04]  /*17bb0*/  STL.64 [R1+0x368], R6 ;  /* 0x0003680601007387 */ /* 0x000fe80000100a00 */
[----:B------:R-:W3:Y:S04]  /*17bc0*/  LDL.LU.64 R26, [R1+0x60] ;  /* 0x00006000011a7983 */ /* 0x000ee80000300a00 */
[----:B------:R-:W-:Y:S04]  /*17bd0*/  STL.64 [R1+0x360], R4 ;  /* 0x0003600401007387 */ /* 0x000fe80000100a00 */
[----:B---3--:R0:W-:Y:S04]  /*17be0*/  STL.64 [R1+0x838], R26 ;  /* 0x0008381a01007387 */ /* 0x0081e80000100a00 */
[----:B0-----:R-:W3:Y:S04]  /*17bf0*/  LDL.LU.64 R26, [R1+0x68] ;  /* 0x00006800011a7983 */ /* 0x001ee80000300a00 */
        /* <DEDUP_REMOVED lines=29> */
[----:B0-----:R-:W3:Y:S01]  /*17dd0*/  LDL.LU.64 R26, [R1+0xe0] ;  /* 0x0000e000011a7983 */ /* 0x001ee20000300a00 */
[----:B--2---:R-:W-:-:S03]  /*17de0*/  IMAD.WIDE R4, R3, 0x2, R28 ;  /* 0x0000000203047825 */ /* 0x004fc600078e021c */
[----:B---3--:R0:W-:Y:S04]  /*17df0*/  STL.64 [R1+0x8b8], R26 ;  /* 0x0008b81a01007387 */ /* 0x0081e80000100a00 */
[----:B0-----:R-:W2:Y:S04]  /*17e00*/  LDL.LU.64 R26, [R1+0xe8] ;  /* 0x0000e800011a7983 */ /* 0x001ea80000300a00 */
[----:B------:R-:W3:Y:S04]  /*17e10*/  LDL.LU.64 R24, [R1+0x58] ;  /* 0x0000580001187983 */ /* 0x000ee80000300a00 */
[----:B------:R-:W4:Y:S04]  /*17e20*/  LDL.LU.64 R22, [R1+0x50] ;  /* 0x0000500001167983 */ /* 0x000f280000300a00 */
[----:B------:R-:W4:Y:S04]  /*17e30*/  LDL.LU.64 R18, [R1+0x48] ;  /* 0x0000480001127983 */ /* 0x000f280000300a00 */
[----:B------:R-:W4:Y:S04]  /*17e40*/  LDL.LU.64 R20, [R1+0x40] ;  /* 0x0000400001147983 */ /* 0x000f280000300a00 */
[----:B------:R-:W4:Y:S04]  /*17e50*/  LDL.LU.64 R16, [R1+0x38] ;  /* 0x0000380001107983 */ /* 0x000f280000300a00 */
[----:B------:R-:W4:Y:S04]  /*17e60*/  LDL.LU.64 R14, [R1+0x30] ;  /* 0x00003000010e7983 */ /* 0x000f280000300a00 */
[----:B------:R0:W-:Y:S04]  /*17e70*/  STL.64 [R1+0x358], R4 ;  /* 0x0003580401007387 */ /* 0x0001e80000100a00 */
[----:B------:R-:W4:Y:S04]  /*17e80*/  LDL.LU.64 R12, [R1+0x28] ;  /* 0x00002800010c7983 */ /* 0x000f280000300a00 */
[----:B------:R-:W4:Y:S04]  /*17e90*/  LDL.LU.64 R10, [R1+0x20] ;  /* 0x00002000010a7983 */ /* 0x000f280000300a00 */
[----:B------:R-:W4:Y:S04]  /*17ea0*/  LDL.LU.64 R8, [R1+0x18] ;  /* 0x0000180001087983 */ /* 0x000f280000300a00 */
[----:B------:R-:W4:Y:S04]  /*17eb0*/  LDL.LU.64 R6, [R1+0x10] ;  /* 0x0000100001067983 */ /* 0x000f280000300a00 */
[----:B0-----:R-:W4:Y:S04]  /*17ec0*/  LDL.LU.64 R4, [R1+0x8] ;  /* 0x0000080001047983 */ /* 0x001f280000300a00 */
[----:B------:R-:W4:Y:S01]  /*17ed0*/  LDL.LU.64 R28, [R1] ;  /* 0x00000000011c7983 */ /* 0x000f220000300a00 */
[----:B--2---:R-:W-:-:S05]  /*17ee0*/  IMAD.WIDE R26, R3, 0x2, R26 ;  /* 0x00000002031a7825 */ /* 0x004fca00078e021a */
[----:B------:R0:W-:Y:S04]  /*17ef0*/  STL.64 [R1+0x350], R26 ;  /* 0x0003501a01007387 */ /* 0x0001e80000100a00 */
[----:B0-----:R-:W2:Y:S02]  /*17f00*/  LDL.LU.64 R26, [R1+0x8b8] ;  /* 0x0008b800011a7983 */ /* 0x001ea40000300a00 */
        /* <DEDUP_REMOVED lines=47> */
[----:B0-----:R-:W2:Y:S01]  /*18200*/  LDL.LU.64 R26, [R1+0x838] ;  /* 0x00083800011a7983 */ /* 0x001ea20000300a00 */
[----:B---3--:R-:W-:-:S04]  /*18210*/  IMAD.WIDE R24, R3, 0x2, R24 ;  /* 0x0000000203187825 */ /* 0x008fc800078e0218 */
[----:B----4-:R-:W-:-:S04]  /*18220*/  IMAD.WIDE R22, R3, 0x2, R22 ;  /* 0x0000000203167825 */ /* 0x010fc800078e0216 */
[----:B------:R-:W-:-:S04]  /*18230*/  IMAD.WIDE R18, R3, 0x2, R18 ;  /* 0x0000000203127825 */ /* 0x000fc800078e0212 */
        /* <DEDUP_REMOVED lines=9> */
[----:B--2---:R-:W-:-:S05]  /*182d0*/  IMAD.WIDE R26, R3, 0x2, R26 ;  /* 0x00000002031a7825 */ /* 0x004fca00078e021a */
[----:B------:R0:W-:Y:S04]  /*182e0*/  STL.64 [R1+0x2c8], R26 ;  /* 0x0002c81a01007387 */ /* 0x0001e80000100a00 */
[----:B0-----:R-:W2:Y:S04]  /*182f0*/  LDL.LU.64 R26, [R1+0x830] ;  /* 0x00083000011a7983 */ /* 0x001ea80000300a00 */
[----:B------:R0:W-:Y:S04]  /*18300*/  STL.64 [R1+0x2c0], R24 ;  /* 0x0002c01801007387 */ /* 0x0001e80000100a00 */
[----:B0-----:R-:W3:Y:S04]  /*18310*/  LDL.LU.64 R24, [R1+0x828] ;  /* 0x0008280001187983 */ /* 0x001ee80000300a00 */
[----:B------:R0:W-:Y:S04]  /*18320*/  STL.64 [R1+0x2b8], R22 ;  /* 0x0002b81601007387 */ /* 0x0001e80000100a00 */
[----:B0-----:R-:W4:Y:S04]  /*18330*/  LDL.LU.64 R22, [R1+0x820] ;  /* 0x0008200001167983 */ /* 0x001f280000300a00 */
[----:B------:R0:W-:Y:S04]  /*18340*/  STL.64 [R1+0x2b0], R18 ;  /* 0x0002b01201007387 */ /* 0x0001e80000100a00 */
[----:B0-----:R-:W2:Y:S04]  /*18350*/  LDL.LU.64 R18, [R1+0x818] ;  /* 0x0008180001127983 */ /* 0x001ea80000300a00 */
[----:B------:R0:W-:Y:S04]  /*18360*/  STL.64 [R1+0x2a8], R20 ;  /* 0x0002a81401007387 */ /* 0x0001e80000100a00 */
[----:B0-----:R-:W3:Y:S04]  /*18370*/  LDL.LU.64 R20, [R1+0x188] ;  /* 0x0001880001147983 */ /* 0x001ee80000300a00 */
        /* <DEDUP_REMOVED lines=15> */
[----:B0-----:R-:W3:Y:S01]  /*18470*/  LDL.LU.64 R28, [R1+0x7d8] ;  /* 0x0007d800011c7983 */ /* 0x001ee20000300a00 */
[----:B----4-:R-:W-:-:S04]  /*18480*/  IMAD.WIDE R22, R3, 0x2, R22 ;  /* 0x0000000203167825 */ /* 0x010fc800078e0216 */
[----:B--2---:R-:W-:-:S04]  /*18490*/  IMAD.WIDE R18, R3, 0x2, R18 ;  /* 0x0000000203127825 */ /* 0x004fc800078e0212 */
[----:B---3--:R-:W-:-:S04]  /*184a0*/  IMAD.WIDE R16, R3, 0x2, R16 ;  /* 0x0000000203107825 */ /* 0x008fc800078e0210 */
[----:B------:R-:W-:-:S04]  /*184b0*/  IMAD.WIDE R14, R3, 0x2, R14 ;  /* 0x00000002030e7825 */ /* 0x000fc800078e020e */
[----:B------:R-:W-:-:S04]  /*184c0*/  IMAD.WIDE R12, R3, 0x2, R12 ;  /* 0x00000002030c7825 */ /* 0x000fc800078e020c */
[----:B------:R-:W-:-:S04]  /*184d0*/  IMAD.WIDE R10, R3, 0x2, R10 ;  /* 0x00000002030a7825 */ /* 0x000fc800078e020a */
[----:B------:R-:W-:-:S04]  /*184e0*/  IMAD.WIDE R8, R3, 0x2, R8 ;  /* 0x0000000203087825 */ /* 0x000fc800078e0208 */
[----:B------:R-:W-:-:S04]  /*184f0*/  IMAD.WIDE R6, R3, 0x2, R6 ;  /* 0x0000000203067825 */ /* 0x000fc800078e0206 */
[----:B------:R-:W-:-:S04]  /*18500*/  IMAD.WIDE R4, R3, 0x2, R4 ;  /* 0x0000000203047825 */ /* 0x000fc800078e0204 */
[----:B------:R-:W-:-:S05]  /*18510*/  IMAD.WIDE R28, R3, 0x2, R28 ;  /* 0x00000002031c7825 */ /* 0x000fca00078e021c */
        /* <DEDUP_REMOVED lines=11> */
[----:B0-----:R-:W4:Y:S04]  /*185d0*/  LDL.LU.64 R12, [R1+0x158] ;  /* 0x00015800010c7983 */ /* 0x001f280000300a00 */
[----:B------:R0:W-:Y:S04]  /*185e0*/  STL.64 [R1+0x230], R14 ;  /* 0x0002300e01007387 */ /* 0x0001e80000100a00 */
[----:B0-----:R-:W3:Y:S04]  /*185f0*/  LDL.LU.64 R14, [R1+0x150] ;  /* 0x00015000010e7983 */ /* 0x001ee80000300a00 */
[----:B------:R0:W-:Y:S04]  /*18600*/  STL.64 [R1+0x228], R16 ;  /* 0x0002281001007387 */ /* 0x0001e80000100a00 */
[----:B0-----:R-:W4:Y:S04]  /*18610*/  LDL.LU.64 R16, [R1+0x148] ;  /* 0x0001480001107983 */ /* 0x001f280000300a00 */
[----:B------:R0:W-:Y:S04]  /*18620*/  STL.64 [R1+0x220], R18 ;  /* 0x0002201201007387 */ /* 0x0001e80000100a00 */
[----:B0-----:R-:W3:Y:S04]  /*18630*/  LDL.LU.64 R18, [R1+0x140] ;  /* 0x0001400001127983 */ /* 0x001ee80000300a00 */
[----:B------:R0:W-:Y:S04]  /*18640*/  STL.64 [R1+0x218], R22 ;  /* 0x0002181601007387 */ /* 0x0001e80000100a00 */
[----:B0-----:R-:W4:Y:S01]  /*18650*/  LDL.LU.64 R22, [R1+0x138] ;  /* 0x0001380001167983 */ /* 0x001f220000300a00 */
[----:B------:R-:W-:-:S04]  /*18660*/  IMAD.WIDE R24, R3, 0x2, R24 ;  /* 0x0000000203187825 */ /* 0x000fc800078e0218 */
[C---:B------:R-:W-:Y:S01]  /*18670*/  IMAD.WIDE R26, R3.reuse, 0x2, R26 ;  /* 0x00000002031a7825 */ /* 0x040fe200078e021a */
[----:B------:R4:W-:Y:S04]  /*18680*/  STL.64 [R1+0x210], R24 ;  /* 0x0002101801007387 */ /* 0x0009e80000100a00 */
[----:B------:R-:W-:Y:S01]  /*18690*/  STL.64 [R1+0x208], R26 ;  /* 0x0002081a01007387 */ /* 0x000fe20000100a00 */
[----:B--2---:R-:W-:-:S04]  /*186a0*/  IMAD.WIDE R8, R3, 0x2, R8 ;  /* 0x0000000203087825 */ /* 0x004fc800078e0208 */
[----:B----4-:R-:W-:-:S04]  /*186b0*/  IMAD.WIDE R24, R3, 0x2, R22 ;  /* 0x0000000203187825 */ /* 0x010fc800078e0216 */
[----:B---3--:R-:W-:-:S04]  /*186c0*/  IMAD.WIDE R22, R3, 0x2, R18 ;  /* 0x0000000203167825 */ /* 0x008fc800078e0212 */
        /* <DEDUP_REMOVED lines=8> */
[----:B------:R-:W-:Y:S01]  /*18750*/  STL.64 [R1+0x1e8], R16 ;  /* 0x0001e81001007387 */ /* 0x000fe20000100a00 */
[----:B------:R-:W-:-:S03]  /*18760*/  IMAD.WIDE R6, R3, 0x2, R4 ;  /* 0x0000000203067825 */ /* 0x000fc600078e0204 */
[----:B------:R-:W-:Y:S04]  /*18770*/  STL.64 [R1+0x1e0], R14 ;  /* 0x0001e00e01007387 */ /* 0x000fe80000100a00 */
[----:B------:R-:W-:Y:S04]  /*18780*/  STL.64 [R1+0x1d8], R12 ;  /* 0x0001d80c01007387 */ /* 0x000fe80000100a00 */
[----:B------:R-:W-:Y:S04]  /*18790*/  STL.64 [R1+0x1d0], R8 ;  /* 0x0001d00801007387 */ /* 0x000fe80000100a00 */
[----:B------:R-:W-:Y:S04]  /*187a0*/  STL.64 [R1+0x1c8], R10 ;  /* 0x0001c80a01007387 */ /* 0x000fe80000100a00 */
[----:B------:R0:W-:Y:S04]  /*187b0*/  STL.64 [R1+0x1c0], R6 ;  /* 0x0001c00601007387 */ /* 0x0001e80000100a00 */
[----:B0-----:R-:W2:Y:S01]  /*187c0*/  LDL.LU.64 R6, [R1+0x3d0] ;  /* 0x0003d00001067983 */ /* 0x001ea20000300a00 */
[----:B------:R-:W-:-:S04]  /*187d0*/  IMAD.WIDE R8, R3, 0x2, R28 ;  /* 0x0000000203087825 */ /* 0x000fc800078e021c */
[C---:B------:R-:W-:Y:S01]  /*187e0*/  IMAD.WIDE R4, R3.reuse, 0x2, R20 ;  /* 0x0000000203047825 */ /* 0x040fe200078e0214 */
[----:B------:R-:W-:Y:S04]  /*187f0*/  STL.64 [R1+0x1b8], R8 ;  /* 0x0001b80801007387 */ /* 0x000fe80000100a00 */
[----:B--2---:R0:W-:Y:S04]  /*18800*/  STL.64 [R1+0x798], R6 ;  /* 0x0007980601007387 */ /* 0x0041e80000100a00 */
[----:B------:R-:W-:Y:S04]  /*18810*/  STL.64 [R1+0x1b0], R4 ;  /* 0x0001b00401007387 */ /* 0x000fe80000100a00 */
[----:B0-----:R-:W2:Y:S04]  /*18820*/  LDL.LU.64 R6, [R1+0x3c8] ;  /* 0x0003c80001067983 */ /* 0x001ea80000300a00 */
[----:B--2---:R0:W-:Y:S04]  /*18830*/  STL.64 [R1+0x7a0], R6 ;  /* 0x0007a00601007387 */ /* 0x0041e80000100a00 */
        /* <DEDUP_REMOVED lines=13> */
[----:B------:R-:W3:Y:S04]  /*18910*/  LDL.LU.64 R8, [R1+0x3d8] ;  /* 0x0003d80001087983 */ /* 0x000ee80000300a00 */
[----:B------:R-:W4:Y:S04]  /*18920*/  LDL.LU.64 R20, [R1+0x3e0] ;  /* 0x0003e00001147983 */ /* 0x000f280000300a00 */
[----:B------:R-:W2:Y:S04]  /*18930*/  LDL.LU.64 R26, [R1+0x420] ;  /* 0x00042000011a7983 */ /* 0x000ea80000300a00 */
        /* <DEDUP_REMOVED lines=11> */
[----:B0-----:R-:W2:Y:S01]  /*189f0*/  LDL.LU.64 R26, [R1+0x3f0] ;  /* 0x0003f000011a7983 */ /* 0x001ea20000300a00 */
[----:B------:R-:W-:-:S03]  /*18a00*/  IMAD.WIDE R6, R3, 0x2, R6 ;  /* 0x0000000203067825 */ /* 0x000fc600078e0206 */
[----:B--2---:R0:W-:Y:S04]  /*18a10*/  STL.64 [R1+0x790], R26 ;  /* 0x0007901a01007387 */ /* 0x0041e80000100a00 */
[----:B0-----:R-:W2:Y:S04]  /*18a20*/  LDL.LU.64 R26, [R1+0x3e8] ;  /* 0x0003e800011a7983 */ /* 0x001ea80000300a00 */
[----:B------:R-:W2:Y:S04]  /*18a30*/  LDL.LU.64 R24, [R1+0x428] ;  /* 0x0004280001187983 */ /* 0x000ea80000300a00 */
        /* <DEDUP_REMOVED lines=8> */
[----:B------:R0:W-:Y:S04]  /*18ac0*/  STL.64 [R1+0x1a8], R6 ;  /* 0x0001a80601007387 */ /* 0x0001e80000100a00 */
[----:B0-----:R-:W3:Y:S02]  /*18ad0*/  LDL.LU.64 R6, [R1+0x7d0] ;  /* 0x0007d00001067983 */ /* 0x001ee40000300a00 */
[----:B---3--:R-:W-:-:S05]  /*18ae0*/  IMAD.WIDE R6, R3, 0x2, R6 ;  /* 0x0000000203067825 */ /* 0x008fca00078e0206 */
        /* <DEDUP_REMOVED lines=19> */
[----:B0-----:R-:W3:Y:S01]  /*18c20*/  LDL.LU.64 R6, [R1+0x798] ;  /* 0x0007980001067983 */ /* 0x001ee20000300a00 */
[----:B------:R-:W-:-:S04]  /*18c30*/  IMAD.WIDE R8, R3, 0x2, R8 ;  /* 0x0000000203087825 */ /* 0x000fc800078e0208 */
[----:B----4-:R-:W-:-:S04]  /*18c40*/  IMAD.WIDE R20, R3, 0x2, R20 ;  /* 0x0000000203147825 */ /* 0x010fc800078e0214 */
[----:B--2---:R-:W-:-:S04]  /*18c50*/  IMAD.WIDE R26, R3, 0x2, R26 ;  /* 0x00000002031a7825 */ /* 0x004fc800078e021a */
[----:B---3--:R-:W-:-:S05]  /*18c60*/  IMAD.WIDE R6, R3, 0x2, R6 ;  /* 0x0000000203067825 */ /* 0x008fca00078e0206 */
[----:B------:R0:W-:Y:S04]  /*18c70*/  STL.64 [R1+0x168], R6 ;  /* 0x0001680601007387 */ /* 0x0001e80000100a00 */
[----:B0-----:R-:W2:Y:S04]  /*18c80*/  LDL.LU.64 R6, [R1+0x478] ;  /* 0x0004780001067983 */ /* 0x001ea80000300a00 */
[----:B------:R0:W-:Y:S04]  /*18c90*/  STL.64 [R1+0x160], R8 ;  /* 0x0001600801007387 */ /* 0x0001e80000100a00 */
[----:B0-----:R-:W3:Y:S04]  /*18ca0*/  LDL.LU.64 R8, [R1+0x480] ;  /* 0x0004800001087983 */ /* 0x001ee80000300a00 */
[----:B------:R0:W-:Y:S04]  /*18cb0*/  STL.64 [R1+0x158], R20 ;  /* 0x0001581401007387 */ /* 0x0001e80000100a00 */
[----:B0-----:R-:W4:Y:S04]  /*18cc0*/  LDL.LU.64 R20, [R1+0x488] ;  /* 0x0004880001147983 */ /* 0x001f280000300a00 */
        /* <DEDUP_REMOVED lines=21> */
[----:B------:R0:W-:Y:S02]  /*18e20*/  STL.64 [R1+0x118], R26 ;  /* 0x0001181a01007387 */ /* 0x0001e40000100a00 */
[----:B0-----:R-:W-:-:S04]  /*18e30*/  IMAD.WIDE R26, R3, 0x2, R24 ;  /* 0x00000002031a7825 */ /* 0x001fc800078e0218 */
[----:B------:R-:W-:-:S04]  /*18e40*/  IMAD.WIDE R24, R3, 0x2, R22 ;  /* 0x0000000203187825 */ /* 0x000fc800078e0216 */
[----:B------:R-:W-:-:S04]  /*18e50*/  IMAD.WIDE R22, R3, 0x2, R18 ;  /* 0x0000000203167825 */ /* 0x000fc800078e0212 */
[----:B------:R-:W-:-:S04]  /*18e60*/  IMAD.WIDE R18, R3, 0x2, R16 ;  /* 0x0000000203127825 */ /* 0x000fc800078e0210 */
[C---:B------:R-:W-:Y:S01]  /*18e70*/  IMAD.WIDE R16, R3.reuse, 0x2, R14 ;  /* 0x0000000203107825 */ /* 0x040fe200078e020e */
[----:B------:R-:W-:Y:S03]  /*18e80*/  STL.64 [R1+0x110], R26 ;  /* 0x0001101a01007387 */ /* 0x000fe60000100a00 */
[C---:B------:R-:W-:Y:S01]  /*18e90*/  IMAD.WIDE R14, R3.reuse, 0x2, R12 ;  /* 0x00000002030e7825 */ /* 0x040fe200078e020c */
[----:B------:R0:W-:Y:S03]  /*18ea0*/  STL.64 [R1+0x108], R24 ;  /* 0x0001081801007387 */ /* 0x0001e60000100a00 */
[C---:B------:R-:W-:Y:S01]  /*18eb0*/  IMAD.WIDE R12, R3.reuse, 0x2, R10 ;  /* 0x00000002030c7825 */ /* 0x040fe200078e020a */
[----:B------:R-:W-:Y:S04]  /*18ec0*/  STL.64 [R1+0x100], R22 ;  /* 0x0001001601007387 */ /* 0x000fe80000100a00 */
[----:B------:R-:W-:Y:S01]  /*18ed0*/  STL.64 [R1+0xf8], R18 ;  /* 0x0000f81201007387 */ /* 0x000fe20000100a00 */
[----:B------:R-:W-:-:S03]  /*18ee0*/  IMAD.WIDE R10, R3, 0x2, R4 ;  /* 0x00000002030a7825 */ /* 0x000fc600078e0204 */
[----:B------:R-:W-:Y:S04]  /*18ef0*/  STL.64 [R1+0xf0], R16 ;  /* 0x0000f01001007387 */ /* 0x000fe80000100a00 */
[----:B------:R-:W-:Y:S04]  /*18f00*/  STL.64 [R1+0xe8], R14 ;  /* 0x0000e80e01007387 */ /* 0x000fe80000100a00 */
[----:B------:R-:W-:Y:S01]  /*18f10*/  STL.64 [R1+0xe0], R12 ;  /* 0x0000e00c01007387 */ /* 0x000fe20000100a00 */
[----:B------:R-:W-:-:S03]  /*18f20*/  IMAD.WIDE R4, R3, 0x2, R28 ;  /* 0x0000000203047825 */ /* 0x000fc600078e021c */
[----:B0-----:R-:W2:Y:S04]  /*18f30*/  LDL.LU.64 R24, [R1+0x490] ;  /* 0x0004900001187983 */ /* 0x001ea80000300a00 */
[----:B------:R-:W-:Y:S04]  /*18f40*/  STL.64 [R1+0xd8], R10 ;  /* 0x0000d80a01007387 */ /* 0x000fe80000100a00 */
[----:B------:R-:W3:Y:S04]  /*18f50*/  LDL.LU.64 R28, [R1+0x4a8] ;  /* 0x0004a800011c7983 */ /* 0x000ee80000300a00 */
[----:B------:R-:W-:Y:S04]  /*18f60*/  STL.64 [R1+0xd0], R4 ;  /* 0x0000d00401007387 */ /* 0x000fe80000100a00 */
[----:B---3--:R0:W-:Y:S04]  /*18f70*/  STL.64 [R1+0x750], R28 ;  /* 0x0007501c01007387 */ /* 0x0081e80000100a00 */
[----:B0-----:R-:W3:Y:S04]  /*18f80*/  LDL.LU.64 R28, [R1+0x4a0] ;  /* 0x0004a000011c7983 */ /* 0x001ee80000300a00 */
[----:B---3--:R0:W-:Y:S04]  /*18f90*/  STL.64 [R1+0x758], R28 ;  /* 0x0007581c01007387 */ /* 0x0081e80000100a00 */
[----:B0-----:R-:W3:Y:S04]  /*18fa0*/  LDL.LU.64 R28, [R1+0x498] ;  /* 0x00049800011c7983 */ /* 0x001ee80000300a00 */
[----:B------:R-:W2:Y:S01]  /*18fb0*/  LDL.LU.64 R4, [R1+0x4b8] ;  /* 0x0004b80001047983 */ /* 0x000ea20000300a00 */
[----:B------:R-:W-:-:S04]  /*18fc0*/  IMAD.WIDE R12, R3, 0x2, R6 ;  /* 0x00000002030c7825 */ /* 0x000fc800078e0206 */
[----:B------:R-:W-:-:S04]  /*18fd0*/  IMAD.WIDE R10, R3, 0x2, R8 ;  /* 0x00000002030a7825 */ /* 0x000fc800078e0208 */
[C---:B----4-:R-:W-:Y:S01]  /*18fe0*/  IMAD.WIDE R14, R3.reuse, 0x2, R20 ;  /* 0x00000002030e7825 */ /* 0x050fe200078e0214 */
[----:B--2---:R0:W-:Y:S04]  /*18ff0*/  STL.64 [R1+0x748], R4 ;  /* 0x0007480401007387 */ /* 0x0041e80000100a00 */
[----:B0-----:R-:W2:Y:S04]  /*19000*/  LDL.LU.64 R4, [R1+0x4b0] ;  /* 0x0004b00001047983 */ /* 0x001ea80000300a00 */
[----:B------:R-:W4:Y:S04]  /*19010*/  LDL.LU.64 R6, [R1+0x4c0] ;  /* 0x0004c00001067983 */ /* 0x000f280000300a00 */
[----:B------:R-:W-:Y:S04]  /*19020*/  STL.64 [R1+0xc8], R12 ;  /* 0x0000c80c01007387 */ /* 0x000fe80000100a00 */
[----:B------:R-:W4:Y:S04]  /*19030*/  LDL.LU.64 R8, [R1+0x4c8] ;  /* 0x0004c80001087983 */ /* 0x000f280000300a00 */
[----:B------:R0:W-:Y:S04]  /*19040*/  STL.64 [R1+0xc0], R10 ;  /* 0x0000c00a01007387 */ /* 0x0001e80000100a00 */
[----:B0-----:R-:W4:Y:S04]  /*19050*/  LDL.LU.64 R10, [R1+0x4d0] ;  /* 0x0004d000010a7983 */ /* 0x001f280000300a00 */
[----:B------:R-:W4:Y:S04]  /*19060*/  LDL.LU.64 R12, [R1+0x4d8] ;  /* 0x0004d800010c7983 */ /* 0x000f280000300a00 */
[----:B------:R0:W-:Y:S04]  /*19070*/  STL.64 [R1+0xb8], R14 ;  /* 0x0000b80e01007387 */ /* 0x0001e80000100a00 */
[----:B0-----:R-:W3:Y:S04]  /*19080*/  LDL.LU.64 R14, [R1+0x4e8] ;  /* 0x0004e800010e7983 */ /* 0x001ee80000300a00 */
[----:B---3--:R0:W-:Y:S04]  /*19090*/  STL.64 [R1+0x740], R14 ;  /* 0x0007400e01007387 */ /* 0x0081e80000100a00 */
[----:B0-----:R-:W3:Y:S04]  /*190a0*/  LDL.LU.64 R14, [R1+0x4e0] ;  /* 0x0004e000010e7983 */ /* 0x001ee80000300a00 */
[----:B------:R-:W2:Y:S04]  /*190b0*/  LDL.LU.64 R16, [R1+0x500] ;  /* 0x0005000001107983 */ /* 0x000ea80000300a00 */
[----:B--2---:R0:W-:Y:S04]  /*190c0*/  STL.64 [R1+0x730], R16 ;  /* 0x0007301001007387 */ /* 0x0041e80000100a00 */
[----:B0-----:R-:W2:Y:S04]  /*190d0*/  LDL.LU.64 R16, [R1+0x4f8] ;  /* 0x0004f80001107983 */ /* 0x001ea80000300a00 */
[----:B--2---:R0:W-:Y:S04]  /*190e0*/  STL.64 [R1+0x738], R16 ;  /* 0x0007381001007387 */ /* 0x0041e80000100a00 */
[----:B0-----:R-:W2:Y:S04]  /*190f0*/  LDL.LU.64 R16, [R1+0x4f0] ;  /* 0x0004f00001107983 */ /* 0x001ea80000300a00 */
[----:B------:R-:W4:Y:S04]  /*19100*/  LDL.LU.64 R18, [R1+0x510] ;  /* 0x0005100001127983 */ /* 0x000f280000300a00 */
[----:B----4-:R0:W-:Y:S04]  /*19110*/  STL.64 [R1+0x728], R18 ;  /* 0x0007281201007387 */ /* 0x0101e80000100a00 */
[----:B0-----:R-:W4:Y:S04]  /*19120*/  LDL.LU.64 R18, [R1+0x508] ;  /* 0x0005080001127983 */ /* 0x001f280000300a00 */
[----:B------:R-:W3:Y:S01]  /*19130*/  LDL.LU.64 R20, [R1+0x520] ;  /* 0x0005200001147983 */ /* 0x000ee20000300a00 */
[----:B------:R-:W-:-:S04]  /*19140*/  IMAD.WIDE R24, R3, 0x2, R24 ;  /* 0x0000000203187825 */ /* 0x000fc800078e0218 */
[C---:B------:R-:W-:Y:S01]  /*19150*/  IMAD.WIDE R28, R3.reuse, 0x2, R28 ;  /* 0x00000002031c7825 */ /* 0x040fe200078e021c */
[----:B---3--:R0:W-:Y:S04]  /*19160*/  STL.64 [R1+0x720], R20 ;  /* 0x0007201401007387 */ /* 0x0081e80000100a00 */
[----:B0-----:R-:W3:Y:S04]  /*19170*/  LDL.LU.64 R20, [R1+0x518] ;  /* 0x0005180001147983 */ /* 0x001ee80000300a00 */
[----:B------:R-:W3:Y:S04]  /*19180*/  LDL.LU.64 R22, [R1+0x528] ;  /* 0x0005280001167983 */ /* 0x000ee80000300a00 */
[----:B------:R-:W3:Y:S04]  /*19190*/  LDL.LU.64 R26, [R1+0x530] ;  /* 0x00053000011a7983 */ /* 0x000ee80000300a00 */
[----:B------:R0:W-:Y:S04]  /*191a0*/  STL.64 [R1+0xb0], R24 ;  /* 0x0000b01801007387 */ /* 0x0001e80000100a00 */
[----:B0-----:R-:W3:Y:S04]  /*191b0*/  LDL.LU.64 R24, [R1+0x538] ;  /* 0x0005380001187983 */ /* 0x001ee80000300a00 */
[----:B------:R0:W-:Y:S04]  /*191c0*/  STL.64 [R1+0xa8], R28 ;  /* 0x0000a81c01007387 */ /* 0x0001e80000100a00 */
[----:B0-----:R-:W2:Y:S02]  /*191d0*/  LDL.LU.64 R28, [R1+0x758] ;  /* 0x00075800011c7983 */ /* 0x001ea40000300a00 */
[----:B--2---:R-:W-:-:S05]  /*191e0*/  IMAD.WIDE R28, R3, 0x2, R28 ;  /* 0x00000002031c7825 */ /* 0x004fca00078e021c */
[----:B------:R0:W-:Y:S04]  /*191f0*/  STL.64 [R1+0xa0], R28 ;  /* 0x0000a01c01007387 */ /* 0x0001e80000100a00 */
[----:B0-----:R-:W2:Y:S01]  /*19200*/  LDL.LU.64 R28, [R1+0x750] ;  /* 0x00075000011c7983 */ /* 0x001ea20000300a00 */
[----:B------:R-:W-:-:S04]  /*19210*/  IMAD.WIDE R4, R3, 0x2, R4 ;  /* 0x0000000203047825 */ /* 0x000fc800078e0204 */
[----:B--2---:R-:W-:-:S05]  /*19220*/  IMAD.WIDE R28, R3, 0x2, R28 ;  /* 0x00000002031c7825 */ /* 0x004fca00078e021c */
[----:B------:R0:W-:Y:S04]  /*19230*/  STL.64 [R1+0x98], R28 ;  /* 0x0000981c01007387 */ /* 0x0001e80000100a00 */
[----:B0-----:R-:W2:Y:S04]  /*19240*/  LDL.LU.64 R28, [R1+0x548] ;  /* 0x00054800011c7983 */ /* 0x001ea80000300a00 */
[----:B------:R0:W-:Y:S04]  /*19250*/  STL.64 [R1+0x90], R4 ;  /* 0x0000900401007387 */ /* 0x0001e80000100a00 */
[----:B0-----:R-:W4:Y:S01]  /*19260*/  LDL.LU.64 R4, [R1+0x748] ;  /* 0x0007480001047983 */ /* 0x001f220000300a00 */
[----:B------:R-:W-:-:S04]  /*19270*/  IMAD.WIDE R6, R3, 0x2, R6 ;  /* 0x0000000203067825 */ /* 0x000fc800078e0206 */
[----:B------:R-:W-:-:S04]  /*19280*/  IMAD.WIDE R8, R3, 0x2, R8 ;  /* 0x0000000203087825 */ /* 0x000fc800078e0208 */
[----:B------:R-:W-:-:S04]  /*19290*/  IMAD.WIDE R10, R3, 0x2, R10 ;  /* 0x00000002030a7825 */ /* 0x000fc800078e020a */
[----:B------:R-:W-:-:S04]  /*192a0*/  IMAD.WIDE R12, R3, 0x2, R12 ;  /* 0x00000002030c7825 */ /* 0x000fc800078e020c */
[----:B------:R-:W-:-:S04]  /*192b0*/  IMAD.WIDE R14, R3, 0x2, R14 ;  /* 0x00000002030e7825 */ /* 0x000fc800078e020e */
[----:B----4-:R-:W-:-:S05]  /*192c0*/  IMAD.WIDE R4, R3, 0x2, R4 ;  /* 0x0000000203047825 */ /* 0x010fca00078e0204 */
[----:B------:R0:W-:Y:S04]  /*192d0*/  STL.64 [R1+0x88], R4 ;  /* 0x0000880401007387 */ /* 0x0001e80000100a00 */
[----:B0-----:R-:W4:Y:S04]  /*192e0*/  LDL.LU.64 R4, [R1+0x550] ;  /* 0x0005500001047983 */ /* 0x001f280000300a00 */
        /* <DEDUP_REMOVED lines=9> */
[----:B0-----:R-:W3:Y:S01]  /*19380*/  LDL.LU.64 R14, [R1+0x740] ;  /* 0x00074000010e7983 */ /* 0x001ee20000300a00 */
[----:B------:R-:W-:-:S04]  /*19390*/  IMAD.WIDE R16, R3, 0x2, R16 ;  /* 0x0000000203107825 */ /* 0x000fc800078e0210 */
[----:B---3--:R-:W-:-:S05]  /*193a0*/  IMAD.WIDE R14, R3, 0x2, R14 ;  /* 0x00000002030e7825 */ /* 0x008fca00078e020e */
        /* <DEDUP_REMOVED lines=14> */
[----:B----4-:R-:W-:-:S05]  /*19490*/  IMAD.WIDE R18, R3, 0x2, R18 ;  /* 0x0000000203127825 */ /* 0x010fca00078e0212 */
[----:B------:R0:W-:Y:S04]  /*194a0*/  STL.64 [R1+0x30], R18 ;  /* 0x0000301201007387 */ /* 0x0001e80000100a00 */
[----:B0-----:R-:W4:Y:S04]  /*194b0*/  LDL.LU.64 R18, [R1+0x588] ;  /* 0x0005880001127983 */ /* 0x001f280000300a00 */
[----:B------:R0:W-:Y:S04]  /*194c0*/  STL.64 [R1+0x28], R20 ;  /* 0x0000281401007387 */ /* 0x0001e80000100a00 */
[----:B0-----:R-:W3:Y:S01]  /*194d0*/  LDL.LU.64 R20, [R1+0x720] ;  /* 0x0007200001147983 */ /* 0x001ee20000300a00 */
[----:B------:R-:W-:-:S04]  /*194e0*/  IMAD.WIDE R22, R3, 0x2, R22 ;  /* 0x0000000203167825 */ /* 0x000fc800078e0216 */
[----:B------:R-:W-:-:S04]  /*194f0*/  IMAD.WIDE R26, R3, 0x2, R26 ;  /* 0x00000002031a7825 */ /* 0x000fc800078e021a */
[----:B---3--:R-:W-:-:S05]  /*19500*/  IMAD.WIDE R20, R3, 0x2, R20 ;  /* 0x0000000203147825 */ /* 0x008fca00078e0214 */
[----:B------:R0:W-:Y:S04]  /*19510*/  STL.64 [R1+0x20], R20 ;  /* 0x0000201401007387 */ /* 0x0001e80000100a00 */
[----:B0-----:R-:W3:Y:S04]  /*19520*/  LDL.LU.64 R20, [R1+0x718] ;  /* 0x0007180001147983 */ /* 0x001ee80000300a00 */
[----:B------:R0:W-:Y:S04]  /*19530*/  STL.64 [R1+0x18], R22 ;  /* 0x0000181601007387 */ /* 0x0001e80000100a00 */
[----:B0-----:R-:W3:Y:S04]  /*19540*/  LDL.LU.64 R22, [R1+0x590] ;  /* 0x0005900001167983 */ /* 0x001ee80000300a00 */
[----:B------:R0:W-:Y:S01]  /*19550*/  STL.64 [R1+0x10], R26 ;  /* 0x0000101a01007387 */ /* 0x0001e20000100a00 */
[----:B------:R-:W-:-:S04]  /*19560*/  IMAD.WIDE R28, R3, 0x2, R28 ;  /* 0x00000002031c7825 */ /* 0x000fc800078e021c */
[----:B------:R-:W-:-:S04]  /*19570*/  IMAD.WIDE R4, R3, 0x2, R4 ;  /* 0x0000000203047825 */ /* 0x000fc800078e0204 */
[----:B------:R-:W-:-:S04]  /*19580*/  IMAD.WIDE R6, R3, 0x2, R6 ;  /* 0x0000000203067825 */ /* 0x000fc800078e0206 */
[----:B------:R-:W-:-:S04]  /*19590*/  IMAD.WIDE R8, R3, 0x2, R8 ;  /* 0x0000000203087825 */ /* 0x000fc800078e0208 */
[C---:B0-----:R-:W-:Y:S02]  /*195a0*/  IMAD.WIDE R26, R3.reuse, 0x2, R24 ;  /* 0x00000002031a7825 */ /* 0x041fe400078e0218 */
[----:B------:R-:W3:Y:S04]  /*195b0*/  LDL.LU.64 R24, [R1+0x598] ;  /* 0x0005980001187983 */ /* 0x000ee80000300a00 */
[----:B------:R0:W-:Y:S01]  /*195c0*/  STL.64 [R1+0x8], R26 ;  /* 0x0000081a01007387 */ /* 0x0001e20000100a00 */
[----:B------:R-:W-:-:S04]  /*195d0*/  IMAD.WIDE R10, R3, 0x2, R10 ;  /* 0x00000002030a7825 */ /* 0x000fc800078e020a */
[----:B------:R-:W-:-:S04]  /*195e0*/  IMAD.WIDE R12, R3, 0x2, R12 ;  /* 0x00000002030c7825 */ /* 0x000fc800078e020c */
[----:B------:R-:W-:-:S04]  /*195f0*/  IMAD.WIDE R14, R3, 0x2, R14 ;  /* 0x00000002030e7825 */ /* 0x000fc800078e020e */
[----:B--2---:R-:W-:-:S04]  /*19600*/  IMAD.WIDE R16, R3, 0x2, R16 ;  /* 0x0000000203107825 */ /* 0x004fc800078e0210 */
[----:B----4-:R-:W-:-:S04]  /*19610*/  IMAD.WIDE R18, R3, 0x2, R18 ;  /* 0x0000000203127825 */ /* 0x010fc800078e0212 */
[----:B---3--:R-:W-:-:S05]  /*19620*/  IMAD.WIDE R20, R3, 0x2, R20 ;  /* 0x0000000203147825 */ /* 0x008fca00078e0214 */
[----:B------:R-:W-:Y:S04]  /*19630*/  STL.64 [R1+0x698], R20 ;  /* 0x0006981401007387 */ /* 0x000fe80000100a00 */
[----:B0-----:R-:W2:Y:S04]  /*19640*/  LDL.LU.64 R26, [R1+0x5a0] ;  /* 0x0005a000011a7983 */ /* 0x001ea80000300a00 */
[----:B------:R-:W-:Y:S04]  /*19650*/  STL.64 [R1+0x6a0], R28 ;  /* 0x0006a01c01007387 */ /* 0x000fe80000100a00 */
[----:B------:R-:W-:Y:S04]  /*19660*/  STL.64 [R1+0x6a8], R4 ;  /* 0x0006a80401007387 */ /* 0x000fe80000100a00 */
[----:B------:R-:W-:Y:S04]  /*19670*/  STL.64 [R1+0x6b0], R6 ;  /* 0x0006b00601007387 */ /* 0x000fe80000100a00 */
[----:B------:R-:W-:Y:S04]  /*19680*/  STL.64 [R1+0x6b8], R8 ;  /* 0x0006b80801007387 */ /* 0x000fe80000100a00 */
[----:B------:R-:W-:Y:S04]  /*19690*/  STL.64 [R1+0x6c0], R10 ;  /* 0x0006c00a01007387 */ /* 0x000fe80000100a00 */
[----:B------:R0:W-:Y:S01]  /*196a0*/  STL.64 [R1+0x6c8], R12 ;  /* 0x0006c80c01007387 */ /* 0x0001e20000100a00 */
[----:B------:R-:W-:-:S03]  /*196b0*/  IMAD.WIDE R22, R3, 0x2, R22 ;  /* 0x0000000203167825 */ /* 0x000fc600078e0216 */
[----:B0-----:R-:W3:Y:S04]  /*196c0*/  LDL.LU.64 R12, [R1+0x390] ;  /* 0x00039000010c7983 */ /* 0x001ee80000300a00 */
[----:B------:R-:W4:Y:S04]  /*196d0*/  LDL.LU.64 R10, [R1+0x378] ;  /* 0x00037800010a7983 */ /* 0x000f280000300a00 */
[----:B------:R0:W-:Y:S04]  /*196e0*/  STL.64 [R1+0x6d0], R14 ;  /* 0x0006d00e01007387 */ /* 0x0001e80000100a00 */
[----:B0-----:R-:W3:Y:S04]  /*196f0*/  LDL.LU.64 R14, [R1+0x398] ;  /* 0x00039800010e7983 */ /* 0x001ee80000300a00 */
[----:B------:R0:W-:Y:S04]  /*19700*/  STL.64 [R1+0x6d8], R16 ;  /* 0x0006d81001007387 */ /* 0x0001e80000100a00 */
[----:B0-----:R-:W4:Y:S04]  /*19710*/  LDL.LU.64 R16, [R1+0x370] ;  /* 0x0003700001107983 */ /* 0x001f280000300a00 */
[----:B------:R-:W4:Y:S04]  /*19720*/  LDL.LU.64 R8, [R1+0x368] ;  /* 0x0003680001087983 */ /* 0x000f280000300a00 */
[----:B------:R0:W-:Y:S04]  /*19730*/  STL.64 [R1+0x6e0], R18 ;  /* 0x0006e01201007387 */ /* 0x0001e80000100a00 */
[----:B0-----:R-:W4:Y:S04]  /*19740*/  LDL.LU.64 R18, [R1+0x380] ;  /* 0x0003800001127983 */ /* 0x001f280000300a00 */
[----:B------:R-:W4:Y:S04]  /*19750*/  LDL.LU.64 R6, [R1+0x360] ;  /* 0x0003600001067983 */ /* 0x000f280000300a00 */
[----:B------:R0:W-:Y:S04]  /*19760*/  STL.64 [R1+0x6e8], R22 ;  /* 0x0006e81601007387 */ /* 0x0001e80000100a00 */
[----:B0-----:R-:W4:Y:S01]  /*19770*/  LDL.LU.64 R22, [R1+0x388] ;  /* 0x0003880001167983 */ /* 0x001f220000300a00 */
[----:B------:R-:W-:-:S03]  /*19780*/  IMAD.WIDE R24, R3, 0x2, R24 ;  /* 0x0000000203187825 */ /* 0x000fc600078e0218 */
[----:B------:R-:W4:Y:S04]  /*19790*/  LDL.LU.64 R4, [R1+0x358] ;  /* 0x0003580001047983 */ /* 0x000f280000300a00 */
[----:B------:R-:W-:Y:S04]  /*197a0*/  STL.64 [R1+0x6f0], R24 ;  /* 0x0006f01801007387 */ /* 0x000fe80000100a00 */
[----:B------:R-:W4:Y:S04]  /*197b0*/  LDL.LU.64 R28, [R1+0x350] ;  /* 0x00035000011c7983 */ /* 0x000f280000300a00 */
[----:B------:R-:W4:Y:S01]  /*197c0*/  LDL.LU.64 R20, [R1+0x348] ;  /* 0x0003480001147983 */ /* 0x000f220000300a00 */
[----:B--2---:R-:W-:-:S05]  /*197d0*/  IMAD.WIDE R26, R3, 0x2, R26 ;  /* 0x00000002031a7825 */ /* 0x004fca00078e021a */
[----:B------:R-:W-:Y:S04]  /*197e0*/  STL.64 [R1+0x700], R26 ;  /* 0x0007001a01007387 */ /* 0x000fe80000100a00 */
[----:B------:R-:W-:Y:S04]  /*197f0*/  STL [R1+0x6f8], R2 ;  /* 0x0006f80201007387 */ /* 0x000fe80000100800 */
[----:B---3--:R0:W-:Y:S01]  /*19800*/  STL [R1+0x398], R14 ;  /* 0x0003980e01007387 */ /* 0x0081e20000100800 */
[----:B------:R-:W-:-:S03]  /*19810*/  IMAD.MOV.U32 R0, RZ, RZ, R15 ;  /* 0x000000ffff007224 */ /* 0x000fc600078e000f */
[----:B0-----:R-:W2:Y:S04]  /*19820*/  LDL.LU.64 R14, [R1+0x340] ;  /* 0x00034000010e7983 */ /* 0x001ea80000300a00 */
[----:B------:R0:W-:Y:S04]  /*19830*/  STL [R1+0x39c], R0 ;  /* 0x00039c0001007387 */ /* 0x0001e80000100800 */
[----:B------:R1:W-:Y:S01]  /*19840*/  STL [R1+0x390], R12 ;  /* 0x0003900c01007387 */ /* 0x0003e20000100800 */
[----:B0-----:R-:W-:-:S03]  /*19850*/  IMAD.MOV.U32 R0, RZ, RZ, R13 ;  /* 0x000000ffff007224 */ /* 0x001fc600078e000d */
[----:B-1----:R-:W3:Y:S04]  /*19860*/  LDL.LU.64 R12, [R1+0x338] ;  /* 0x00033800010c7983 */ /* 0x002ee80000300a00 */
[----:B------:R0:W-:Y:S04]  /*19870*/  STL [R1+0x394], R0 ;  /* 0x0003940001007387 */ /* 0x0001e80000100800 */
[----:B----4-:R1:W-:Y:S01]  /*19880*/  STL [R1+0x388], R22 ;  /* 0x0003881601007387 */ /* 0x0103e20000100800 */
[----:B0-----:R-:W-:-:S03]  /*19890*/  IMAD.MOV.U32 R0, RZ, RZ, R23 ;  /* 0x000000ffff007224 */ /* 0x001fc600078e0017 */
[----:B-1----:R-:W4:Y:S04]  /*198a0*/  LDL.LU.64 R22, [R1+0x330] ;  /* 0x0003300001167983 */ /* 0x002f280000300a00 */
[----:B------:R0:W-:Y:S04]  /*198b0*/  STL [R1+0x38c], R0 ;  /* 0x00038c0001007387 */ /* 0x0001e80000100800 */
[----:B------:R1:W-:Y:S01]  /*198c0*/  STL [R1+0x380], R18 ;  /* 0x0003801201007387 */ /* 0x0003e20000100800 */
        /* <DEDUP_REMOVED lines=31> */
[----:B--2---:R1:W-:Y:S01]  /*19ac0*/  STL [R1+0x340], R14 ;  /* 0x0003400e01007387 */ /* 0x0043e20000100800 */
[----:B0-----:R-:W-:-:S03]  /*19ad0*/  IMAD.MOV.U32 R0, RZ, RZ, R15 ;  /* 0x000000ffff007224 */ /* 0x001fc600078e000f */
[----:B-1----:R-:W2:Y:S04]  /*19ae0*/  LDL.LU.64 R14, [R1+0x2e8] ;  /* 0x0002e800010e7983 */ /* 0x002ea80000300a00 */
[----:B------:R0:W-:Y:S04]  /*19af0*/  STL [R1+0x344], R0 ;  /* 0x0003440001007387 */ /* 0x0001e80000100800 */
[----:B---3--:R1:W-:Y:S01]  /*19b00*/  STL [R1+0x338], R12 ;  /* 0x0003380c01007387 */ /* 0x0083e20000100800 */
[----:B0-----:R-:W-:-:S03]  /*19b10*/  IMAD.MOV.U32 R0, RZ, RZ, R13 ;  /* 0x000000ffff007224 */ /* 0x001fc600078e000d */
[----:B-1----:R-:W3:Y:S04]  /*19b20*/  LDL.LU.64 R12, [R1+0x2e0] ;  /* 0x0002e000010c7983 */ /* 0x002ee80000300a00 */
[----:B------:R0:W-:Y:S04]  /*19b30*/  STL [R1+0x33c], R0 ;  /* 0x00033c0001007387 */ /* 0x0001e80000100800 */
[----:B----4-:R1:W-:Y:S01]  /*19b40*/  STL [R1+0x330], R22 ;  /* 0x0003301601007387 */ /* 0x0103e20000100800 */
[----:B0-----:R-:W-:-:S03]  /*19b50*/  MOV R0, R23 ;  /* 0x0000001700007202 */ /* 0x001fc60000000f00 */
        /* <DEDUP_REMOVED lines=127> */
[----:B0-----:R-:W-:-:S03]  /*1a350*/  MOV R0, R13 ;  /* 0x0000000d00007202 */ /* 0x001fc60000000f00 */
        /* <DEDUP_REMOVED lines=14> */
[----:B------:R-:W-:Y:S04]  /*1a440*/  STL [R1+0x3a0], R16 ;  /* 0x0003a01001007387 */ /* 0x000fe80000100800 */
[----:B------:R-:W4:Y:S01]  /*1a450*/  LDL.LU.64 R24, [R1+0x1b8] ;  /* 0x0001b80001187983 */ /* 0x000f220000300a00 */
[----:B0-----:R-:W-:-:S05]  /*1a460*/  IMAD.MOV.U32 R0, RZ, RZ, R17 ;  /* 0x000000ffff007224 */ /* 0x001fca00078e0011 */
        /* <DEDUP_REMOVED lines=9> */
[----:B------:R1:W-:Y:S04]  /*1a500*/  STL [R1+0x3ac], R4 ;  /* 0x0003ac0401007387 */ /* 0x0003e80000100800 */
[----:B------:R-:W4:Y:S01]  /*1a510*/  LDL.LU.64 R16, [R1+0x1a0] ;  /* 0x0001a00001107983 */ /* 0x000f220000300a00 */
[----:B0-----:R-:W-:-:S05]  /*1a520*/  IMAD.MOV.U32 R0, RZ, RZ, R5 ;  /* 0x000000ffff007224 */ /* 0x001fca00078e0005 */
[----:B------:R0:W-:Y:S04]  /*1a530*/  STL [R1+0x1f8], R0 ;  /* 0x0001f80001007387 */ /* 0x0001e80000100800 */
[----:B------:R0:W-:Y:S04]  /*1a540*/  STL [R1+0x3b0], R28 ;  /* 0x0003b01c01007387 */ /* 0x0001e80000100800 */
[----:B-1----:R-:W4:Y:S01]  /*1a550*/  LDL.LU.64 R4, [R1+0x198] ;  /* 0x0001980001047983 */ /* 0x002f220000300a00 */
[----:B0-----:R-:W-:-:S05]  /*1a560*/  IMAD.MOV.U32 R0, RZ, RZ, R29 ;  /* 0x000000ffff007224 */ /* 0x001fca00078e001d */
[----:B------:R0:W-:Y:S04]  /*1a570*/  STL [R1+0x1f0], R0 ;  /* 0x0001f00001007387 */ /* 0x0001e80000100800 */
[----:B------:R1:W-:Y:S04]  /*1a580*/  STL [R1+0x3b4], R20 ;  /* 0x0003b41401007387 */ /* 0x0003e80000100800 */
[----:B------:R-:W4:Y:S01]  /*1a590*/  LDL.LU.64 R28, [R1+0x190] ;  /* 0x00019000011c7983 */ /* 0x000f220000300a00 */
[----:B0-----:R-:W-:-:S03]  /*1a5a0*/  IMAD.MOV.U32 R0, RZ, RZ, R21 ;  /* 0x000000ffff007224 */ /* 0x001fc600078e0015 */
[----:B--2---:R-:W-:Y:S04]  /*1a5b0*/  STL [R1+0x3b8], R14 ;  /* 0x0003b80e01007387 */ /* 0x004fe80000100800 */
[----:B------:R0:W-:Y:S04]  /*1a5c0*/  STL [R1+0x1e8], R0 ;  /* 0x0001e80001007387 */ /* 0x0001e80000100800 */
[----:B-1----:R-:W2:Y:S01]  /*1a5d0*/  LDL.LU.64 R20, [R1+0x188] ;  /* 0x0001880001147983 */ /* 0x002ea20000300a00 */
[----:B0-----:R-:W-:-:S03]  /*1a5e0*/  IMAD.MOV.U32 R0, RZ, RZ, R15 ;  /* 0x000000ffff007224 */ /* 0x001fc600078e000f */
[----:B---3--:R-:W-:Y:S04]  /*1a5f0*/  STL [R1+0x3bc], R12 ;  /* 0x0003bc0c01007387 */ /* 0x008fe80000100800 */
[----:B------:R0:W-:Y:S04]  /*1a600*/  STL [R1+0x1e0], R0 ;  /* 0x0001e00001007387 */ /* 0x0001e80000100800 */
[----:B------:R-:W3:Y:S01]  /*1a610*/  LDL.LU.64 R14, [R1+0x180] ;  /* 0x00018000010e7983 */ /* 0x000ee20000300a00 */
[----:B0-----:R-:W-:-:S03]  /*1a620*/  IMAD.MOV.U32 R0, RZ, RZ, R13 ;  /* 0x000000ffff007224 */ /* 0x001fc600078e000d */
[----:B----4-:R-:W-:Y:S04]  /*1a630*/  STL [R1+0x3c0], R22 ;  /* 0x0003c01601007387 */ /* 0x010fe80000100800 */
[----:B------:R0:W-:Y:S04]  /*1a640*/  STL [R1+0x1d8], R0 ;  /* 0x0001d80001007387 */ /* 0x0001e80000100800 */
[----:B------:R-:W4:Y:S01]  /*1a650*/  LDL.LU.64 R12, [R1+0x178] ;  /* 0x00017800010c7983 */ /* 0x000f220000300a00 */
[----:B0-----:R-:W-:-:S03]  /*1a660*/  IMAD.MOV.U32 R0, RZ, RZ, R23 ;  /* 0x000000ffff007224 */ /* 0x001fc600078e0017 */
[----:B------:R-:W-:Y:S04]  /*1a670*/  STL [R1+0x3c4], R18 ;  /* 0x0003c41201007387 */ /* 0x000fe80000100800 */
[----:B------:R0:W-:Y:S04]  /*1a680*/  STL [R1+0x1d0], R0 ;  /* 0x0001d00001007387 */ /* 0x0001e80000100800 */
[----:B------:R-:W4:Y:S01]  /*1a690*/  LDL.LU.64 R22, [R1+0x170] ;  /* 0x0001700001167983 */ /* 0x000f220000300a00 */
[----:B0-----:R-:W-:-:S03]  /*1a6a0*/  IMAD.MOV.U32 R0, RZ, RZ, R19 ;  /* 0x000000ffff007224 */ /* 0x001fc600078e0013 */
[----:B------:R-:W-:Y:S04]  /*1a6b0*/  STL [R1+0x3c8], R10 ;  /* 0x0003c80a01007387 */ /* 0x000fe80000100800 */
[----:B------:R0:W-:Y:S04]  /*1a6c0*/  STL [R1+0x1c8], R0 ;  /* 0x0001c80001007387 */ /* 0x0001e80000100800 */
[----:B------:R-:W4:Y:S04]  /*1a6d0*/  LDL.LU.64 R18, [R1+0x168] ;  /* 0x0001680001127983 */ /* 0x000f280000300a00 */
[----:B------:R-:W-:Y:S01]  /*1a6e0*/  STL [R1+0x3cc], R24 ;  /* 0x0003cc1801007387 */ /* 0x000fe20000100800 */
[----:B0-----:R-:W-:-:S05]  /*1a6f0*/  IMAD.MOV.U32 R0, RZ, RZ, R11 ;  /* 0x000000ffff007224 */ /* 0x001fca00078e000b */
[----:B------:R0:W-:Y:S04]  /*1a700*/  STL [R1+0x1c0], R0 ;  /* 0x0001c00001007387 */ /* 0x0001e80000100800 */
[----:B------:R-:W4:Y:S01]  /*1a710*/  LDL.LU.64 R10, [R1+0x160] ;  /* 0x00016000010a7983 */ /* 0x000f220000300a00 */
[----:B0-----:R-:W-:-:S03]  /*1a720*/  IMAD.MOV.U32 R0, RZ, RZ, R25 ;  /* 0x000000ffff007224 */ /* 0x001fc600078e0019 */
[----:B------:R-:W-:Y:S04]  /*1a730*/  STL [R1+0x3d0], R8 ;  /* 0x0003d00801007387 */ /* 0x000fe80000100800 */
[----:B------:R0:W-:Y:S02]  /*1a740*/  STL [R1+0x1b8], R0 ;  /* 0x0001b80001007387 */ /* 0x0001e40000100800 */
[----:B0-----:R-:W-:Y:S02]  /*1a750*/  MOV R0, R9 ;  /* 0x0000000900007202 */ /* 0x001fe40000000f00 */
[----:B------:R-:W4:Y:S04]  /*1a760*/  LDL.LU.64 R8, [R1+0x158] ;  /* 0x0001580001087983 */ /* 0x000f280000300a00 */
        /* <DEDUP_REMOVED lines=10> */
[----:B------:R-:W-:Y:S01]  /*1a810*/  STL [R1+0x3e0], R28 ;  /* 0x0003e01c01007387 */ /* 0x000fe20000100800 */
[----:B0-----:R-:W-:-:S05]  /*1a820*/  IMAD.MOV.U32 R0, RZ, RZ, R5 ;  /* 0x000000ffff007224 */ /* 0x001fca00078e0005 */
[----:B------:R0:W-:Y:S04]  /*1a830*/  STL [R1+0x1d4], R0 ;  /* 0x0001d40001007387 */ /* 0x0001e80000100800 */
[----:B-1----:R-:W4:Y:S01]  /*1a840*/  LDL.LU.64 R4, [R1+0x140] ;  /* 0x0001400001047983 */ /* 0x002f220000300a00 */
[----:B0-----:R-:W-:-:S03]  /*1a850*/  IMAD.MOV.U32 R0, RZ, RZ, R29 ;  /* 0x000000ffff007224 */ /* 0x001fc600078e001d */
[----:B--2---:R-:W-:Y:S04]  /*1a860*/  STL [R1+0x3e4], R20 ;  /* 0x0003e41401007387 */ /* 0x004fe80000100800 */
[----:B------:R0:W-:Y:S04]  /*1a870*/  STL [R1+0x1dc], R0 ;  /* 0x0001dc0001007387 */ /* 0x0001e80000100800 */
[----:B------:R-:W2:Y:S01]  /*1a880*/  LDL.LU.64 R28, [R1+0x138] ;  /* 0x00013800011c7983 */ /* 0x000ea20000300a00 */
        /* <DEDUP_REMOVED lines=15> */
[----:B------:R-:W4:Y:S01]  /*1a980*/  LDL.LU.64 R26, [R1+0x118] ;  /* 0x00011800011a7983 */ /* 0x000f220000300a00 */
[----:B0-----:R-:W-:-:S05]  /*1a990*/  IMAD.MOV.U32 R0, RZ, RZ, R19 ;  /* 0x000000ffff007224 */ /* 0x001fca00078e0013 */
[----:B------:R0:W-:Y:S04]  /*1a9a0*/  STL [R1+0x204], R0 ;  /* 0x0002040001007387 */ /* 0x0001e80000100800 */
[----:B------:R1:W-:Y:S04]  /*1a9b0*/  STL [R1+0x40c], R10 ;  /* 0x00040c0a01007387 */ /* 0x0003e80000100800 */
[----:B------:R-:W4:Y:S01]  /*1a9c0*/  LDL.LU.64 R24, [R1+0x110] ;  /* 0x0001100001187983 */ /* 0x000f220000300a00 */
[----:B0-----:R-:W-:-:S03]  /*1a9d0*/  IMAD.MOV.U32 R0, RZ, RZ, R11 ;  /* 0x000000ffff007224 */ /* 0x001fc600078e000b */
[----:B-1----:R-:W4:Y:S04]  /*1a9e0*/  LDL.LU.64 R10, [R1+0x108] ;  /* 0x00010800010a7983 */ /* 0x002f280000300a00 */
[----:B------:R0:W-:Y:S04]  /*1a9f0*/  STL [R1+0x20c], R0 ;  /* 0x00020c0001007387 */ /* 0x0001e80000100800 */
[----:B------:R1:W-:Y:S04]  /*1aa00*/  STL [R1+0x414], R8 ;  /* 0x0004140801007387 */ /* 0x0003e80000100800 */
[----:B------:R-:W4:Y:S01]  /*1aa10*/  LDL.LU.64 R22, [R1+0x100] ;  /* 0x0001000001167983 */ /* 0x000f220000300a00 */
[----:B0-----:R-:W-:-:S03]  /*1aa20*/  IMAD.MOV.U32 R0, RZ, RZ, R9 ;  /* 0x000000ffff007224 */ /* 0x001fc600078e0009 */
[----:B------:R-:W-:Y:S04]  /*1aa30*/  STL [R1+0x41c], R6 ;  /* 0x00041c0601007387 */ /* 0x000fe80000100800 */
[----:B------:R0:W-:Y:S04]  /*1aa40*/  STL [R1+0x214], R0 ;  /* 0x0002140001007387 */ /* 0x0001e80000100800 */
[----:B-1----:R-:W4:Y:S01]  /*1aa50*/  LDL.LU.64 R8, [R1+0xf8] ;  /* 0x0000f80001087983 */ /* 0x002f220000300a00 */
[----:B0-----:R-:W-:-:S03]  /*1aa60*/  IMAD.MOV.U32 R0, RZ, RZ, R7 ;  /* 0x000000ffff007224 */ /* 0x001fc600078e0007 */
[----:B------:R-:W-:Y:S04]  /*1aa70*/  STL [R1+0x424], R16 ;  /* 0x0004241001007387 */ /* 0x000fe80000100800 */
[----:B------:R0:W-:Y:S04]  /*1aa80*/  STL [R1+0x3e8], R0 ;  /* 0x0003e80001007387 */ /* 0x0001e80000100800 */
[----:B------:R-:W4:Y:S04]  /*1aa90*/  LDL.LU.64 R6, [R1+0xf0] ;  /* 0x0000f00001067983 */ /* 0x000f280000300a00 */
[----:B------:R-:W4:Y:S01]  /*1aaa0*/  LDL.LU.64 R18, [R1+0xe8] ;  /* 0x0000e80001127983 */ /* 0x000f220000300a00 */
[----:B0-----:R-:W-:-:S05]  /*1aab0*/  IMAD.MOV.U32 R0, RZ, RZ, R17 ;  /* 0x000000ffff007224 */ /* 0x001fca00078e0011 */
[----:B------:R0:W-:Y:S04]  /*1aac0*/  STL [R1+0x3f0], R0 ;  /* 0x0003f00001007387 */ /* 0x0001e80000100800 */
[----:B------:R1:W-:Y:S01]  /*1aad0*/  STL [R1+0x42c], R4 ;  /* 0x00042c0401007387 */ /* 0x0003e20000100800 */
[----:B0-----:R-:W-:-:S03]  /*1aae0*/  IMAD.MOV.U32 R0, RZ, RZ, R5 ;  /* 0x000000ffff007224 */ /* 0x001fc600078e0005 */
[----:B-1----:R-:W4:Y:S04]  /*1aaf0*/  LDL.LU.64 R4, [R1+0xe0] ;  /* 0x0000e00001047983 */ /* 0x002f280000300a00 */
[----:B------:R2:W-:Y:S02]  /*1ab00*/  STL [R1+0x3f8], R0 ;  /* 0x0003f80001007387 */ /* 0x0005e40000100800 */
[----:B--2---:R-:W-:Y:S02]  /*1ab10*/  IMAD.MOV.U32 R0, RZ, RZ, R29 ;  /* 0x000000ffff007224 */ /* 0x004fe400078e001d */
[----:B------:R0:W-:Y:S04]  /*1ab20*/  STL [R1+0x434], R28 ;  /* 0x0004341c01007387 */ /* 0x0001e80000100800 */
[----:B0-----:R-:W2:Y:S04]  /*1ab30*/  LDL.LU.64 R28, [R1+0xd8] ;  /* 0x0000d800011c7983 */ /* 0x001ea80000300a00 */
[----:B------:R0:W-:Y:S04]  /*1ab40*/  STL [R1+0x400], R0 ;  /* 0x0004000001007387 */ /* 0x0001e80000100800 */
[----:B---3--:R1:W-:Y:S04]  /*1ab50*/  STL [R1+0x43c], R20 ;  /* 0x00043c1401007387 */ /* 0x0083e80000100800 */
[----:B------:R-:W3:Y:S01]  /*1ab60*/  LDL.LU.64 R16, [R1+0xd0] ;  /* 0x0000d00001107983 */ /* 0x000ee20000300a00 */
[----:B0-----:R-:W-:-:S03]  /*1ab70*/  MOV R0, R21 ;  /* 0x0000001500007202 */ /* 0x001fc60000000f00 */
[----:B----4-:R-:W-:Y:S04]  /*1ab80*/  STL [R1+0x444], R14 ;  /* 0x0004440e01007387 */ /* 0x010fe80000100800 */
[----:B------:R0:W-:Y:S04]  /*1ab90*/  STL [R1+0x408], R0 ;  /* 0x0004080001007387 */ /* 0x0001e80000100800 */
[----:B-1----:R-:W4:Y:S01]  /*1aba0*/  LDL.LU.64 R20, [R1+0xc8] ;  /* 0x0000c80001147983 */ /* 0x002f220000300a00 */
[----:B0-----:R-:W-:-:S03]  /*1abb0*/  IMAD.MOV.U32 R0, RZ, RZ, R15 ;  /* 0x000000ffff007224 */ /* 0x001fc600078e000f */
[----:B------:R-:W-:Y:S04]  /*1abc0*/  STL [R1+0x44c], R12 ;  /* 0x00044c0c01007387 */ /* 0x000fe80000100800 */
[----:B------:R0:W-:Y:S04]  /*1abd0*/  STL [R1+0x410], R0 ;  /* 0x0004100001007387 */ /* 0x0001e80000100800 */
[----:B------:R-:W4:Y:S01]  /*1abe0*/  LDL.LU.64 R14, [R1+0xc0] ;  /* 0x0000c000010e7983 */ /* 0x000f220000300a00 */
[----:B0-----:R-:W-:-:S03]  /*1abf0*/  IMAD.MOV.U32 R0, RZ, RZ, R13 ;  /* 0x000000ffff007224 */ /* 0x001fc600078e000d */
[----:B------:R-:W4:Y:S04]  /*1ac00*/  LDL.LU.64 R12, [R1+0xb8] ;  /* 0x0000b800010c7983 */ /* 0x000f280000300a00 */
[----:B------:R0:W-:Y:S04]  /*1ac10*/  STL [R1+0x418], R0 ;  /* 0x0004180001007387 */ /* 0x0001e80000100800 */
[----:B------:R-:W-:Y:S01]  /*1ac20*/  STL [R1+0x454], R26 ;  /* 0x0004541a01007387 */ /* 0x000fe20000100800 */
[----:B0-----:R-:W-:-:S03]  /*1ac30*/  IMAD.MOV.U32 R0, RZ, RZ, R27 ;  /* 0x000000ffff007224 */ /* 0x001fc600078e001b */
[----:B------:R-:W-:Y:S04]  /*1ac40*/  STL [R1+0x45c], R24 ;  /* 0x00045c1801007387 */ /* 0x000fe80000100800 */
[----:B------:R0:W-:Y:S02]  /*1ac50*/  STL [R1+0x420], R0 ;  /* 0x0004200001007387 */ /* 0x0001e40000100800 */
[----:B0-----:R-:W-:Y:S02]  /*1ac60*/  IMAD.MOV.U32 R0, RZ, RZ, R25 ;  /* 0x000000ffff007224 */ /* 0x001fe400078e0019 */
[----:B------:R-:W-:Y:S04]  /*1ac70*/  STL [R1+0x464], R10 ;  /* 0x0004640a01007387 */ /* 0x000fe80000100800 */
[----:B------:R0:W-:Y:S02]  /*1ac80*/  STL [R1+0x428], R0 ;  /* 0x0004280001007387 */ /* 0x0001e40000100800 */
[----:B0-----:R-:W-:-:S02]  /*1ac90*/  IMAD.MOV.U32 R0, RZ, RZ, R11 ;  /* 0x000000ffff007224 */ /* 0x001fc400078e000b */
[----:B------:R-:W-:Y:S04]  /*1aca0*/  STL [R1+0x46c], R22 ;  /* 0x00046c1601007387 */ /* 0x000fe80000100800 */
[----:B------:R0:W-:Y:S04]  /*1acb0*/  STL [R1+0x430], R0 ;  /* 0x0004300001007387 */ /* 0x0001e80000100800 */
[----:B------:R-:W4:Y:S01]  /*1acc0*/  LDL.LU.64 R10, [R1+0xb0] ;  /* 0x0000b000010a7983 */ /* 0x000f220000300a00 */
[----:B0-----:R-:W-:-:S03]  /*1acd0*/  IMAD.MOV.U32 R0, RZ, RZ, R23 ;  /* 0x000000ffff007224 */ /* 0x001fc600078e0017 */
[----:B------:R-:W-:Y:S04]  /*1ace0*/  STL [R1+0x478], R8 ;  /* 0x0004780801007387 */ /* 0x000fe80000100800 */
[----:B------:R0:W-:Y:S02]  /*1acf0*/  STL [R1+0x438], R0 ;  /* 0x0004380001007387 */ /* 0x0001e40000100800 */
[----:B0-----:R-:W-:Y:S02]  /*1ad00*/  IMAD.MOV.U32 R0, RZ, RZ, R9 ;  /* 0x000000ffff007224 */ /* 0x001fe400078e0009 */
[----:B------:R-:W4:Y:S04]  /*1ad10*/  LDL.LU.64 R8, [R1+0xa8] ;  /* 0x0000a80001087983 */ /* 0x000f280000300a00 */
[----:B------:R0:W-:Y:S04]  /*1ad20*/  STL [R1+0x440], R0 ;  /* 0x0004400001007387 */ /* 0x0001e80000100800 */
[----:B------:R1:W-:Y:S04]  /*1ad30*/  STL [R1+0x47c], R6 ;  /* 0x00047c0601007387 */ /* 0x0003e80000100800 */
[----:B------:R-:W-:Y:S01]  /*1ad40*/  STL [R1+0x484], R18 ;  /* 0x0004841201007387 */ /* 0x000fe20000100800 */
[----:B0-----:R-:W-:-:S05]  /*1ad50*/  IMAD.MOV.U32 R0, RZ, RZ, R7 ;  /* 0x000000ffff007224 */ /* 0x001fca00078e0007 */
[----:B------:R0:W-:Y:S04]  /*1ad60*/  STL [R1+0x448], R0 ;  /* 0x0004480001007387 */ /* 0x0001e80000100800 */
[----:B-1----:R-:W4:Y:S04]  /*1ad70*/  LDL.LU.64 R6, [R1+0xa0] ;  /* 0x0000a00001067983 */ /* 0x002f280000300a00 */
[----:B------:R-:W-:Y:S01]  /*1ad80*/  STL [R1+0x48c], R4 ;  /* 0x00048c0401007387 */ /* 0x000fe20000100800 */
[----:B0-----:R-:W-:-:S05]  /*1ad90*/  IMAD.MOV.U32 R0, RZ, RZ, R19 ;  /* 0x000000ffff007224 */ /* 0x001fca00078e0013 */
[----:B------:R0:W-:Y:S02]  /*1ada0*/  STL [R1+0x450], R0 ;  /* 0x0004500001007387 */ /* 0x0001e40000100800 */
[----:B0-----:R-:W-:Y:S02]  /*1adb0*/  IMAD.MOV.U32 R0, RZ, RZ, R5 ;  /* 0x000000ffff007224 */ /* 0x001fe400078e0005 */
[----:B------:R-:W4:Y:S04]  /*1adc0*/  LDL.LU.64 R4, [R1+0x98] ;  /* 0x0000980001047983 */ /* 0x000f280000300a00 */
[----:B------:R2:W-:Y:S02]  /*1add0*/  STL [R1+0x458], R0 ;  /* 0x0004580001007387 */ /* 0x0005e40000100800 */
[----:B--2---:R-:W-:-:S02]  /*1ade0*/  IMAD.MOV.U32 R0, RZ, RZ, R29 ;  /* 0x000000ffff007224 */ /* 0x004fc400078e001d */
[----:B------:R0:W-:Y:S04]  /*1adf0*/  STL [R1+0x494], R28 ;  /* 0x0004941c01007387 */ /* 0x0001e80000100800 */
[----:B---3--:R-:W-:Y:S04]  /*1ae00*/  STL [R1+0x49c], R16 ;  /* 0x00049c1001007387 */ /* 0x008fe80000100800 */
[----:B------:R1:W-:Y:S04]  /*1ae10*/  STL [R1+0x460], R0 ;  /* 0x0004600001007387 */ /* 0x0003e80000100800 */
[----:B0-----:R-:W2:Y:S01]  /*1ae20*/  LDL.LU.64 R28, [R1+0x90] ;  /* 0x00009000011c7983 */ /* 0x001ea20000300a00 */
[----:B-1----:R-:W-:-:S03]  /*1ae30*/  IMAD.MOV.U32 R0, RZ, RZ, R17 ;  /* 0x000000ffff007224 */ /* 0x002fc600078e0011 */
[----:B----4-:R-:W-:Y:S04]  /*1ae40*/  STL [R1+0x4a4], R20 ;  /* 0x0004a41401007387 */ /* 0x010fe80000100800 */
[----:B------:R0:W-:Y:S02]  /*1ae50*/  STL [R1+0x468], R0 ;  /* 0x0004680001007387 */ /* 0x0001e40000100800 */
[----:B0-----:R-:W-:Y:S02]  /*1ae60*/  IMAD.MOV.U32 R0, RZ, RZ, R21 ;  /* 0x000000ffff007224 */ /* 0x001fe400078e0015 */
[----:B------:R-:W3:Y:S04]  /*1ae70*/  LDL.LU.64 R20, [R1+0x88] ;  /* 0x0000880001147983 */ /* 0x000ee80000300a00 */
[----:B------:R0:W-:Y:S04]  /*1ae80*/  STL [R1+0x474], R0 ;  /* 0x0004740001007387 */ /* 0x0001e80000100800 */
[----:B------:R-:W-:Y:S01]  /*1ae90*/  STL [R1+0x4ac], R14 ;  /* 0x0004ac0e01007387 */ /* 0x000fe20000100800 */
[----:B0-----:R-:W-:-:S03]  /*1aea0*/  IMAD.MOV.U32 R0, RZ, RZ, R15 ;  /* 0x000000ffff007224 */ /* 0x001fc600078e000f */
[----:B------:R-:W-:Y:S04]  /*1aeb0*/  STL [R1+0x4b4], R12 ;  /* 0x0004b40c01007387 */ /* 0x000fe80000100800 */
[----:B------:R-:W-:Y:S04]  /*1aec0*/  STL [R1+0x480], R0 ;  /* 0x0004800001007387 */ /* 0x000fe80000100800 */
[----:B------:R-:W4:Y:S04]  /*1aed0*/  LDL.LU.64 R26, [R1+0x70] ;  /* 0x00007000011a7983 */ /* 0x000f280000300a00 */
[----:B----4-:R0:W-:Y:S04]  /*1aee0*/  STL.64 [R1+0x708], R26 ;  /* 0x0007081a01007387 */ /* 0x0101e80000100a00 */
[----:B0-----:R-:W4:Y:S01]  /*1aef0*/  LDL.LU.64 R26, [R1+0x78] ;  /* 0x00007800011a7983 */ /* 0x001f220000300a00 */
[----:B------:R-:W-:-:S03]  /*1af00*/  IMAD.MOV.U32 R0, RZ, RZ, R13 ;  /* 0x000000ffff007224 */ /* 0x000fc600078e000d */
[----:B----4-:R0:W-:Y:S04]  /*1af10*/  STL.64 [R1+0x710], R26 ;  /* 0x0007101a01007387 */ /* 0x0101e80000100a00 */
[----:B0-----:R-:W4:Y:S04]  /*1af20*/  LDL.LU.64 R26, [R1+0x80] ;  /* 0x00008000011a7983 */ /* 0x001f280000300a00 */
[----:B------:R-:W4:Y:S04]  /*1af30*/  LDL.LU.64 R2, [R1+0x68] ;  /* 0x0000680001027983 */ /* 0x000f280000300a00 */
[----:B------:R0:W-:Y:S04]  /*1af40*/  STL [R1+0x488], R0 ;  /* 0x0004880001007387 */ /* 0x0001e80000100800 */
[----:B------:R-:W-:Y:S04]  /*1af50*/  STL [R1+0x4bc], R10 ;  /* 0x0004bc0a01007387 */ /* 0x000fe80000100800 */
[----:B------:R-:W4:Y:S04]  /*1af60*/  LDL.LU.64 R24, [R1+0x60] ;  /* 0x0000600001187983 */ /* 0x000f280000300a00 */
[----:B------:R-:W4:Y:S01]  /*1af70*/  LDL.LU.64 R22, [R1+0x58] ;  /* 0x0000580001167983 */ /* 0x000f220000300a00 */
[----:B0-----:R-:W-:-:S05]  /*1af80*/  MOV R0, R11 ;  /* 0x0000000b00007202 */ /* 0x001fca0000000f00 */
[----:B------:R0:W-:Y:S04]  /*1af90*/  STL [R1+0x490], R0 ;  /* 0x0004900001007387 */ /* 0x0001e80000100800 */
[----:B------:R-:W-:Y:S04]  /*1afa0*/  STL [R1+0x4c4], R8 ;  /* 0x0004c40801007387 */ /* 0x000fe80000100800 */
[----:B------:R-:W4:Y:S04]  /*1afb0*/  LDL.LU.64 R18, [R1+0x50] ;  /* 0x0000500001127983 */ /* 0x000f280000300a00 */
[----:B------:R-:W4:Y:S01]  /*1afc0*/  LDL.LU.64 R16, [R1+0x48] ;  /* 0x0000480001107983 */ /* 0x000f220000300a00 */
[----:B0-----:R-:W-:-:S05]  /*1afd0*/  IMAD.MOV.U32 R0, RZ, RZ, R9 ;  /* 0x000000ffff007224 */ /* 0x001fca00078e0009 */
[----:B------:R0:W-:Y:S04]  /*1afe0*/  STL [R1+0x498], R0 ;  /* 0x0004980001007387 */ /* 0x0001e80000100800 */
[----:B------:R-:W-:Y:S04]  /*1aff0*/  STL [R1+0x4cc], R6 ;  /* 0x0004cc0601007387 */ /* 0x000fe80000100800 */
[----:B------:R-:W4:Y:S04]  /*1b000*/  LDL.LU.64 R14, [R1+0x40] ;  /* 0x00004000010e7983 */ /* 0x000f280000300a00 */
[----:B------:R-:W4:Y:S01]  /*1b010*/  LDL.LU.64 R12, [R1+0x38] ;  /* 0x00003800010c7983 */ /* 0x000f220000300a00 */
[----:B0-----:R-:W-:-:S05]  /*1b020*/  IMAD.MOV.U32 R0, RZ, RZ, R7 ;  /* 0x000000ffff007224 */ /* 0x001fca00078e0007 */
[----:B------:R0:W-:Y:S04]  /*1b030*/  STL [R1+0x4a0], R0 ;  /* 0x0004a00001007387 */ /* 0x0001e80000100800 */
[----:B------:R1:W-:Y:S04]  /*1b040*/  STL [R1+0x4d4], R4 ;  /* 0x0004d40401007387 */ /* 0x0003e80000100800 */
[----:B------:R-:W4:Y:S04]  /*1b050*/  LDL.LU.64 R10, [R1+0x30] ;  /* 0x00003000010a7983 */ /* 0x000f280000300a00 */
[----:B------:R-:W4:Y:S01]  /*1b060*/  LDL.LU.64 R8, [R1+0x28] ;  /* 0x0000280001087983 */ /* 0x000f220000300a00 */
[----:B0-----:R-:W-:-:S05]  /*1b070*/  IMAD.MOV.U32 R0, RZ, RZ, R5 ;  /* 0x000000ffff007224 */ /* 0x001fca00078e0005 */
[----:B------:R0:W-:Y:S04]  /*1b080*/  STL [R1+0x4a8], R0 ;  /* 0x0004a80001007387 */ /* 0x0001e80000100800 */
[----:B--2---:R2:W-:Y:S04]  /*1b090*/  STL [R1+0x4dc], R28 ;  /* 0x0004dc1c01007387 */ /* 0x0045e80000100800 */
[----:B------:R-:W4:Y:S04]  /*1b0a0*/  LDL.LU.64 R6, [R1+0x20] ;  /* 0x0000200001067983 */ /* 0x000f280000300a00 */
[----:B-1----:R-:W4:Y:S01]  /*1b0b0*/  LDL.LU.64 R4, [R1+0x18] ;  /* 0x0000180001047983 */ /* 0x002f220000300a00 */
[----:B0-----:R-:W-:-:S05]  /*1b0c0*/  IMAD.MOV.U32 R0, RZ, RZ, R29 ;  /* 0x000000ffff007224 */ /* 0x001fca00078e001d */
[----:B------:R0:W-:Y:S04]  /*1b0d0*/  STL [R1+0x4b0], R0 ;  /* 0x0004b00001007387 */ /* 0x0001e80000100800 */
[----:B---3--:R1:W-:Y:S04]  /*1b0e0*/  STL [R1+0x4e4], R20 ;  /* 0x0004e41401007387 */ /* 0x0083e80000100800 */
[----:B--2---:R-:W2:Y:S01]  /*1b0f0*/  LDL.LU.64 R28, [R1+0x10] ;  /* 0x00001000011c7983 */ /* 0x004ea20000300a00 */
[----:B0-----:R-:W-:-:S03]  /*1b100*/  IMAD.MOV.U32 R0, RZ, RZ, R21 ;  /* 0x000000ffff007224 */ /* 0x001fc600078e0015 */
[----:B-1----:R-:W3:Y:S04]  /*1b110*/  LDL.LU.64 R20, [R1+0x8] ;  /* 0x0000080001147983 */ /* 0x002ee80000300a00 */
[----:B------:R0:W-:Y:S04]  /*1b120*/  STL [R1+0x4b8], R0 ;  /* 0x0004b80001007387 */ /* 0x0001e80000100800 */
[----:B----4-:R1:W-:Y:S01]  /*1b130*/  STL [R1+0x4ec], R26 ;  /* 0x0004ec1a01007387 */ /* 0x0103e20000100800 */
[----:B0-----:R-:W-:-:S03]  /*1b140*/  IMAD.MOV.U32 R0, RZ, RZ, R27 ;  /* 0x000000ffff007224 */ /* 0x001fc600078e001b */
[----:B-1----:R-:W4:Y:S04]  /*1b150*/  LDL.LU.64 R26, [R1+0x710] ;  /* 0x00071000011a7983 */ /* 0x002f280000300a00 */
[----:B----4-:R-:W-:Y:S04]  /*1b160*/  STL [R1+0x4f4], R26 ;  /* 0x0004f41a01007387 */ /* 0x010fe80000100800 */
[----:B------:R0:W-:Y:S02]  /*1b170*/  STL [R1+0x4c0], R0 ;  /* 0x0004c00001007387 */ /* 0x0001e40000100800 */
[----:B0-----:R-:W-:-:S02]  /*1b180*/  IMAD.MOV.U32 R0, RZ, RZ, R27 ;  /* 0x000000ffff007224 */ /* 0x001fc400078e001b */
[----:B------:R-:W4:Y:S04]  /*1b190*/  LDL.LU.64 R26, [R1+0x708] ;  /* 0x00070800011a7983 */ /* 0x000f280000300a00 */
[----:B----4-:R-:W-:Y:S04]  /*1b1a0*/  STL [R1+0x4fc], R26 ;  /* 0x0004fc1a01007387 */ /* 0x010fe80000100800 */
[----:B------:R0:W-:Y:S02]  /*1b1b0*/  STL [R1+0x4c8], R0 ;  /* 0x0004c80001007387 */ /* 0x0001e40000100800 */
[----:B0-----:R-:W-:-:S02]  /*1b1c0*/  IMAD.MOV.U32 R0, RZ, RZ, R27 ;  /* 0x000000ffff007224 */ /* 0x001fc400078e001b */
[----:B------:R-:W4:Y:S04]  /*1b1d0*/  LDL.LU.64 R26, [R1+0x700] ;  /* 0x00070000011a7983 */ /* 0x000f280000300a00 */
[----:B------:R0:W-:Y:S04]  /*1b1e0*/  STL [R1+0x4d0], R0 ;  /* 0x0004d00001007387 */ /* 0x0001e80000100800 */
[----:B0-----:R0:W5:Y:S04]  /*1b1f0*/  LDL.LU R0, [R1+0x6fc] ;  /* 0x0006fc0001007983 */ /* 0x0011680000300800 */
[----:B------:R1:W-:Y:S04]  /*1b200*/  STL [R1+0x504], R2 ;  /* 0x0005040201007387 */ /* 0x0003e80000100800 */
[----:B-1----:R0:W5:Y:S04]  /*1b210*/  LDL.LU R2, [R1+0x6f8] ;  /* 0x0006f80001027983 */ /* 0x0021680000300800 */
[----:B------:R-:W-:Y:S04]  /*1b220*/  STL [R1+0x50c], R24 ;  /* 0x00050c1801007387 */ /* 0x000fe80000100800 */
[----:B------:R1:W-:Y:S02]  /*1b230*/  STL [R1+0x4d8], R3 ;  /* 0x0004d80301007387 */ /* 0x0003e40000100800 */
[----:B-1----:R-:W-:-:S02]  /*1b240*/  IMAD.MOV.U32 R3, RZ, RZ, R25 ;  /* 0x000000ffff037224 */ /* 0x002fc400078e0019 */
[----:B------:R-:W4:Y:S04]  /*1b250*/  LDL.LU.64 R24, [R1+0x6f0] ;  /* 0x0006f00001187983 */ /* 0x000f280000300a00 */
        /* <DEDUP_REMOVED lines=26> */
[----:B-1----:R-:W-:-:S02]  /*1b400*/  MOV R3, R9 ;  /* 0x0000000900037202 */ /* 0x002fc40000000f00 */
        /* <DEDUP_REMOVED lines=9> */
[----:B--2---:R-:W-:Y:S04]  /*1b4a0*/  STL [R1+0x55c], R28 ;  /* 0x00055c1c01007387 */ /* 0x004fe80000100800 */
[----:B------:R1:W-:Y:S02]  /*1b4b0*/  STL [R1+0x528], R3 ;  /* 0x0005280301007387 */ /* 0x0003e40000100800 */
[----:B-1----:R-:W-:-:S02]  /*1b4c0*/  IMAD.MOV.U32 R3, RZ, RZ, R29 ;  /* 0x000000ffff037224 */ /* 0x002fc400078e001d */
[----:B------:R-:W2:Y:S04]  /*1b4d0*/  LDL.LU.64 R28, [R1+0x6a0] ;  /* 0x0006a000011c7983 */ /* 0x000ea80000300a00 */
[----:B---3--:R-:W-:Y:S04]  /*1b4e0*/  STL [R1+0x560], R20 ;  /* 0x0005601401007387 */ /* 0x008fe80000100800 */
[----:B------:R1:W-:Y:S02]  /*1b4f0*/  STL [R1+0x530], R3 ;  /* 0x0005300301007387 */ /* 0x0003e40000100800 */
[----:B-1----:R-:W-:-:S02]  /*1b500*/  IMAD.MOV.U32 R3, RZ, RZ, R21 ;  /* 0x000000ffff037224 */ /* 0x002fc400078e0015 */
[----:B------:R-:W3:Y:S04]  /*1b510*/  LDL.LU.64 R20, [R1+0x698] ;  /* 0x0006980001147983 */ /* 0x000ee80000300a00 */
[----:B---3--:R-:W-:Y:S04]  /*1b520*/  STL [R1+0x564], R20 ;  /* 0x0005641401007387 */ /* 0x008fe80000100800 */
[----:B------:R1:W-:Y:S02]  /*1b530*/  STL [R1+0x538], R3 ;  /* 0x0005380301007387 */ /* 0x0003e40000100800 */
[----:B-1----:R-:W-:-:S02]  /*1b540*/  IMAD.MOV.U32 R3, RZ, RZ, R21 ;  /* 0x000000ffff037224 */ /* 0x002fc400078e0015 */
[----:B------:R-:W3:Y:S04]  /*1b550*/  LDL.LU.64 R20, [R1+0x690] ;  /* 0x0006900001147983 */ /* 0x000ee80000300a00 */
[----:B------:R1:W-:Y:S04]  /*1b560*/  STL [R1+0x540], R3 ;  /* 0x0005400301007387 */ /* 0x0003e80000100800 */
[----:B--2---:R2:W-:Y:S04]  /*1b570*/  STL [R1+0x568], R28 ;  /* 0x0005681c01007387 */ /* 0x0045e80000100800 */
[----:B------:R-:W-:Y:S04]  /*1b580*/  STL [R1+0x548], R29 ;  /* 0x0005481d01007387 */ /* 0x000fe80000100800 */
[----:B----4-:R4:W-:Y:S04]  /*1b590*/  STL [R1+0x56c], R4 ;  /* 0x00056c0401007387 */ /* 0x0109e80000100800 */
[----:B------:R3:W-:Y:S01]  /*1b5a0*/  STL [R1+0x550], R5 ;  /* 0x0005500501007387 */ /* 0x0007e20000100800 */
[----:B-1----:R-:W4:Y:S03]  /*1b5b0*/  LDC R3, c[0x0][0x238] ;  /* 0x00008e00ff037b82 */ /* 0x002f260000000800 */
[----:B--2---:R-:W2:Y:S04]  /*1b5c0*/  LDL.LU R28, [R1+0x5ac] ;  /* 0x0005ac00011c7983 */ /* 0x004ea80000300800 */
[----:B------:R0:W-:Y:S04]  /*1b5d0*/  STL [R1+0x570], R6 ;  /* 0x0005700601007387 */ /* 0x0001e80000100800 */
        /* <DEDUP_REMOVED lines=14> */
[----:B------:R0:W-:Y:S01]  /*1b6c0*/  STL [R1+0x590], R23 ;  /* 0x0005901701007387 */ /* 0x0001e20000100800 */
[----:B------:R-:W-:Y:S01]  /*1b6d0*/  UIADD3 UR7, UR7, -0x40, URZ ;  /* 0xffffffc007077890 */ /* 0x000fe2000fffe03f */
[----:B----4-:R-:W-:-:S02]  /*1b6e0*/  IMAD.SHL.U32 R4, R3, 0x40, RZ ;  /* 0x0000004003047824 */ /* 0x010fc400078e00ff */
[----:B--2---:R-:W-:-:S05]  /*1b6f0*/  VIADD R28, R28, 0xffffffff ;  /* 0xffffffff1c1c7836 */ /* 0x004fca0000000000 */
[----:B------:R0:W-:Y:S04]  /*1b700*/  STL [R1+0x5ac], R28 ;  /* 0x0005ac1c01007387 */ /* 0x0001e80000100800 */
[----:B------:R0:W-:Y:S04]  /*1b710*/  STL [R1+0x59c], R24 ;  /* 0x00059c1801007387 */ /* 0x0001e80000100800 */
[----:B------:R0:W-:Y:S04]  /*1b720*/  STL [R1+0x598], R25 ;  /* 0x0005981901007387 */ /* 0x0001e80000100800 */
[----:B------:R0:W-:Y:S04]  /*1b730*/  STL [R1+0x5a4], R26 ;  /* 0x0005a41a01007387 */ /* 0x0001e80000100800 */
[----:B------:R0:W-:Y:S01]  /*1b740*/  STL [R1+0x5a0], R27 ;  /* 0x0005a01b01007387 */ /* 0x0001e20000100800 */
[----:B------:R-:W-:Y:S01]  /*1b750*/  ISETP.NE.U32.AND P0, PT, R28, RZ, PT ;  /* 0x000000ff1c00720c */ /* 0x000fe20003f05070 */
[----:B---3--:R-:W-:-:S12]  /*1b760*/  IMAD.WIDE R4, R4, 0x2, R20 ;  /* 0x0000000204047825 */ /* 0x008fd800078e0214 */
[----:B0-----:R-:W-:Y:S05]  /*1b770*/  @P0 BRA `(.L_x_2) ;  /* 0xffffff1800640947 */ /* 0x001fea000383ffff */
[----:B------:R-:W2:Y:S04]  /*1b780*/  LDL.LU R7, [R1+0x5cc] ;  /* 0x0005cc0001077983 */ /* 0x000ea80000300800 */
[----:B------:R-:W3:Y:S04]  /*1b790*/  LDL.LU R6, [R1+0x5ec] ;  /* 0x0005ec0001067983 */ /* 0x000ee80000300800 */
[----:B---3--:R0:W-:Y:S04]  /*1b7a0*/  STL [R1+0x694], R6 ;  /* 0x0006940601007387 */ /* 0x0081e80000100800 */
[----:B0-----:R-:W2:Y:S04]  /*1b7b0*/  LDL.LU R6, [R1+0x5bc] ;  /* 0x0005bc0001067983 */ /* 0x001ea80000300800 */
[----:B------:R-:W3:Y:S04]  /*1b7c0*/  LDL.LU R5, [R1+0x60c] ;  /* 0x00060c0001057983 */ /* 0x000ee80000300800 */
[----:B---3--:R0:W-:Y:S04]  /*1b7d0*/  STL [R1+0x690], R5 ;  /* 0x0006900501007387 */ /* 0x0081e80000100800 */
[----:B0-----:R-:W3:Y:S04]  /*1b7e0*/  LDL.LU R5, [R1+0x5dc] ;  /* 0x0005dc0001057983 */ /* 0x001ee80000300800 */
[----:B------:R-:W4:Y:S01]  /*1b7f0*/  LDL.LU R4, [R1+0x61c] ;  /* 0x00061c0001047983 */ /* 0x000f220000300800 */
[----:B--2---:R-:W-:-:S03]  /*1b800*/  F2FP.BF16.F32.PACK_AB R7, R6, R7 ;  /* 0x000000070607723e */ /* 0x004fc600000010ff */
[----:B----4-:R0:W-:Y:S04]  /*1b810*/  STL [R1+0x68c], R4 ;  /* 0x00068c0401007387 */ /* 0x0101e80000100800 */
[----:B0-----:R-:W2:Y:S04]  /*1b820*/  LDL.LU R4, [R1+0x5fc] ;  /* 0x0005fc0001047983 */ /* 0x001ea80000300800 */
[----:B-----5:R-:W4:Y:S04]  /*1b830*/  LDL.LU R0, [R1+0x62c] ;  /* 0x00062c0001007983 */ /* 0x020f280000300800 */
        /* <DEDUP_REMOVED lines=24> */
[----:B------:R-:W3:Y:S02]  /*1b9c0*/  LDL.LU R6, [R1+0x694] ;  /* 0x0006940001067983 */ /* 0x000ee40000300800 */
[----:B---3--:R-:W-:-:S02]  /*1b9d0*/  F2FP.BF16.F32.PACK_AB R6, R5, R6 ;  /* 0x000000060506723e */ /* 0x008fc400000010ff */
[----:B------:R-:W2:Y:S02]  /*1b9e0*/  LDL.LU R5, [R1+0x690] ;  /* 0x0006900001057983 */ /* 0x000ea40000300800 */
[----:B--2---:R-:W-:Y:S02]  /*1b9f0*/  F2FP.BF16.F32.PACK_AB R5, R4, R5 ;  /* 0x000000050405723e */ /* 0x004fe400000010ff */
[----:B------:R-:W2:Y:S01]  /*1ba00*/  LDL.LU R4, [R1+0x68c] ;  /* 0x00068c0001047983 */ /* 0x000ea20000300800 */
[----:B----4-:R-:W-:Y:S02]  /*1ba10*/  F2FP.BF16.F32.PACK_AB R17, R16, R17 ;  /* 0x000000111011723e */ /* 0x010fe400000010ff */
[----:B------:R-:W-:Y:S02]  /*1ba20*/  F2FP.BF16.F32.PACK_AB R11, R2, R11 ;  /* 0x0000000b020b723e */ /* 0x000fe400000010ff */
[----:B------:R-:W-:Y:S02]  /*1ba30*/  F2FP.BF16.F32.PACK_AB R10, R26, R10 ;  /* 0x0000000a1a0a723e */ /* 0x000fe400000010ff */
[----:B------:R-:W-:-:S02]  /*1ba40*/  F2FP.BF16.F32.PACK_AB R9, R27, R9 ;  /* 0x000000091b09723e */ /* 0x000fc400000010ff */
[----:B------:R-:W-:Y:S02]  /*1ba50*/  F2FP.BF16.F32.PACK_AB R8, R24, R8 ;  /* 0x000000081808723e */ /* 0x000fe400000010ff */
[----:B------:R-:W-:Y:S02]  /*1ba60*/  F2FP.BF16.F32.PACK_AB R15, R25, R15 ;  /* 0x0000000f190f723e */ /* 0x000fe400000010ff */
[----:B------:R-:W-:Y:S02]  /*1ba70*/  F2FP.BF16.F32.PACK_AB R14, R20, R14 ;  /* 0x0000000e140e723e */ /* 0x000fe400000010ff */
[----:B------:R-:W-:Y:S02]  /*1ba80*/  F2FP.BF16.F32.PACK_AB R13, R21, R13 ;  /* 0x0000000d150d723e */ /* 0x000fe400000010ff */
[----:B------:R-:W-:Y:S02]  /*1ba90*/  F2FP.BF16.F32.PACK_AB R12, R22, R12 ;  /* 0x0000000c160c723e */ /* 0x000fe400000010ff */
[----:B------:R-:W-:-:S02]  /*1baa0*/  F2FP.BF16.F32.PACK_AB R19, R23, R19 ;  /* 0x000000131713723e */ /* 0x000fc400000010ff */
[----:B------:R-:W-:Y:S02]  /*1bab0*/  F2FP.BF16.F32.PACK_AB R18, R18, R3 ;  /* 0x000000031212723e */ /* 0x000fe400000010ff */
[----:B------:R-:W-:Y:S02]  /*1bac0*/  F2FP.BF16.F32.PACK_AB R16, R28, R29 ;  /* 0x0000001d1c10723e */ /* 0x000fe400000010ff */
[----:B--2---:R-:W-:-:S07]  /*1bad0*/  F2FP.BF16.F32.PACK_AB R4, R4, R0 ;  /* 0x000000000404723e */ /* 0x004fce00000010ff */
.L_x_1:
[----:B0-----:R-:W2:Y:S01]  /*1bae0*/  LDL.LU R2, [R1+0x644] ;  /* 0x0006440001027983 */ /* 0x001ea20000300800 */
[----:B------:R-:W0:Y:S01]  /*1baf0*/  S2R R27, SR_TID.X ;  /* 0x00000000001b7919 */ /* 0x000e220000002100 */
[----:B------:R-:W1:Y:S01]  /*1bb00*/  S2R R20, SR_CgaCtaId ;  /* 0x0000000000147919 */ /* 0x000e620000008800 */
[----:B------:R-:W-:Y:S01]  /*1bb10*/  MOV R3, 0x400 ;  /* 0x0000040000037802 */ /* 0x000fe20000000f00 */
[----:B------:R-:W-:Y:S01]  /*1bb20*/  ULDC UR4, c[0x0][0x244] ;  /* 0x0000910000047ab9 */ /* 0x000fe20000000800 */
[----:B------:R-:W-:Y:S01]  /*1bb30*/  ULDC.64 UR6, c[0x0][0x228] ;  /* 0x00008a0000067ab9 */ /* 0x000fe20000000a00 */
[----:B------:R-:W3:Y:S01]  /*1bb40*/  LDL.LU R22, [R1+0x640] ;  /* 0x0006400001167983 */ /* 0x000ee20000300800 */
[C---:B0-----:R-:W-:Y:S01]  /*1bb50*/  IMAD.SHL.U32 R0, R27.reuse, 0x80, RZ ;  /* 0x000000801b007824 */ /* 0x041fe200078e00ff */
[----:B------:R-:W-:Y:S04]  /*1bb60*/  BAR.SYNC.DEFER_BLOCKING 0x0 ;  /* 0x0000000000007b1d */ /* 0x000fe80000010000 */
[----:B--2---:R-:W-:Y:S01]  /*1bb70*/  LOP3.LUT R21, R2, 0xc00, R0, 0xf8, !PT ;  /* 0x00000c0002157812 */ /* 0x004fe200078ef800 */
[C---:B------:R-:W-:Y:S01]  /*1bb80*/  IMAD.SHL.U32 R2, R27.reuse, 0x4, RZ ;  /* 0x000000041b027824 */ /* 0x040fe200078e00ff */
[----:B-1----:R-:W-:Y:S01]  /*1bb90*/  LEA R0, R20, R3, 0x18 ;  /* 0x0000000314007211 */ /* 0x002fe200078ec0ff */
[C---:B------:R-:W-:Y:S01]  /*1bba0*/  IMAD.SHL.U32 R20, R27.reuse, 0x200, RZ ;  /* 0x000002001b147824 */ /* 0x040fe200078e00ff */
[----:B------:R-:W-:-:S02]  /*1bbb0*/  LOP3.LUT R3, R27, 0x20, RZ, 0xc0, !PT ;  /* 0x000000201b037812 */ /* 0x000fc400078ec0ff */
[----:B------:R-:W-:Y:S02]  /*1bbc0*/  LOP3.LUT R2, R21, 0x70, R2, 0x78, !PT ;  /* 0x0000007015027812 */ /* 0x000fe400078e7802 */
[----:B------:R-:W-:Y:S01]  /*1bbd0*/  LOP3.LUT R20, R20, 0xc00, RZ, 0xc0, !PT ;  /* 0x00000c0014147812 */ /* 0x000fe200078ec0ff */
[----:B------:R-:W-:-:S03]  /*1bbe0*/  IMAD R3, R3, 0x10, R0 ;  /* 0x0000001003037824 */ /* 0x000fc600078e0200 */
[----:B---3--:R-:W-:Y:S01]  /*1bbf0*/  LOP3.LUT R20, R20, 0x1f0, R22, 0xf8, !PT ;  /* 0x000001f014147812 */ /* 0x008fe200078ef816 */
[----:B------:R-:W-:Y:S01]  /*1bc00*/  IMAD.IADD R3, R2, 0x1, R3 ;  /* 0x0000000102037824 */ /* 0x000fe200078e0203 */
[----:B------:R-:W2:Y:S02]  /*1bc10*/  LDL.LU R22, [R1+0x648] ;  /* 0x0006480001167983 */ /* 0x000ea40000300800 */
[----:B------:R-:W-:Y:S02]  /*1bc20*/  LOP3.LUT R21, R20, 0x20, R27, 0x78, !PT ;  /* 0x0000002014157812 */ /* 0x000fe400078e781b */
[----:B------:R-:W-:Y:S03]  /*1bc30*/  STS.128 [R3], R16 ;  /* 0x0000001003007388 */ /* 0x000fe60000000c00 */
[----:B------:R-:W-:Y:S01]  /*1bc40*/  IMAD.IADD R25, R0, 0x1, R21 ;  /* 0x0000000100197824 */ /* 0x000fe200078e0215 */
[----:B------:R-:W-:Y:S04]  /*1bc50*/  STS.128 [R3+0x100], R12 ;  /* 0x0001000c03007388 */ /* 0x000fe80000000c00 */
[----:B------:R-:W-:Y:S04]  /*1bc60*/  STS.128 [R3+0x80], R8 ;  /* 0x0000800803007388 */ /* 0x000fe80000000c00 */
[----:B------:R-:W-:Y:S01]  /*1bc70*/  STS.128 [R3+0x180], R4 ;  /* 0x0001800403007388 */ /* 0x000fe20000000c00 */
[----:B------:R-:W-:Y:S06]  /*1bc80*/  BAR.SYNC.DEFER_BLOCKING 0x0 ;  /* 0x0000000000007b1d */ /* 0x000fec0000010000 */
[----:B------:R-:W0:Y:S01]  /*1bc90*/  LDS.128 R16, [R25] ;  /* 0x0000000019107984 */ /* 0x000e220000000c00 */
[----:B------:R-:W1:Y:S01]  /*1bca0*/  S2R R23, SR_TID.X ;  /* 0x0000000000177919 */ /* 0x000e620000002100 */
[----:B------:R-:W-:-:S02]  /*1bcb0*/  LOP3.LUT R21, R21, 0x40, RZ, 0x3c, !PT ;  /* 0x0000004015157812 */ /* 0x000fc400078e3cff */
[----:B------:R-:W-:Y:S04]  /*1bcc0*/  LDS.128 R8, [R25+0x200] ;  /* 0x0002000019087984 */ /* 0x000fe80000000c00 */
[----:B0-----:R0:W-:Y:S04]  /*1bcd0*/  STL [R1+0x69c], R18 ;  /* 0x00069c1201007387 */ /* 0x0011e80000100800 */
[----:B0-----:R-:W3:Y:S01]  /*1bce0*/  LDL.LU R18, [R1+0x470] ;  /* 0x0004700001127983 */ /* 0x001ee20000300800 */
[----:B------:R-:W-:Y:S01]  /*1bcf0*/  IMAD.IADD R26, R0, 0x1, R21 ;  /* 0x00000001001a7824 */ /* 0x000fe200078e0215 */
[----:B-1----:R-:W-:-:S02]  /*1bd00*/  SHF.R.U32.HI R29, RZ, 0x4, R23 ;  /* 0x00000004ff1d7819 */ /* 0x002fc40000011617 */
[----:B------:R0:W-:Y:S02]  /*1bd10*/  STL [R1+0x694], R19 ;  /* 0x0006941301007387 */ /* 0x0001e40000100800 */
[----:B------:R-:W-:Y:S02]  /*1bd20*/  SGXT.U32 R29, R29, 0x2 ;  /* 0x000000021d1d781a */ /* 0x000fe40000000000 */
[----:B------:R-:W1:Y:S04]  /*1bd30*/  LDS.128 R12, [R26] ;  /* 0x000000001a0c7984 */ /* 0x000e680000000c00 */
[----:B------:R-:W4:Y:S01]  /*1bd40*/  LDS.128 R4, [R26+0x200] ;  /* 0x000200001a047984 */ /* 0x000f220000000c00 */
[----:B0-----:R-:W0:Y:S03]  /*1bd50*/  LDC R19, c[0x0][0x248] ;  /* 0x00009200ff137b82 */ /* 0x001e260000000800 */
[----:B-1----:R-:W-:Y:S04]  /*1bd60*/  STL [R1+0x698], R15 ;  /* 0x0006980f01007387 */ /* 0x002fe80000100800 */
[----:B------:R-:W-:Y:S04]  /*1bd70*/  STL [R1+0x690], R11 ;  /* 0x0006900b01007387 */ /* 0x000fe80000100800 */
[----:B----4-:R-:W-:Y:S01]  /*1bd80*/  STL [R1+0x68c], R7 ;  /* 0x00068c0701007387 */ /* 0x010fe20000100800 */
[C---:B--2---:R-:W-:Y:S01]  /*1bd90*/  IMAD R20, R22.reuse, UR4, RZ ;  /* 0x0000000416147c24 */ /* 0x044fe2000f8e02ff */
[----:B------:R-:W-:Y:S01]  /*1bda0*/  ISETP.GE.AND P0, PT, R22, UR6, PT ;  /* 0x0000000616007c0c */ /* 0x000fe2000bf06270 */
[----:B------:R-:W-:-:S03]  /*1bdb0*/  ULDC.64 UR4, c[0x0][0x220] ;  /* 0x0000880000047ab9 */ /* 0x000fc60000000a00 */
[----:B------:R-:W-:Y:S02]  /*1bdc0*/  LEA R0, P2, R20, UR4, 0x1 ;  /* 0x0000000414007c11 */ /* 0x000fe4000f8408ff */
[C---:B---3--:R-:W-:Y:S02]  /*1bdd0*/  LOP3.LUT R2, R18.reuse, R29, RZ, 0xfc, !PT ;  /* 0x0000001d12027212 */ /* 0x048fe400078efcff */
[--C-:B------:R-:W-:Y:S02]  /*1bde0*/  LOP3.LUT R24, R18, 0x4, R29.reuse, 0xfe, !PT ;  /* 0x0000000412187812 */ /* 0x100fe400078efe1d */
[C---:B------:R-:W-:Y:S01]  /*1bdf0*/  ISETP.LT.AND P1, PT, R2.reuse, UR7, !P0 ;  /* 0x0000000702007c0c */ /* 0x040fe2000c721270 */
[-C--:B0-----:R-:W-:Y:S01]  /*1be00*/  IMAD R3, R2, R19.reuse, RZ ;  /* 0x0000001302037224 */ /* 0x081fe200078e02ff */
[----:B------:R-:W-:Y:S01]  /*1be10*/  LEA.HI.X.SX32 R2, R20, UR5, 0x1, P2 ;  /* 0x0000000514027c11 */ /* 0x000fe200090f0eff */
[----:B------:R-:W-:Y:S01]  /*1be20*/  IMAD R23, R24, R19, RZ ;  /* 0x0000001318177224 */ /* 0x000fe200078e02ff */
[----:B------:R-:W-:-:S02]  /*1be30*/  LOP3.LUT R22, R18, 0x40, R29, 0xfe, !PT ;  /* 0x0000004012167812 */ /* 0x000fc400078efe1d */
[C---:B------:R-:W-:Y:S02]  /*1be40*/  LEA R20, P2, R3.reuse, R0, 0x1 ;  /* 0x0000000003147211 */ /* 0x040fe400078408ff */
[----:B------:R-:W-:Y:S02]  /*1be50*/  ISETP.LT.AND P4, PT, R24, UR7, !P0 ;  /* 0x0000000718007c0c */ /* 0x000fe4000c781270 */
[----:B------:R-:W-:Y:S02]  /*1be60*/  LEA.HI.X.SX32 R21, R3, R2, 0x1, P2 ;  /* 0x0000000203157211 */ /* 0x000fe400010f0eff */
[----:B------:R-:W-:Y:S02]  /*1be70*/  ISETP.LT.AND P5, PT, R22, UR7, !P0 ;  /* 0x0000000716007c0c */ /* 0x000fe4000c7a1270 */
[----:B------:R-:W-:Y:S01]  /*1be80*/  LOP3.LUT R24, R18, 0x8, R29, 0xfe, !PT ;  /* 0x0000000812187812 */ /* 0x000fe200078efe1d */
[----:B------:R0:W-:Y:S01]  /*1be90*/  @P1 STG.E.U16 desc[UR8][R20.64], R16 ;  /* 0x0000001014001986 */ /* 0x0001e2000c101508 */
[----:B------:R-:W-:-:S02]  /*1bea0*/  LEA R22, P1, R23, R0, 0x1 ;  /* 0x0000000017167211 */ /* 0x000fc400078208ff */
[--C-:B------:R-:W-:Y:S02]  /*1beb0*/  LOP3.LUT R26, R18, 0xc, R29.reuse, 0xfe, !PT ;  /* 0x0000000c121a7812 */ /* 0x100fe400078efe1d */
[----:B------:R-:W-:Y:S02]  /*1bec0*/  LEA.HI.X.SX32 R23, R23, R2, 0x1, P1 ;  /* 0x0000000217177211 */ /* 0x000fe400008f0eff */
[C---:B------:R-:W-:Y:S01]  /*1bed0*/  ISETP.LT.AND P2, PT, R24.reuse, UR7, !P0 ;  /* 0x0000000718007c0c */ /* 0x040fe2000c741270 */
[-C--:B------:R-:W-:Y:S01]  /*1bee0*/  IMAD R24, R24, R19.reuse, RZ ;  /* 0x0000001318187224 */ /* 0x080fe200078e02ff */
[----:B------:R-:W-:Y:S01]  /*1bef0*/  ISETP.LT.AND P3, PT, R26, UR7, !P0 ;  /* 0x000000071a007c0c */ /* 0x000fe2000c761270 */
[----:B------:R1:W-:Y:S01]  /*1bf00*/  @P4 STG.E.U16 desc[UR8][R22.64], R12 ;  /* 0x0000000c16004986 */ /* 0x0003e2000c101508 */
[--C-:B------:R-:W-:Y:S01]  /*1bf10*/  LOP3.LUT R25, R18, 0x10, R29.reuse, 0xfe, !PT ;  /* 0x0000001012197812 */ /* 0x100fe200078efe1d */
[----:B0-----:R-:W-:Y:S01]  /*1bf20*/  IMAD R21, R26, R19, RZ ;  /* 0x000000131a157224 */ /* 0x001fe200078e02ff */
[----:B------:R-:W-:-:S02]  /*1bf30*/  LOP3.LUT R26, R18, 0x14, R29, 0xfe, !PT ;  /* 0x00000014121a7812 */ /* 0x000fc400078efe1d */
[C---:B------:R-:W-:Y:S01]  /*1bf40*/  ISETP.LT.AND P4, PT, R25.reuse, UR7, !P0 ;  /* 0x0000000719007c0c */ /* 0x040fe2000c781270 */
[----:B------:R-:W-:Y:S01]  /*1bf50*/  IMAD R25, R25, R19, RZ ;  /* 0x0000001319197224 */ /* 0x000fe200078e02ff */
[----:B------:R-:W-:-:S04]  /*1bf60*/  LEA R20, P6, R21, R0, 0x1 ;  /* 0x0000000015147211 */ /* 0x000fc800078c08ff */
[----:B------:R-:W-:Y:S02]  /*1bf70*/  LEA.HI.X.SX32 R21, R21, R2, 0x1, P6 ;  /* 0x0000000215157211 */ /* 0x000fe400030f0eff */
[----:B-1----:R-:W-:-:S04]  /*1bf80*/  LEA R22, P1, R24, R0, 0x1 ;  /* 0x0000000018167211 */ /* 0x002fc800078208ff */
[----:B------:R-:W-:Y:S01]  /*1bf90*/  LEA.HI.X.SX32 R23, R24, R2, 0x1, P1 ;  /* 0x0000000218177211 */ /* 0x000fe200008f0eff */
[C---:B------:R-:W-:Y:S01]  /*1bfa0*/  IMAD R24, R26.reuse, R19, RZ ;  /* 0x000000131a187224 */ /* 0x040fe200078e02ff */
[----:B------:R-:W-:Y:S02]  /*1bfb0*/  ISETP.LT.AND P1, PT, R26, UR7, !P0 ;  /* 0x000000071a007c0c */ /* 0x000fe4000c721270 */
[----:B------:R-:W-:Y:S01]  /*1bfc0*/  PRMT R26, R16, 0x7632, R26 ;  /* 0x00007632101a7816 */ /* 0x000fe2000000001a */
[----:B------:R0:W-:Y:S01]  /*1bfd0*/  @P2 STG.E.U16 desc[UR8][R22.64], R8 ;  /* 0x0000000816002986 */ /* 0x0001e2000c101508 */
[----:B------:R-:W-:-:S03]  /*1bfe0*/  LOP3.LUT R16, R18, 0x18, R29, 0xfe, !PT ;  /* 0x0000001812107812 */ /* 0x000fc600078efe1d */
[----:B------:R1:W-:Y:S01]  /*1bff0*/  @P3 STG.E.U16 desc[UR8][R20.64], R4 ;  /* 0x0000000414003986 */ /* 0x0003e2000c101508 */
[CC--:B0-----:R-:W-:Y:S02]  /*1c000*/  LEA R22, P2, R25.reuse, R0.reuse, 0x1 ;  /* 0x0000000019167211 */ /* 0x0c1fe400078408ff */
[----:B-1----:R-:W-:Y:S02]  /*1c010*/  LEA R20, P3, R24, R0, 0x1 ;  /* 0x0000000018147211 */ /* 0x002fe400078608ff */
[-C--:B------:R-:W-:Y:S01]  /*1c020*/  LEA.HI.X.SX32 R23, R25, R2.reuse, 0x1, P2 ;  /* 0x0000000219177211 */ /* 0x080fe200010f0eff */
[----:B------:R-:W-:Y:S01]  /*1c030*/  IMAD R25, R16, R19, RZ ;  /* 0x0000001310197224 */ /* 0x000fe200078e02ff */
[----:B------:R-:W-:Y:S02]  /*1c040*/  LEA.HI.X.SX32 R21, R24, R2, 0x1, P3 ;  /* 0x0000000218157211 */ /* 0x000fe400018f0eff */
[----:B------:R-:W-:Y:S01]  /*1c050*/  ISETP.LT.AND P3, PT, R16, UR7, !P0 ;  /* 0x0000000710007c0c */ /* 0x000fe2000c761270 */
[----:B------:R0:W-:Y:S01]  /*1c060*/  @P4 STG.E.U16 desc[UR8][R22.64], R26 ;  /* 0x0000001a16004986 */ /* 0x0001e2000c101508 */
[----:B------:R-:W-:-:S02]  /*1c070*/  LOP3.LUT R16, R18, 0x1c, R29, 0xfe, !PT ;  /* 0x0000001c12107812 */ /* 0x000fc400078efe1d */
[----:B------:R-:W-:Y:S02]  /*1c080*/  PRMT R24, R12, 0x7632, R24 ;  /* 0x000076320c187816 */ /* 0x000fe40000000018 */
[C---:B------:R-:W-:Y:S01]  /*1c090*/  ISETP.LT.AND P4, PT, R16.reuse, UR7, !P0 ;  /* 0x0000000710007c0c */ /* 0x040fe2000c781270 */
[----:B------:R-:W-:Y:S01]  /*1c0a0*/  IMAD R16, R16, R19, RZ ;  /* 0x0000001310107224 */ /* 0x000fe200078e02ff */
[----:B------:R-:W-:Y:S01]  /*1c0b0*/  PRMT R4, R8, 0x7632, R4 ;  /* 0x0000763208047816 */ /* 0x000fe20000000004 */
[----:B------:R1:W-:Y:S01]  /*1c0c0*/  @P1 STG.E.U16 desc[UR8][R20.64], R24 ;  /* 0x0000001814001986 */ /* 0x0003e2000c101508 */
[----:B------:R-:W-:Y:S02]  /*1c0d0*/  LOP3.LUT R8, R18, 0x20, R29, 0xfe, !PT ;  /* 0x0000002012087812 */ /* 0x000fe400078efe1d */
[----:B------:R-:W-:Y:S02]  /*1c0e0*/  PRMT R28, R4, 0x7632, R28 ;  /* 0x00007632041c7816 */ /* 0x000fe4000000001c */
[----:B0-----:R-:W-:-:S02]  /*1c0f0*/  LEA R22, P1, R25, R0, 0x1 ;  /* 0x0000000019167211 */ /* 0x001fc400078208ff */
[----:B------:R-:W-:Y:S02]  /*1c100*/  LOP3.LUT R12, R18, 0x24, R29, 0xfe, !PT ;  /* 0x00000024120c7812 */ /* 0x000fe400078efe1d */
[----:B------:R-:W-:Y:S02]  /*1c110*/  LEA.HI.X.SX32 R23, R25, R2, 0x1, P1 ;  /* 0x0000000219177211 */ /* 0x000fe400008f0eff */
[C---:B------:R-:W-:Y:S01]  /*1c120*/  ISETP.LT.AND P2, PT, R8.reuse, UR7, !P0 ;  /* 0x0000000708007c0c */ /* 0x040fe2000c741270 */
[-C--:B------:R-:W-:Y:S01]  /*1c130*/  IMAD R8, R8, R19.reuse, RZ ;  /* 0x0000001308087224 */ /* 0x080fe200078e02ff */
[----:B-1----:R-:W-:Y:S01]  /*1c140*/  LEA R20, P6, R16, R0, 0x1 ;  /* 0x0000000010147211 */ /* 0x002fe200078c08ff */
[----:B------:R0:W-:Y:S01]  /*1c150*/  @P3 STG.E.U16 desc[UR8][R22.64], R4 ;  /* 0x0000000416003986 */ /* 0x0001e2000c101508 */
[C---:B------:R-:W-:Y:S01]  /*1c160*/  ISETP.LT.AND P1, PT, R12.reuse, UR7, !P0 ;  /* 0x000000070c007c0c */ /* 0x040fe2000c721270 */
[----:B------:R-:W-:Y:S01]  /*1c170*/  IMAD R12, R12, R19, RZ ;  /* 0x000000130c0c7224 */ /* 0x000fe200078e02ff */
[----:B------:R-:W-:-:S02]  /*1c180*/  LEA.HI.X.SX32 R21, R16, R2, 0x1, P6 ;  /* 0x0000000210157211 */ /* 0x000fc400030f0eff */
[----:B------:R-:W-:Y:S02]  /*1c190*/  LOP3.LUT R25, R18, 0x44, R29, 0xfe, !PT ;  /* 0x0000004412197812 */ /* 0x000fe400078efe1d */
[-C--:B------:R-:W-:Y:S01]  /*1c1a0*/  LEA R24, P6, R12, R0.reuse, 0x1 ;  /* 0x000000000c187211 */ /* 0x080fe200078c08ff */
[----:B------:R1:W-:Y:S01]  /*1c1b0*/  @P4 STG.E.U16 desc[UR8][R20.64], R28 ;  /* 0x0000001c14004986 */ /* 0x0003e2000c101508 */
[C---:B0-----:R-:W-:Y:S02]  /*1c1c0*/  LEA R22, P3, R8.reuse, R0, 0x1 ;  /* 0x0000000008167211 */ /* 0x041fe400078608ff */
[--C-:B------:R-:W-:Y:S02]  /*1c1d0*/  SHF.R.U32.HI R4, RZ, 0x4, R27.reuse ;  /* 0x00000004ff047819 */ /* 0x100fe4000001161b */
[-C--:B------:R-:W-:Y:S02]  /*1c1e0*/  LEA.HI.X.SX32 R23, R8, R2.reuse, 0x1, P3 ;  /* 0x0000000208177211 */ /* 0x080fe400018f0eff */
[----:B------:R-:W-:Y:S01]  /*1c1f0*/  ISETP.LT.AND P3, PT, R25, UR7, !P0 ;  /* 0x0000000719007c0c */ /* 0x000fe2000c761270 */
[----:B-1----:R-:W0:Y:S01]  /*1c200*/  LDC R28, c[0x0][0x248] ;  /* 0x00009200ff1c7b82 */ /* 0x002e220000000800 */
[----:B------:R-:W-:Y:S01]  /*1c210*/  SHF.R.U32.HI R20, RZ, 0x4, R27 ;  /* 0x00000004ff147819 */ /* 0x000fe2000001161b */
[----:B------:R1:W-:Y:S01]  /*1c220*/  @P2 STG.E.U16 desc[UR8][R22.64], R17 ;  /* 0x0000001116002986 */ /* 0x0003e2000c101508 */
[----:B------:R-:W-:-:S02]  /*1c230*/  LEA.HI.X.SX32 R25, R12, R2, 0x1, P6 ;  /* 0x000000020c197211 */ /* 0x000fc400030f0eff */
[----:B------:R-:W-:-:S03]  /*1c240*/  SGXT.U32 R20, R20, 0x2 ;  /* 0x000000021414781a */ /* 0x000fc60000000000 */
[----:B------:R2:W-:Y:S01]  /*1c250*/  @P1 STG.E.U16 desc[UR8][R24.64], R13 ;  /* 0x0000000d18001986 */ /* 0x0005e2000c101508 */
[C-C-:B------:R-:W-:Y:S02]  /*1c260*/  LOP3.LUT R15, R18.reuse, 0x58, R20.reuse, 0xfe, !PT ;  /* 0x00000058120f7812 */ /* 0x140fe400078efe14 */
[C-C-:B------:R-:W-:Y:S02]  /*1c270*/  LOP3.LUT R11, R18.reuse, 0x5c, R20.reuse, 0xfe, !PT ;  /* 0x0000005c120b7812 */ /* 0x140fe400078efe14 */
[C-C-:B------:R-:W-:Y:S01]  /*1c280*/  LOP3.LUT R7, R18.reuse, 0x60, R20.reuse, 0xfe, !PT ;  /* 0x0000006012077812 */ /* 0x140fe200078efe14 */
[----:B------:R-:W-:Y:S01]  /*1c290*/  STL [R1], R15 ;  /* 0x0000000f01007387 */ /* 0x000fe20000100800 */
[C-C-:B------:R-:W-:Y:S01]  /*1c2a0*/  LOP3.LUT R21, R18.reuse, 0x28, R20.reuse, 0xfe, !PT ;  /* 0x0000002812157812 */ /* 0x140fe200078efe14 */
[----:B-1----:R-:W1:Y:S01]  /*1c2b0*/  LDC R23, c[0x0][0x248] ;  /* 0x00009200ff177b82 */ /* 0x002e620000000800 */
[C-C-:B------:R-:W-:Y:S01]  /*1c2c0*/  LOP3.LUT R16, R18.reuse, 0x2c, R20.reuse, 0xfe, !PT ;  /* 0x0000002c12107812 */ /* 0x140fe200078efe14 */
[----:B------:R-:W-:Y:S01]  /*1c2d0*/  STL [R1+0x4], R11 ;  /* 0x0000040b01007387 */ /* 0x000fe20000100800 */
[--C-:B------:R-:W-:Y:S01]  /*1c2e0*/  LOP3.LUT R22, R18, 0x78, R20.reuse, 0xfe, !PT ;  /* 0x0000007812167812 */ /* 0x100fe200078efe14 */
[----:B--2---:R-:W-:Y:S01]  /*1c2f0*/  VIADD R24, R4, 0x3c ;  /* 0x0000003c04187836 */ /* 0x004fe20000000000 */
[C---:B------:R-:W-:Y:S01]  /*1c300*/  ISETP.LT.AND P1, PT, R21.reuse, UR7, !P0 ;  /* 0x0000000715007c0c */ /* 0x040fe2000c721270 */
[----:B------:R2:W-:Y:S01]  /*1c310*/  STL [R1+0x8], R7 ;  /* 0x0000080701007387 */ /* 0x0005e20000100800 */
[----:B------:R-:W-:Y:S01]  /*1c320*/  ISETP.LT.AND P4, PT, R16, UR7, !P0 ;  /* 0x0000000710007c0c */ /* 0x000fe2000c781270 */
[-C--:B0-----:R-:W-:Y:S01]  /*1c330*/  IMAD R21, R21, R28.reuse, RZ ;  /* 0x0000001c15157224 */ /* 0x081fe200078e02ff */
[--C-:B------:R-:W-:Y:S01]  /*1c340*/  LOP3.LUT R26, R18, 0x30, R20.reuse, 0xfe, !PT ;  /* 0x00000030121a7812 */ /* 0x100fe200078efe14 */
[----:B------:R-:W-:Y:S01]  /*1c350*/  IMAD R16, R16, R28, RZ ;  /* 0x0000001c10107224 */ /* 0x000fe200078e02ff */
[----:B------:R-:W-:-:S02]  /*1c360*/  LOP3.LUT R8, R18, 0x48, R20, 0xfe, !PT ;  /* 0x0000004812087812 */ /* 0x000fc400078efe14 */
[C-C-:B------:R-:W-:Y:S02]  /*1c370*/  LOP3.LUT R12, R18.reuse, 0x4c, R20.reuse, 0xfe, !PT ;  /* 0x0000004c120c7812 */ /* 0x140fe400078efe14 */
[C-C-:B------:R-:W-:Y:S02]  /*1c380*/  LOP3.LUT R27, R18.reuse, 0x50, R20.reuse, 0xfe, !PT ;  /* 0x00000050121b7812 */ /* 0x140fe400078efe14 */
[C-C-:B--2---:R-:W-:Y:S02]  /*1c390*/  LOP3.LUT R7, R18.reuse, 0x6c, R20.reuse, 0xfe, !PT ;  /* 0x0000006c12077812 */ /* 0x144fe400078efe14 */
[C-C-:B------:R-:W-:Y:S02]  /*1c3a0*/  LOP3.LUT R29, R18.reuse, 0x54, R20.reuse, 0xfe, !PT ;  /* 0x00000054121d7812 */ /* 0x140fe400078efe14 */
[C-C-:B------:R-:W-:Y:S01]  /*1c3b0*/  LOP3.LUT R15, R18.reuse, 0x64, R20.reuse, 0xfe, !PT ;  /* 0x00000064120f7812 */ /* 0x140fe200078efe14 */
[----:B------:R0:W-:Y:S01]  /*1c3c0*/  STL [R1+0x14], R7 ;  /* 0x0000140701007387 */ /* 0x0001e20000100800 */
[----:B------:R-:W-:-:S02]  /*1c3d0*/  LOP3.LUT R19, R18, 0x68, R20, 0xfe, !PT ;  /* 0x0000006812137812 */ /* 0x000fc400078efe14 */
[C-C-:B------:R-:W-:Y:S01]  /*1c3e0*/  LOP3.LUT R11, R18.reuse, 0x70, R20.reuse, 0xfe, !PT ;  /* 0x00000070120b7812 */ /* 0x140fe200078efe14 */
[----:B------:R2:W-:Y:S01]  /*1c3f0*/  STL [R1+0x20], R22 ;  /* 0x0000201601007387 */ /* 0x0005e20000100800 */
[C-C-:B------:R-:W-:Y:S02]  /*1c400*/  LOP3.LUT R25, R18.reuse, 0x38, R20.reuse, 0xfe, !PT ;  /* 0x0000003812197812 */ /* 0x140fe400078efe14 */
[C---:B------:R-:W-:Y:S02]  /*1c410*/  LOP3.LUT R28, R18.reuse, 0x34, R20, 0xfe, !PT ;  /* 0x00000034121c7812 */ /* 0x040fe400078efe14 */
[C---:B------:R-:W-:Y:S02]  /*1c420*/  LOP3.LUT R4, R18.reuse, 0x7c, R4, 0xfe, !PT ;  /* 0x0000007c12047812 */ /* 0x040fe400078efe04 */
[C---:B0-----:R-:W-:Y:S02]  /*1c430*/  LOP3.LUT R7, R18.reuse, 0x74, R20, 0xfe, !PT ;  /* 0x0000007412077812 */ /* 0x041fe400078efe14 */
[----:B------:R-:W-:-:S02]  /*1c440*/  LOP3.LUT R24, R18, R24, RZ, 0xfc, !PT ;  /* 0x0000001812187212 */ /* 0x000fc400078efcff */
[----:B------:R-:W3:Y:S01]  /*1c450*/  LDL.LU R18, [R1+0x69c] ;  /* 0x00069c0001127983 */ /* 0x000ee20000300800 */
[CC--:B------:R-:W-:Y:S02]  /*1c460*/  LEA R20, P2, R21.reuse, R0.reuse, 0x1 ;  /* 0x0000000015147211 */ /* 0x0c0fe400078408ff */
[----:B--2---:R-:W-:Y:S02]  /*1c470*/  LEA R22, P6, R16, R0, 0x1 ;  /* 0x0000000010167211 */ /* 0x004fe400078c08ff */
[-C--:B------:R-:W-:Y:S02]  /*1c480*/  LEA.HI.X.SX32 R21, R21, R2.reuse, 0x1, P2 ;  /* 0x0000000215157211 */ /* 0x080fe400010f0eff */
[C---:B------:R-:W-:Y:S01]  /*1c490*/  ISETP.LT.AND P2, PT, R26.reuse, UR7, !P0 ;  /* 0x000000071a007c0c */ /* 0x040fe2000c741270 */
[----:B-1----:R-:W-:Y:S01]  /*1c4a0*/  IMAD R26, R26, R23, RZ ;  /* 0x000000171a1a7224 */ /* 0x002fe200078e02ff */
[----:B------:R-:W-:Y:S02]  /*1c4b0*/  LEA.HI.X.SX32 R23, R16, R2, 0x1, P6 ;  /* 0x0000000210177211 */ /* 0x000fe400030f0eff */
[----:B------:R-:W0:Y:S01]  /*1c4c0*/  LDC R16, c[0x0][0x248] ;  /* 0x00009200ff107b82 */ /* 0x000e220000000800 */
[----:B------:R-:W-:Y:S01]  /*1c4d0*/  @P1 STG.E.U16 desc[UR8][R20.64], R9 ;  /* 0x0000000914001986 */ /* 0x000fe2000c101508 */
[----:B------:R-:W-:-:S03]  /*1c4e0*/  ISETP.LT.AND P1, PT, R28, UR7, !P0 ;  /* 0x000000071c007c0c */ /* 0x000fc6000c721270 */
[----:B------:R1:W-:Y:S03]  /*1c4f0*/  @P4 STG.E.U16 desc[UR8][R22.64], R5 ;  /* 0x0000000516004986 */ /* 0x0003e6000c101508 */
[----:B-1----:R-:W1:Y:S01]  /*1c500*/  LDC R23, c[0x0][0x248] ;  /* 0x00009200ff177b82 */ /* 0x002e620000000800 */
[----:B0-----:R-:W-:-:S05]  /*1c510*/  IMAD R28, R28, R16, RZ ;  /* 0x000000101c1c7224 */ /* 0x001fca00078e02ff */
[----:B------:R-:W-:-:S04]  /*1c520*/  LEA R20, P4, R28, R0, 0x1 ;  /* 0x000000001c147211 */ /* 0x000fc800078808ff */
[----:B------:R-:W-:Y:S02]  /*1c530*/  LEA.HI.X.SX32 R21, R28, R2, 0x1, P4 ;  /* 0x000000021c157211 */ /* 0x000fe400020f0eff */
[----:B------:R-:W0:Y:S01]  /*1c540*/  LDC R28, c[0x0][0x248] ;  /* 0x00009200ff1c7b82 */ /* 0x000e220000000800 */
[C---:B------:R-:W-:Y:S02]  /*1c550*/  LEA R16, P6, R26.reuse, R0, 0x1 ;  /* 0x000000001a107211 */ /* 0x040fe400078c08ff */
[----:B------:R-:W-:Y:S02]  /*1c560*/  PRMT R5, R17, 0x7632, R5 ;  /* 0x0000763211057816 */ /* 0x000fe40000000005 */
[----:B------:R-:W-:Y:S02]  /*1c570*/  LEA.HI.X.SX32 R17, R26, R2, 0x1, P6 ;  /* 0x000000021a117211 */ /* 0x000fe400030f0eff */
[C---:B------:R-:W-:Y:S01]  /*1c580*/  ISETP.LT.AND P6, PT, R25.reuse, UR7, !P0 ;  /* 0x0000000719007c0c */ /* 0x040fe2000c7c1270 */
[----:B-1----:R-:W-:Y:S01]  /*1c590*/  IMAD R25, R25, R23, RZ ;  /* 0x0000001719197224 */ /* 0x002fe200078e02ff */
[----:B------:R-:W-:Y:S01]  /*1c5a0*/  PRMT R13, R13, 0x7632, R13 ;  /* 0x000076320d0d7816 */ /* 0x000fe2000000000d */
[----:B------:R1:W-:Y:S01]  /*1c5b0*/  @P2 STG.E.U16 desc[UR8][R16.64], R5 ;  /* 0x0000000510002986 */ /* 0x0003e2000c101508 */
[----:B------:R-:W-:-:S02]  /*1c5c0*/  ISETP.LT.AND P2, PT, R24, UR7, !P0 ;  /* 0x0000000718007c0c */ /* 0x000fc4000c741270 */
[----:B------:R-:W-:Y:S01]  /*1c5d0*/  PRMT R9, R9, 0x7632, R9 ;  /* 0x0000763209097816 */ /* 0x000fe20000000009 */
[----:B------:R2:W-:Y:S04]  /*1c5e0*/  @P1 STG.E.U16 desc[UR8][R20.64], R13 ;  /* 0x0000000d14001986 */ /* 0x0005e8000c101508 */
[----:B------:R-:W4:Y:S01]  /*1c5f0*/  LDL.LU R26, [R1] ;  /* 0x00000000011a7983 */ /* 0x000f220000300800 */
[----:B-1----:R-:W-:-:S03]  /*1c600*/  LEA R16, P4, R25, R0, 0x1 ;  /* 0x0000000019107211 */ /* 0x002fc600078808ff */
[----:B------:R-:W5:Y:S01]  /*1c610*/  LDL.LU R22, [R1+0x4] ;  /* 0x0000040001167983 */ /* 0x000f620000300800 */
[----:B0-----:R-:W-:Y:S01]  /*1c620*/  IMAD R24, R24, R28, RZ ;  /* 0x0000001c18187224 */ /* 0x001fe200078e02ff */
[----:B------:R-:W-:Y:S02]  /*1c630*/  LEA.HI.X.SX32 R17, R25, R2, 0x1, P4 ;  /* 0x0000000219117211 */ /* 0x000fe400020f0eff */
[----:B------:R-:W5:Y:S01]  /*1c640*/  LDL.LU R23, [R1+0x8] ;  /* 0x0000080001177983 */ /* 0x000f620000300800 */
[----:B------:R-:W-:Y:S02]  /*1c650*/  ISETP.LT.AND P4, PT, R8, UR7, !P0 ;  /* 0x0000000708007c0c */ /* 0x000fe4000c781270 */
[----:B------:R-:W-:Y:S01]  /*1c660*/  LEA R3, R28, R3, 0x6 ;  /* 0x000000031c037211 */ /* 0x000fe200078e30ff */
[----:B------:R0:W-:Y:S01]  /*1c670*/  @P6 STG.E.U16 desc[UR8][R16.64], R9 ;  /* 0x0000000910006986 */ /* 0x0001e2000c101508 */
[----:B------:R-:W-:Y:S02]  /*1c680*/  LEA R8, P1, R24, R0, 0x1 ;  /* 0x0000000018087211 */ /* 0x000fe400078208ff */
[----:B--2---:R-:W-:Y:S01]  /*1c690*/  PRMT R13, R5, 0x7632, R13 ;  /* 0x00007632050d7816 */ /* 0x004fe2000000000d */
[----:B------:R-:W-:Y:S01]  /*1c6a0*/  IMAD R5, R28, 0x4, R3 ;  /* 0x000000041c057824 */ /* 0x000fe200078e0203 */
[----:B------:R-:W2:Y:S01]  /*1c6b0*/  LDL.LU R25, [R1+0x14] ;  /* 0x0000140001197983 */ /* 0x000ea20000300800 */
[----:B0-----:R-:W-:-:S02]  /*1c6c0*/  LEA.HI.X.SX32 R9, R24, R2, 0x1, P1 ;  /* 0x0000000218097211 */ /* 0x001fc400008f0eff */
[----:B------:R-:W-:-:S03]  /*1c6d0*/  LEA R16, P6, R3, R0, 0x1 ;  /* 0x0000000003107211 */ /* 0x000fc600078c08ff */
[----:B------:R0:W-:Y:S01]  /*1c6e0*/  @P2 STG.E.U16 desc[UR8][R8.64], R13 ;  /* 0x0000000d08002986 */ /* 0x0001e2000c101508 */
[----:B------:R-:W-:Y:S01]  /*1c6f0*/  LEA.HI.X.SX32 R17, R3, R2, 0x1, P6 ;  /* 0x0000000203117211 */ /* 0x000fe200030f0eff */
[----:B------:R-:W-:Y:S01]  /*1c700*/  IMAD R3, R28, 0x4, R5 ;  /* 0x000000041c037824 */ /* 0x000fe200078e0205 */
[----:B------:R-:W-:Y:S02]  /*1c710*/  ISETP.LT.AND P1, PT, R12, UR7, !P0 ;  /* 0x000000070c007c0c */ /* 0x000fe4000c721270 */
[----:B0-----:R-:W-:-:S04]  /*1c720*/  LEA R8, P6, R5, R0, 0x1 ;  /* 0x0000000005087211 */ /* 0x001fc800078c08ff */
[----:B------:R-:W-:Y:S01]  /*1c730*/  LEA.HI.X.SX32 R9, R5, R2, 0x1, P6 ;  /* 0x0000000205097211 */ /* 0x000fe200030f0eff */
[----:B------:R-:W-:Y:S01]  /*1c740*/  IMAD R5, R28, 0x4, R3 ;  /* 0x000000041c057824 */ /* 0x000fe200078e0203 */
[----:B------:R-:W-:-:S04]  /*1c750*/  LEA R12, P6, R3, R0, 0x1 ;  /* 0x00000000030c7211 */ /* 0x000fc800078c08ff */
[----:B------:R-:W-:Y:S01]  /*1c760*/  LEA.HI.X.SX32 R13, R3, R2, 0x1, P6 ;  /* 0x00000002030d7211 */ /* 0x000fe200030f0eff */
[----:B------:R-:W-:Y:S01]  /*1c770*/  IMAD R3, R28, 0x4, R5 ;  /* 0x000000041c037824 */ /* 0x000fe200078e0205 */
[----:B------:R-:W-:Y:S01]  /*1c780*/  ISETP.LT.AND P2, PT, R27, UR7, !P0 ;  /* 0x000000071b007c0c */ /* 0x000fe2000c741270 */
[----:B---3--:R-:W-:Y:S04]  /*1c790*/  @P5 STG.E.U16 desc[UR8][R16.64], R18 ;  /* 0x0000001210005986 */ /* 0x008fe8000c101508 */
[----:B------:R0:W-:Y:S01]  /*1c7a0*/  @P3 STG.E.U16 desc[UR8][R8.64], R14 ;  /* 0x0000000e08003986 */ /* 0x0001e2000c101508 */
[----:B------:R-:W-:-:S03]  /*1c7b0*/  ISETP.LT.AND P5, PT, R29, UR7, !P0 ;  /* 0x000000071d007c0c */ /* 0x000fc6000c7a1270 */
[----:B------:R1:W-:Y:S01]  /*1c7c0*/  @P4 STG.E.U16 desc[UR8][R12.64], R10 ;  /* 0x0000000a0c004986 */ /* 0x0003e2000c101508 */
[----:B0-----:R-:W-:-:S04]  /*1c7d0*/  LEA R8, P6, R5, R0, 0x1 ;  /* 0x0000000005087211 */ /* 0x001fc800078c08ff */
[----:B------:R-:W-:Y:S01]  /*1c7e0*/  LEA.HI.X.SX32 R9, R5, R2, 0x1, P6 ;  /* 0x0000000205097211 */ /* 0x000fe200030f0eff */
[----:B------:R-:W-:Y:S01]  /*1c7f0*/  IMAD R5, R28, 0x4, R3 ;  /* 0x000000041c057824 */ /* 0x000fe200078e0203 */
[----:B-1----:R-:W-:-:S03]  /*1c800*/  LEA R12, P6, R3, R0, 0x1 ;  /* 0x00000000030c7211 */ /* 0x002fc600078c08ff */
[----:B------:R0:W-:Y:S01]  /*1c810*/  @P1 STG.E.U16 desc[UR8][R8.64], R6 ;  /* 0x0000000608001986 */ /* 0x0001e2000c101508 */
[----:B------:R-:W-:Y:S02]  /*1c820*/  LEA.HI.X.SX32 R13, R3, R2, 0x1, P6 ;  /* 0x00000002030d7211 */ /* 0x000fe400030f0eff */
[----:B------:R-:W-:Y:S02]  /*1c830*/  PRMT R18, R18, 0x7632, R18 ;  /* 0x0000763212127816 */ /* 0x000fe40000000012 */
[----:B------:R-:W-:Y:S02]  /*1c840*/  PRMT R14, R14, 0x7632, R14 ;  /* 0x000076320e0e7816 */ /* 0x000fe4000000000e */
[----:B0-----:R-:W-:-:S04]  /*1c850*/  LEA R8, P6, R5, R0, 0x1 ;  /* 0x0000000005087211 */ /* 0x001fc800078c08ff */
[----:B------:R-:W-:Y:S01]  /*1c860*/  LEA.HI.X.SX32 R9, R5, R2, 0x1, P6 ;  /* 0x0000000205097211 */ /* 0x000fe200030f0eff */
[----:B------:R0:W-:Y:S01]  /*1c870*/  @P2 STG.E.U16 desc[UR8][R12.64], R18 ;  /* 0x000000120c002986 */ /* 0x0001e2000c101508 */
[----:B------:R-:W-:-:S03]  /*1c880*/  ISETP.LT.AND P2, PT, R15, UR7, !P0 ;  /* 0x000000070f007c0c */ /* 0x000fc6000c741270 */
[----:B------:R1:W-:Y:S01]  /*1c890*/  @P5 STG.E.U16 desc[UR8][R8.64], R14 ;  /* 0x0000000e08005986 */ /* 0x0003e2000c101508 */
[----:B------:R-:W-:-:S03]  /*1c8a0*/  ISETP.LT.AND P5, PT, R19, UR7, !P0 ;  /* 0x0000000713007c0c */ /* 0x000fc6000c7a1270 */
[----:B------:R-:W3:Y:S04]  /*1c8b0*/  LDL.LU R15, [R1+0x698] ;  /* 0x00069800010f7983 */ /* 0x000ee80000300800 */
[----:B------:R-:W2:Y:S01]  /*1c8c0*/  LDL.LU R19, [R1+0x694] ;  /* 0x0006940001137983 */ /* 0x000ea20000300800 */
[----:B------:R-:W-:-:S04]  /*1c8d0*/  IMAD R3, R28, 0x4, R5 ;  /* 0x000000041c037824 */ /* 0x000fc800078e0205 */
[----:B------:R-:W-:Y:S01]  /*1c8e0*/  IMAD R5, R28, 0x4, R3 ;  /* 0x000000041c057824 */ /* 0x000fe200078e0203 */
[C---:B0-----:R-:W-:Y:S02]  /*1c8f0*/  LEA R12, P6, R3.reuse, R0, 0x1 ;  /* 0x00000000030c7211 */ /* 0x041fe400078c08ff */
[----:B----4-:R-:W-:Y:S02]  /*1c900*/  ISETP.LT.AND P3, PT, R26, UR7, !P0 ;  /* 0x000000071a007c0c */ /* 0x010fe4000c761270 */
[----:B------:R-:W-:Y:S01]  /*1c910*/  LEA.HI.X.SX32 R13, R3, R2, 0x1, P6 ;  /* 0x00000002030d7211 */ /* 0x000fe200030f0eff */
[----:B------:R-:W-:Y:S01]  /*1c920*/  IMAD R3, R28, 0x4, R5 ;  /* 0x000000041c037824 */ /* 0x000fe200078e0205 */
[----:B------:R-:W-:Y:S01]  /*1c930*/  LEA R16, P6, R5, R0, 0x1 ;  /* 0x0000000005107211 */ /* 0x000fe200078c08ff */
[----:B------:R-:W4:Y:S01]  /*1c940*/  LDL.LU R26, [R1+0x20] ;  /* 0x00002000011a7983 */ /* 0x000f220000300800 */
[----:B------:R-:W-:Y:S02]  /*1c950*/  PRMT R6, R10, 0x7632, R6 ;  /* 0x000076320a067816 */ /* 0x000fe40000000006 */
[----:B-----5:R-:W-:-:S02]  /*1c960*/  ISETP.LT.AND P4, PT, R22, UR7, !P0 ;  /* 0x0000000716007c0c */ /* 0x020fc4000c781270 */
[----:B------:R-:W-:Y:S01]  /*1c970*/  LEA.HI.X.SX32 R17, R5, R2, 0x1, P6 ;  /* 0x0000000205117211 */ /* 0x000fe200030f0eff */
[C---:B------:R-:W-:Y:S01]  /*1c980*/  IMAD R5, R28.reuse, 0x4, R3 ;  /* 0x000000041c057824 */ /* 0x040fe200078e0203 */
[----:B------:R-:W-:Y:S01]  /*1c990*/  ISETP.LT.AND P1, PT, R23, UR7, !P0 ;  /* 0x0000000717007c0c */ /* 0x000fe2000c721270 */
[----:B------:R-:W-:Y:S01]  /*1c9a0*/  @P3 STG.E.U16 desc[UR8][R12.64], R6 ;  /* 0x000000060c003986 */ /* 0x000fe2000c101508 */
[-C--:B------:R-:W-:Y:S02]  /*1c9b0*/  LEA R20, P3, R3, R0.reuse, 0x1 ;  /* 0x0000000003147211 */ /* 0x080fe400078608ff */
[----:B------:R-:W-:Y:S02]  /*1c9c0*/  LEA R22, P6, R5, R0, 0x1 ;  /* 0x0000000005167211 */ /* 0x000fe400078c08ff */
[----:B------:R-:W-:Y:S01]  /*1c9d0*/  LEA.HI.X.SX32 R21, R3, R2, 0x1, P3 ;  /* 0x0000000203157211 */ /* 0x000fe200018f0eff */
[----:B------:R-:W-:Y:S01]  /*1c9e0*/  IMAD R3, R28, 0x4, R5 ;  /* 0x000000041c037824 */ /* 0x000fe200078e0205 */
[----:B-1----:R-:W-:-:S02]  /*1c9f0*/  PRMT R9, R6, 0x7632, R9 ;  /* 0x0000763206097816 */ /* 0x002fc40000000009 */
[----:B------:R-:W-:Y:S01]  /*1ca00*/  LEA.HI.X.SX32 R23, R5, R2, 0x1, P6 ;  /* 0x0000000205177211 */ /* 0x000fe200030f0eff */
[----:B------:R-:W-:Y:S02]  /*1ca10*/  IMAD R5, R28, 0x4, R3 ;  /* 0x000000041c057824 */ /* 0x000fe400078e0203 */
[----:B------:R0:W-:Y:S01]  /*1ca20*/  @P4 STG.E.U16 desc[UR8][R16.64], R9 ;  /* 0x0000000910004986 */ /* 0x0001e2000c101508 */
[----:B------:R-:W-:-:S03]  /*1ca30*/  ISETP.LT.AND P3, PT, R11, UR7, !P0 ;  /* 0x000000070b007c0c */ /* 0x000fc6000c761270 */
[----:B------:R-:W5:Y:S04]  /*1ca40*/  LDL.LU R11, [R1+0x690] ;  /* 0x00069000010b7983 */ /* 0x000f680000300800 */
[----:B--2---:R-:W-:Y:S04]  /*1ca50*/  @P1 STG.E.U16 desc[UR8][R20.64], R19 ;  /* 0x0000001314001986 */ /* 0x004fe8000c101508 */
[----:B---3--:R1:W-:Y:S01]  /*1ca60*/  @P2 STG.E.U16 desc[UR8][R22.64], R15 ;  /* 0x0000000f16002986 */ /* 0x0083e2000c101508 */
[----:B0-----:R-:W-:-:S04]  /*1ca70*/  LEA R16, P2, R5, R0, 0x1 ;  /* 0x0000000005107211 */ /* 0x001fc800078408ff */
[----:B------:R-:W-:Y:S02]  /*1ca80*/  LEA.HI.X.SX32 R17, R5, R2, 0x1, P2 ;  /* 0x0000000205117211 */ /* 0x000fe400010f0eff */
[----:B------:R-:W-:Y:S02]  /*1ca90*/  ISETP.LT.AND P2, PT, R7, UR7, !P0 ;  /* 0x0000000707007c0c */ /* 0x000fe4000c741270 */
[----:B------:R-:W2:Y:S01]  /*1caa0*/  LDL.LU R7, [R1+0x68c] ;  /* 0x00068c0001077983 */ /* 0x000ea20000300800 */
[C---:B------:R-:W-:Y:S01]  /*1cab0*/  IMAD R13, R28.reuse, 0x4, R5 ;  /* 0x000000041c0d7824 */ /* 0x040fe200078e0205 */
[----:B------:R-:W-:Y:S02]  /*1cac0*/  ISETP.LT.AND P4, PT, R25, UR7, !P0 ;  /* 0x0000000719007c0c */ /* 0x000fe4000c781270 */
[----:B------:R-:W-:Y:S01]  /*1cad0*/  LEA R8, P1, R3, R0, 0x1 ;  /* 0x0000000003087211 */ /* 0x000fe200078208ff */
[----:B------:R-:W-:-:S03]  /*1cae0*/  IMAD R25, R28, 0x4, R13 ;  /* 0x000000041c197824 */ /* 0x000fc600078e020d */
[----:B------:R-:W-:Y:S01]  /*1caf0*/  LEA.HI.X.SX32 R9, R3, R2, 0x1, P1 ;  /* 0x0000000203097211 */ /* 0x000fe200008f0eff */
[----:B------:R-:W-:Y:S01]  /*1cb00*/  IMAD R3, R28, 0x4, R25 ;  /* 0x000000041c037824 */ /* 0x000fe200078e0219 */
[----:B------:R-:W-:-:S04]  /*1cb10*/  LEA R12, P1, R13, R0, 0x1 ;  /* 0x000000000d0c7211 */ /* 0x000fc800078208ff */
[----:B------:R-:W-:Y:S02]  /*1cb20*/  LEA.HI.X.SX32 R13, R13, R2, 0x1, P1 ;  /* 0x000000020d0d7211 */ /* 0x000fe400008f0eff */
[----:B-1----:R-:W-:Y:S01]  /*1cb30*/  LEA R22, P1, R3, R0, 0x1 ;  /* 0x0000000003167211 */ /* 0x002fe200078208ff */
[----:B------:R-:W-:-:S03]  /*1cb40*/  IMAD R27, R4, R28, RZ ;  /* 0x0000001c041b7224 */ /* 0x000fc600078e02ff */
[----:B------:R-:W-:Y:S02]  /*1cb50*/  LEA.HI.X.SX32 R23, R3, R2, 0x1, P1 ;  /* 0x0000000203177211 */ /* 0x000fe400008f0eff */
[----:B----4-:R-:W-:Y:S02]  /*1cb60*/  ISETP.LT.AND P1, PT, R26, UR7, !P0 ;  /* 0x000000071a007c0c */ /* 0x010fe4000c721270 */
[----:B------:R-:W-:Y:S02]  /*1cb70*/  ISETP.LT.AND P0, PT, R4, UR7, !P0 ;  /* 0x0000000704007c0c */ /* 0x000fe4000c701270 */
[----:B------:R-:W-:Y:S02]  /*1cb80*/  LEA R20, P6, R25, R0, 0x1 ;  /* 0x0000000019147211 */ /* 0x000fe400078c08ff */
[----:B------:R-:W-:Y:S02]  /*1cb90*/  PRMT R6, R19, 0x7632, R6 ;  /* 0x0000763213067816 */ /* 0x000fe40000000006 */
[----:B------:R-:W-:-:S02]  /*1cba0*/  LEA.HI.X.SX32 R21, R25, R2, 0x1, P6 ;  /* 0x0000000219157211 */ /* 0x000fc400030f0eff */
[----:B------:R-:W-:Y:S02]  /*1cbb0*/  LEA R24, P6, R27, R0, 0x1 ;  /* 0x000000001b187211 */ /* 0x000fe400078c08ff */
[----:B------:R-:W-:Y:S01]  /*1cbc0*/  PRMT R10, R15, 0x7632, R10 ;  /* 0x000076320f0a7816 */ /* 0x000fe2000000000a */
[----:B-----5:R0:W-:Y:S01]  /*1cbd0*/  @P5 STG.E.U16 desc[UR8][R8.64], R11 ;  /* 0x0000000b08005986 */ /* 0x0201e2000c101508 */
[----:B------:R-:W-:Y:S02]  /*1cbe0*/  PRMT R0, R11, 0x7632, R0 ;  /* 0x000076320b007816 */ /* 0x000fe40000000000 */
[----:B------:R-:W-:Y:S01]  /*1cbf0*/  LEA.HI.X.SX32 R25, R27, R2, 0x1, P6 ;  /* 0x000000021b197211 */ /* 0x000fe200030f0eff */
[----:B--2---:R0:W-:Y:S04]  /*1cc00*/  @P4 STG.E.U16 desc[UR8][R16.64], R7 ;  /* 0x0000000710004986 */ /* 0x0041e8000c101508 */
[----:B------:R0:W-:Y:S04]  /*1cc10*/  @P3 STG.E.U16 desc[UR8][R12.64], R6 ;  /* 0x000000060c003986 */ /* 0x0001e8000c101508 */
[----:B------:R0:W-:Y:S04]  /*1cc20*/  @P2 STG.E.U16 desc[UR8][R20.64], R10 ;  /* 0x0000000a14002986 */ /* 0x0001e8000c101508 */
[----:B------:R0:W-:Y:S01]  /*1cc30*/  @P1 STG.E.U16 desc[UR8][R22.64], R0 ;  /* 0x0000000016001986 */ /* 0x0001e2000c101508 */
[----:B------:R-:W-:Y:S05]  /*1cc40*/  @!P0 EXIT ;  /* 0x000000000000894d */ /* 0x000fea0003800000 */
[----:B0-----:R-:W-:-:S05]  /*1cc50*/  PRMT R12, R7, 0x7632, R12 ;  /* 0x00007632070c7816 */ /* 0x001fca000000000c */
[----:B------:R-:W-:Y:S01]  /*1cc60*/  STG.E.U16 desc[UR8][R24.64], R12 ;  /* 0x0000000c18007986 */ /* 0x000fe2000c101508 */
[----:B------:R-:W-:Y:S05]  /*1cc70*/  EXIT ;  /* 0x000000000000794d */ /* 0x000fea0003800000 */
.L_x_3:
[----:B------:R-:W-:-:S00]  /*1cc80*/  BRA `(.L_x_3) ;  /* 0xfffffffc00fc7947 */ /* 0x000fc0000383ffff */
[----:B------:R-:W-:-:S00]  /*1cc90*/  NOP ;  /* 0x0000000000007918 */ /* 0x000fc00000000000 */
        /* <DEDUP_REMOVED lines=14> */
.L_x_4:


//--------------------- .nv.shared.matmul_kernel  --------------------------
	.section	.nv.shared.matmul_kernel,"aw",@nobits
	.sectionflags	@""
	.align	16
	.zero		1024


//--------------------- .nv.shared.reserved.0     --------------------------
	.section	.nv.shared.reserved.0,"aw",@nobits
	.weak		__nv_reservedSMEM_offset_0_alias
	.size		__nv_reservedSMEM_offset_0_alias, 0, 0
	.other		__nv_reservedSMEM_offset_0_alias,@"STO_CUDA_RESERVED_SHARED STV_DEFAULT"
__nv_reservedSMEM_offset_0_alias:
	.zero		0


//--------------------- .nv.constant0.matmul_kernel --------------------------
	.section	.nv.constant0.matmul_kernel,"a",@progbits
	.sectionflags	@""
	.align	4
.nv.constant0.matmul_kernel:
	.zero		608


//--------------------- SYMBOLS --------------------------

	.type		.nv.reservedSmem.offset0,@object
	.size		.nv.reservedSmem.offset0,0x4
